//
// Generated by NVIDIA NVVM Compiler
//
// Compiler Build ID: CL-36424714
// Cuda compilation tools, release 13.0, V13.0.88
// Based on NVVM 20.0.0
//

.version 9.0
.target sm_100
.address_size 64

	// .globl	_ZN3cub18CUB_300001_SM_10006detail11EmptyKernelIvEEvv
// _ZZN3cub18CUB_300001_SM_10006detail6reduce28DeviceReduceSingleTileKernelINS2_10policy_hubIijN4cuda3std3__44plusIiEEE10Policy1000EN6thrust24THRUST_300001_SM_1000_NS6detail15normal_iteratorINSD_10device_ptrIiEEEEPfjS9_fiNS7_10__identityEEEvT0_T1_T2_T3_T4_T6_E12temp_storage has been demoted
// _ZZN3cub18CUB_300001_SM_10006detail6reduce18DeviceReduceKernelINS2_10policy_hubIijN4cuda3std3__44plusIiEEE10Policy1000EN6thrust24THRUST_300001_SM_1000_NS6detail15normal_iteratorINSD_10device_ptrIiEEEEjS9_iNS7_10__identityEEEvT0_PT3_T1_NS0_13GridEvenShareISN_EET2_T4_E12temp_storage has been demoted
// _ZZN3cub18CUB_300001_SM_10006detail6reduce28DeviceReduceSingleTileKernelINS2_10policy_hubIijN4cuda3std3__44plusIiEEE10Policy1000EPiPfiS9_fiNS7_10__identityEEEvT0_T1_T2_T3_T4_T6_E12temp_storage has been demoted
// _ZZN3cub18CUB_300001_SM_10006detail6reduce28DeviceReduceSingleTileKernelINS2_10policy_hubIiyN4cuda3std3__44plusIiEEE10Policy1000EN6thrust24THRUST_300001_SM_1000_NS6detail15normal_iteratorINSD_10device_ptrIiEEEEPfyS9_fiNS7_10__identityEEEvT0_T1_T2_T3_T4_T6_E12temp_storage has been demoted
// _ZZN3cub18CUB_300001_SM_10006detail6reduce18DeviceReduceKernelINS2_10policy_hubIiyN4cuda3std3__44plusIiEEE10Policy1000EN6thrust24THRUST_300001_SM_1000_NS6detail15normal_iteratorINSD_10device_ptrIiEEEEyS9_iNS7_10__identityEEEvT0_PT3_T1_NS0_13GridEvenShareISN_EET2_T4_E12temp_storage has been demoted
// _ZZN3cub18CUB_300001_SM_10006detail6reduce28DeviceReduceSingleTileKernelINS2_10policy_hubIiyN4cuda3std3__44plusIiEEE10Policy1000EPiPfiS9_fiNS7_10__identityEEEvT0_T1_T2_T3_T4_T6_E12temp_storage has been demoted
// _ZZN3cub18CUB_300001_SM_10006detail6reduce28DeviceReduceSingleTileKernelINS2_10policy_hubIijN4cuda3__47maximumIiEEE10Policy1000EN6thrust24THRUST_300001_SM_1000_NS6detail15normal_iteratorINSC_10device_ptrIiEEEEPfjS8_fiNS5_3std3__410__identityEEEvT0_T1_T2_T3_T4_T6_E12temp_storage has been demoted
// _ZZN3cub18CUB_300001_SM_10006detail6reduce18DeviceReduceKernelINS2_10policy_hubIijN4cuda3__47maximumIiEEE10Policy1000EN6thrust24THRUST_300001_SM_1000_NS6detail15normal_iteratorINSC_10device_ptrIiEEEEjS8_iNS5_3std3__410__identityEEEvT0_PT3_T1_NS0_13GridEvenShareISO_EET2_T4_E12temp_storage has been demoted
// _ZZN3cub18CUB_300001_SM_10006detail6reduce28DeviceReduceSingleTileKernelINS2_10policy_hubIijN4cuda3__47maximumIiEEE10Policy1000EPiPfiS8_fiNS5_3std3__410__identityEEEvT0_T1_T2_T3_T4_T6_E12temp_storage has been demoted
// _ZZN3cub18CUB_300001_SM_10006detail6reduce28DeviceReduceSingleTileKernelINS2_10policy_hubIiyN4cuda3__47maximumIiEEE10Policy1000EN6thrust24THRUST_300001_SM_1000_NS6detail15normal_iteratorINSC_10device_ptrIiEEEEPfyS8_fiNS5_3std3__410__identityEEEvT0_T1_T2_T3_T4_T6_E12temp_storage has been demoted
// _ZZN3cub18CUB_300001_SM_10006detail6reduce18DeviceReduceKernelINS2_10policy_hubIiyN4cuda3__47maximumIiEEE10Policy1000EN6thrust24THRUST_300001_SM_1000_NS6detail15normal_iteratorINSC_10device_ptrIiEEEEyS8_iNS5_3std3__410__identityEEEvT0_PT3_T1_NS0_13GridEvenShareISO_EET2_T4_E12temp_storage has been demoted
// _ZZN3cub18CUB_300001_SM_10006detail6reduce28DeviceReduceSingleTileKernelINS2_10policy_hubIiyN4cuda3__47maximumIiEEE10Policy1000EPiPfiS8_fiNS5_3std3__410__identityEEEvT0_T1_T2_T3_T4_T6_E12temp_storage has been demoted
.global .align 1 .b8 _ZN30_INTERNAL_06ac518e_4_k_cu_main4cuda3std3__45__cpo5beginE[1];
.global .align 1 .b8 _ZN30_INTERNAL_06ac518e_4_k_cu_main4cuda3std3__45__cpo3endE[1];
.global .align 1 .b8 _ZN30_INTERNAL_06ac518e_4_k_cu_main4cuda3std3__45__cpo6cbeginE[1];
.global .align 1 .b8 _ZN30_INTERNAL_06ac518e_4_k_cu_main4cuda3std3__45__cpo4cendE[1];
.global .align 1 .b8 _ZN30_INTERNAL_06ac518e_4_k_cu_main4cuda3std3__45__cpo6rbeginE[1];
.global .align 1 .b8 _ZN30_INTERNAL_06ac518e_4_k_cu_main4cuda3std3__45__cpo4rendE[1];
.global .align 1 .b8 _ZN30_INTERNAL_06ac518e_4_k_cu_main4cuda3std3__45__cpo7crbeginE[1];
.global .align 1 .b8 _ZN30_INTERNAL_06ac518e_4_k_cu_main4cuda3std3__45__cpo5crendE[1];
.global .align 1 .b8 _ZN30_INTERNAL_06ac518e_4_k_cu_main4cuda3std3__432_GLOBAL__N__06ac518e_4_k_cu_main6ignoreE[1];
.global .align 1 .b8 _ZN30_INTERNAL_06ac518e_4_k_cu_main4cuda3std3__419piecewise_constructE[1];
.global .align 1 .b8 _ZN30_INTERNAL_06ac518e_4_k_cu_main4cuda3std3__48in_placeE[1];
.global .align 1 .b8 _ZN30_INTERNAL_06ac518e_4_k_cu_main4cuda3std3__420unreachable_sentinelE[1];
.global .align 1 .b8 _ZN30_INTERNAL_06ac518e_4_k_cu_main4cuda3std3__47nulloptE[1];
.global .align 1 .b8 _ZN30_INTERNAL_06ac518e_4_k_cu_main4cuda3std3__48unexpectE[1];
.global .align 1 .b8 _ZN30_INTERNAL_06ac518e_4_k_cu_main4cuda3std6ranges3__45__cpo4swapE[1];
.global .align 1 .b8 _ZN30_INTERNAL_06ac518e_4_k_cu_main4cuda3std6ranges3__45__cpo9iter_moveE[1];
.global .align 1 .b8 _ZN30_INTERNAL_06ac518e_4_k_cu_main4cuda3std6ranges3__45__cpo5beginE[1];
.global .align 1 .b8 _ZN30_INTERNAL_06ac518e_4_k_cu_main4cuda3std6ranges3__45__cpo3endE[1];
.global .align 1 .b8 _ZN30_INTERNAL_06ac518e_4_k_cu_main4cuda3std6ranges3__45__cpo6cbeginE[1];
.global .align 1 .b8 _ZN30_INTERNAL_06ac518e_4_k_cu_main4cuda3std6ranges3__45__cpo4cendE[1];
.global .align 1 .b8 _ZN30_INTERNAL_06ac518e_4_k_cu_main4cuda3std6ranges3__45__cpo7advanceE[1];
.global .align 1 .b8 _ZN30_INTERNAL_06ac518e_4_k_cu_main4cuda3std6ranges3__45__cpo9iter_swapE[1];
.global .align 1 .b8 _ZN30_INTERNAL_06ac518e_4_k_cu_main4cuda3std6ranges3__45__cpo4nextE[1];
.global .align 1 .b8 _ZN30_INTERNAL_06ac518e_4_k_cu_main4cuda3std6ranges3__45__cpo4prevE[1];
.global .align 1 .b8 _ZN30_INTERNAL_06ac518e_4_k_cu_main4cuda3std6ranges3__45__cpo4dataE[1];
.global .align 1 .b8 _ZN30_INTERNAL_06ac518e_4_k_cu_main4cuda3std6ranges3__45__cpo5cdataE[1];
.global .align 1 .b8 _ZN30_INTERNAL_06ac518e_4_k_cu_main4cuda3std6ranges3__45__cpo4sizeE[1];
.global .align 1 .b8 _ZN30_INTERNAL_06ac518e_4_k_cu_main4cuda3std6ranges3__45__cpo5ssizeE[1];
.global .align 1 .b8 _ZN30_INTERNAL_06ac518e_4_k_cu_main4cuda3std6ranges3__45__cpo8distanceE[1];
.global .align 1 .b8 _ZN30_INTERNAL_06ac518e_4_k_cu_main6thrust24THRUST_300001_SM_1000_NS8cuda_cub3parE[1];
.global .align 1 .b8 _ZN30_INTERNAL_06ac518e_4_k_cu_main6thrust24THRUST_300001_SM_1000_NS8cuda_cub10par_nosyncE[1];
.global .align 1 .b8 _ZN30_INTERNAL_06ac518e_4_k_cu_main6thrust24THRUST_300001_SM_1000_NS6system6detail10sequential3seqE[1];
.global .align 1 .b8 _ZN30_INTERNAL_06ac518e_4_k_cu_main6thrust24THRUST_300001_SM_1000_NS12placeholders2_1E[1];
.global .align 1 .b8 _ZN30_INTERNAL_06ac518e_4_k_cu_main6thrust24THRUST_300001_SM_1000_NS12placeholders2_2E[1];
.global .align 1 .b8 _ZN30_INTERNAL_06ac518e_4_k_cu_main6thrust24THRUST_300001_SM_1000_NS12placeholders2_3E[1];
.global .align 1 .b8 _ZN30_INTERNAL_06ac518e_4_k_cu_main6thrust24THRUST_300001_SM_1000_NS12placeholders2_4E[1];
.global .align 1 .b8 _ZN30_INTERNAL_06ac518e_4_k_cu_main6thrust24THRUST_300001_SM_1000_NS12placeholders2_5E[1];
.global .align 1 .b8 _ZN30_INTERNAL_06ac518e_4_k_cu_main6thrust24THRUST_300001_SM_1000_NS12placeholders2_6E[1];
.global .align 1 .b8 _ZN30_INTERNAL_06ac518e_4_k_cu_main6thrust24THRUST_300001_SM_1000_NS12placeholders2_7E[1];
.global .align 1 .b8 _ZN30_INTERNAL_06ac518e_4_k_cu_main6thrust24THRUST_300001_SM_1000_NS12placeholders2_8E[1];
.global .align 1 .b8 _ZN30_INTERNAL_06ac518e_4_k_cu_main6thrust24THRUST_300001_SM_1000_NS12placeholders2_9E[1];
.global .align 1 .b8 _ZN30_INTERNAL_06ac518e_4_k_cu_main6thrust24THRUST_300001_SM_1000_NS12placeholders3_10E[1];
.global .align 1 .b8 _ZN30_INTERNAL_06ac518e_4_k_cu_main6thrust24THRUST_300001_SM_1000_NS3seqE[1];

.visible .entry _ZN3cub18CUB_300001_SM_10006detail11EmptyKernelIvEEvv()
{


	ret;

}
	// .globl	_ZN3cub18CUB_300001_SM_10006detail8for_each13static_kernelINS2_12policy_hub_t12policy_500_tEmN6thrust24THRUST_300001_SM_1000_NS8cuda_cub20__uninitialized_fill7functorINS7_10device_ptrIiEEiEEEEvT0_T1_
.visible .entry _ZN3cub18CUB_300001_SM_10006detail8for_each13static_kernelINS2_12policy_hub_t12policy_500_tEmN6thrust24THRUST_300001_SM_1000_NS8cuda_cub20__uninitialized_fill7functorINS7_10device_ptrIiEEiEEEEvT0_T1_(
	.param .u64 _ZN3cub18CUB_300001_SM_10006detail8for_each13static_kernelINS2_12policy_hub_t12policy_500_tEmN6thrust24THRUST_300001_SM_1000_NS8cuda_cub20__uninitialized_fill7functorINS7_10device_ptrIiEEiEEEEvT0_T1__param_0,
	.param .align 8 .b8 _ZN3cub18CUB_300001_SM_10006detail8for_each13static_kernelINS2_12policy_hub_t12policy_500_tEmN6thrust24THRUST_300001_SM_1000_NS8cuda_cub20__uninitialized_fill7functorINS7_10device_ptrIiEEiEEEEvT0_T1__param_1[16]
)
.maxntid 256
{
	.reg .pred 	%p<4>;
	.reg .b16 	%rs<5>;
	.reg .b32 	%r<12>;
	.reg .b64 	%rd<16>;

	ld.param.u32 	%r3, [_ZN3cub18CUB_300001_SM_10006detail8for_each13static_kernelINS2_12policy_hub_t12policy_500_tEmN6thrust24THRUST_300001_SM_1000_NS8cuda_cub20__uninitialized_fill7functorINS7_10device_ptrIiEEiEEEEvT0_T1__param_1+8];
	ld.param.u64 	%rd4, [_ZN3cub18CUB_300001_SM_10006detail8for_each13static_kernelINS2_12policy_hub_t12policy_500_tEmN6thrust24THRUST_300001_SM_1000_NS8cuda_cub20__uninitialized_fill7functorINS7_10device_ptrIiEEiEEEEvT0_T1__param_1];
	ld.param.u64 	%rd5, [_ZN3cub18CUB_300001_SM_10006detail8for_each13static_kernelINS2_12policy_hub_t12policy_500_tEmN6thrust24THRUST_300001_SM_1000_NS8cuda_cub20__uninitialized_fill7functorINS7_10device_ptrIiEEiEEEEvT0_T1__param_0];
	mov.u32 	%r9, %ctaid.x;
	mul.wide.u32 	%rd1, %r9, 512;
	sub.s64 	%rd2, %rd5, %rd1;
	setp.lt.u64 	%p1, %rd2, 512;
	@%p1 bra 	$L__BB1_2;
	mov.u32 	%r11, %tid.x;
	cvta.to.global.u64 	%rd11, %rd4;
	cvt.u64.u32 	%rd12, %r11;
	add.s64 	%rd13, %rd1, %rd12;
	shl.b64 	%rd14, %rd13, 2;
	add.s64 	%rd15, %rd11, %rd14;
	st.global.u32 	[%rd15], %r3;
	st.global.u32 	[%rd15+1024], %r3;
	bra.uni 	$L__BB1_6;
$L__BB1_2:
	cvta.to.global.u64 	%rd6, %rd4;
	mov.u32 	%r2, %tid.x;
	cvt.u64.u32 	%rd7, %r2;
	setp.le.u64 	%p2, %rd2, %rd7;
	add.s64 	%rd8, %rd1, %rd7;
	shl.b64 	%rd9, %rd8, 2;
	add.s64 	%rd3, %rd6, %rd9;
	@%p2 bra 	$L__BB1_4;
	st.global.u32 	[%rd3], %r3;
$L__BB1_4:
	add.s32 	%r10, %r2, 256;
	cvt.u64.u32 	%rd10, %r10;
	setp.le.u64 	%p3, %rd2, %rd10;
	@%p3 bra 	$L__BB1_6;
	st.global.u32 	[%rd3+1024], %r3;
$L__BB1_6:
	ret;

}
	// .globl	_ZN3cub18CUB_300001_SM_10006detail9transform16transform_kernelINS2_10policy_hubILb1EN4cuda3std3__45tupleIJN6thrust24THRUST_300001_SM_1000_NS17counting_iteratorIiNSA_11use_defaultESC_SC_EEEEEE10policy1000Ei12calculoScoreNSA_6detail15normal_iteratorINSA_10device_ptrIiEEEEJSD_EEEvT0_iT1_T2_DpNS2_10kernel_argIT3_EE
.visible .entry _ZN3cub18CUB_300001_SM_10006detail9transform16transform_kernelINS2_10policy_hubILb1EN4cuda3std3__45tupleIJN6thrust24THRUST_300001_SM_1000_NS17counting_iteratorIiNSA_11use_defaultESC_SC_EEEEEE10policy1000Ei12calculoScoreNSA_6detail15normal_iteratorINSA_10device_ptrIiEEEEJSD_EEEvT0_iT1_T2_DpNS2_10kernel_argIT3_EE(
	.param .u32 _ZN3cub18CUB_300001_SM_10006detail9transform16transform_kernelINS2_10policy_hubILb1EN4cuda3std3__45tupleIJN6thrust24THRUST_300001_SM_1000_NS17counting_iteratorIiNSA_11use_defaultESC_SC_EEEEEE10policy1000Ei12calculoScoreNSA_6detail15normal_iteratorINSA_10device_ptrIiEEEEJSD_EEEvT0_iT1_T2_DpNS2_10kernel_argIT3_EE_param_0,
	.param .u32 _ZN3cub18CUB_300001_SM_10006detail9transform16transform_kernelINS2_10policy_hubILb1EN4cuda3std3__45tupleIJN6thrust24THRUST_300001_SM_1000_NS17counting_iteratorIiNSA_11use_defaultESC_SC_EEEEEE10policy1000Ei12calculoScoreNSA_6detail15normal_iteratorINSA_10device_ptrIiEEEEJSD_EEEvT0_iT1_T2_DpNS2_10kernel_argIT3_EE_param_1,
	.param .align 8 .b8 _ZN3cub18CUB_300001_SM_10006detail9transform16transform_kernelINS2_10policy_hubILb1EN4cuda3std3__45tupleIJN6thrust24THRUST_300001_SM_1000_NS17counting_iteratorIiNSA_11use_defaultESC_SC_EEEEEE10policy1000Ei12calculoScoreNSA_6detail15normal_iteratorINSA_10device_ptrIiEEEEJSD_EEEvT0_iT1_T2_DpNS2_10kernel_argIT3_EE_param_2[16],
	.param .align 8 .b8 _ZN3cub18CUB_300001_SM_10006detail9transform16transform_kernelINS2_10policy_hubILb1EN4cuda3std3__45tupleIJN6thrust24THRUST_300001_SM_1000_NS17counting_iteratorIiNSA_11use_defaultESC_SC_EEEEEE10policy1000Ei12calculoScoreNSA_6detail15normal_iteratorINSA_10device_ptrIiEEEEJSD_EEEvT0_iT1_T2_DpNS2_10kernel_argIT3_EE_param_3[8],
	.param .align 8 .b8 _ZN3cub18CUB_300001_SM_10006detail9transform16transform_kernelINS2_10policy_hubILb1EN4cuda3std3__45tupleIJN6thrust24THRUST_300001_SM_1000_NS17counting_iteratorIiNSA_11use_defaultESC_SC_EEEEEE10policy1000Ei12calculoScoreNSA_6detail15normal_iteratorINSA_10device_ptrIiEEEEJSD_EEEvT0_iT1_T2_DpNS2_10kernel_argIT3_EE_param_4[16]
)
.maxntid 128
{
	.reg .pred 	%p<65>;
	.reg .b16 	%rs<61>;
	.reg .b32 	%r<121>;
	.reg .b64 	%rd<73>;

	ld.param.u32 	%r1, [_ZN3cub18CUB_300001_SM_10006detail9transform16transform_kernelINS2_10policy_hubILb1EN4cuda3std3__45tupleIJN6thrust24THRUST_300001_SM_1000_NS17counting_iteratorIiNSA_11use_defaultESC_SC_EEEEEE10policy1000Ei12calculoScoreNSA_6detail15normal_iteratorINSA_10device_ptrIiEEEEJSD_EEEvT0_iT1_T2_DpNS2_10kernel_argIT3_EE_param_4];
	ld.param.u32 	%r43, [_ZN3cub18CUB_300001_SM_10006detail9transform16transform_kernelINS2_10policy_hubILb1EN4cuda3std3__45tupleIJN6thrust24THRUST_300001_SM_1000_NS17counting_iteratorIiNSA_11use_defaultESC_SC_EEEEEE10policy1000Ei12calculoScoreNSA_6detail15normal_iteratorINSA_10device_ptrIiEEEEJSD_EEEvT0_iT1_T2_DpNS2_10kernel_argIT3_EE_param_0];
	ld.param.u64 	%rd16, [_ZN3cub18CUB_300001_SM_10006detail9transform16transform_kernelINS2_10policy_hubILb1EN4cuda3std3__45tupleIJN6thrust24THRUST_300001_SM_1000_NS17counting_iteratorIiNSA_11use_defaultESC_SC_EEEEEE10policy1000Ei12calculoScoreNSA_6detail15normal_iteratorINSA_10device_ptrIiEEEEJSD_EEEvT0_iT1_T2_DpNS2_10kernel_argIT3_EE_param_3];
	ld.param.u64 	%rd17, [_ZN3cub18CUB_300001_SM_10006detail9transform16transform_kernelINS2_10policy_hubILb1EN4cuda3std3__45tupleIJN6thrust24THRUST_300001_SM_1000_NS17counting_iteratorIiNSA_11use_defaultESC_SC_EEEEEE10policy1000Ei12calculoScoreNSA_6detail15normal_iteratorINSA_10device_ptrIiEEEEJSD_EEEvT0_iT1_T2_DpNS2_10kernel_argIT3_EE_param_2+8];
	ld.param.u64 	%rd18, [_ZN3cub18CUB_300001_SM_10006detail9transform16transform_kernelINS2_10policy_hubILb1EN4cuda3std3__45tupleIJN6thrust24THRUST_300001_SM_1000_NS17counting_iteratorIiNSA_11use_defaultESC_SC_EEEEEE10policy1000Ei12calculoScoreNSA_6detail15normal_iteratorINSA_10device_ptrIiEEEEJSD_EEEvT0_iT1_T2_DpNS2_10kernel_argIT3_EE_param_2];
	ld.param.u32 	%r42, [_ZN3cub18CUB_300001_SM_10006detail9transform16transform_kernelINS2_10policy_hubILb1EN4cuda3std3__45tupleIJN6thrust24THRUST_300001_SM_1000_NS17counting_iteratorIiNSA_11use_defaultESC_SC_EEEEEE10policy1000Ei12calculoScoreNSA_6detail15normal_iteratorINSA_10device_ptrIiEEEEJSD_EEEvT0_iT1_T2_DpNS2_10kernel_argIT3_EE_param_1];
	cvta.to.global.u64 	%rd1, %rd18;
	cvta.to.global.u64 	%rd2, %rd17;
	cvta.to.global.u64 	%rd3, %rd16;
	shl.b32 	%r44, %r42, 7;
	mov.u32 	%r45, %ctaid.x;
	mul.lo.s32 	%r2, %r44, %r45;
	sub.s32 	%r46, %r43, %r2;
	min.s32 	%r3, %r44, %r46;
	add.s32 	%r4, %r1, %r2;
	mul.wide.s32 	%rd19, %r2, 4;
	add.s64 	%rd4, %rd3, %rd19;
	setp.gt.s32 	%p1, %r44, %r46;
	@%p1 bra 	$L__BB2_13;
	setp.lt.s32 	%p2, %r42, 1;
	@%p2 bra 	$L__BB2_54;
	mov.u32 	%r5, %tid.x;
	and.b32  	%r6, %r42, 7;
	setp.lt.u32 	%p3, %r42, 8;
	mov.b32 	%r118, 0;
	@%p3 bra 	$L__BB2_5;
	and.b32  	%r118, %r42, 2147483640;
	neg.s32 	%r113, %r118;
	add.s64 	%rd5, %rd1, 512;
	add.s32 	%r48, %r1, %r5;
	add.s32 	%r112, %r48, %r2;
	add.s64 	%rd6, %rd2, 512;
	mul.wide.u32 	%rd21, %r5, 4;
	add.s64 	%rd22, %rd19, %rd3;
	add.s64 	%rd72, %rd22, %rd21;
	add.s64 	%rd8, %rd22, 1536;
	add.s32 	%r111, %r5, 128;
$L__BB2_4:
	.pragma "nounroll";
	cvt.s64.s32 	%rd23, %r112;
	add.s64 	%rd24, %rd5, %rd23;
	add.s64 	%rd25, %rd6, %rd23;
	mul.wide.s32 	%rd26, %r111, 4;
	add.s64 	%rd27, %rd8, %rd26;
	ld.global.u8 	%rs1, [%rd24+-512];
	ld.global.u8 	%rs2, [%rd25+-512];
	setp.eq.s16 	%p4, %rs1, %rs2;
	selp.b32 	%r49, 2, -1, %p4;
	st.global.u32 	[%rd72], %r49;
	ld.global.u8 	%rs3, [%rd24+-384];
	ld.global.u8 	%rs4, [%rd25+-384];
	setp.eq.s16 	%p5, %rs3, %rs4;
	selp.b32 	%r50, 2, -1, %p5;
	st.global.u32 	[%rd27+-1536], %r50;
	ld.global.u8 	%rs5, [%rd24+-256];
	ld.global.u8 	%rs6, [%rd25+-256];
	setp.eq.s16 	%p6, %rs5, %rs6;
	selp.b32 	%r51, 2, -1, %p6;
	st.global.u32 	[%rd27+-1024], %r51;
	ld.global.u8 	%rs7, [%rd24+-128];
	ld.global.u8 	%rs8, [%rd25+-128];
	setp.eq.s16 	%p7, %rs7, %rs8;
	selp.b32 	%r52, 2, -1, %p7;
	st.global.u32 	[%rd27+-512], %r52;
	ld.global.u8 	%rs9, [%rd24];
	ld.global.u8 	%rs10, [%rd25];
	setp.eq.s16 	%p8, %rs9, %rs10;
	selp.b32 	%r53, 2, -1, %p8;
	st.global.u32 	[%rd27], %r53;
	ld.global.u8 	%rs11, [%rd24+128];
	ld.global.u8 	%rs12, [%rd25+128];
	setp.eq.s16 	%p9, %rs11, %rs12;
	selp.b32 	%r54, 2, -1, %p9;
	st.global.u32 	[%rd27+512], %r54;
	ld.global.u8 	%rs13, [%rd24+256];
	ld.global.u8 	%rs14, [%rd25+256];
	setp.eq.s16 	%p10, %rs13, %rs14;
	selp.b32 	%r55, 2, -1, %p10;
	st.global.u32 	[%rd27+1024], %r55;
	ld.global.u8 	%rs15, [%rd24+384];
	ld.global.u8 	%rs16, [%rd25+384];
	setp.eq.s16 	%p11, %rs15, %rs16;
	selp.b32 	%r56, 2, -1, %p11;
	st.global.u32 	[%rd27+1536], %r56;
	add.s32 	%r113, %r113, 8;
	add.s32 	%r112, %r112, 1024;
	add.s64 	%rd72, %rd72, 4096;
	add.s32 	%r111, %r111, 1024;
	setp.eq.s32 	%p12, %r113, 0;
	@%p12 bra 	$L__BB2_5;
	bra.uni 	$L__BB2_4;
$L__BB2_5:
	setp.eq.s32 	%p13, %r6, 0;
	@%p13 bra 	$L__BB2_54;
	and.b32  	%r37, %r42, 3;
	setp.lt.u32 	%p14, %r6, 4;
	@%p14 bra 	$L__BB2_8;
	shl.b32 	%r57, %r118, 7;
	add.s32 	%r58, %r57, %r5;
	add.s32 	%r59, %r58, %r4;
	cvt.s64.s32 	%rd28, %r59;
	add.s64 	%rd29, %rd1, %rd28;
	ld.global.u8 	%rs17, [%rd29];
	add.s64 	%rd30, %rd2, %rd28;
	ld.global.u8 	%rs18, [%rd30];
	setp.eq.s16 	%p15, %rs17, %rs18;
	selp.b32 	%r60, 2, -1, %p15;
	mul.wide.s32 	%rd31, %r58, 4;
	add.s64 	%rd32, %rd4, %rd31;
	st.global.u32 	[%rd32], %r60;
	ld.global.u8 	%rs19, [%rd29+128];
	ld.global.u8 	%rs20, [%rd30+128];
	setp.eq.s16 	%p16, %rs19, %rs20;
	selp.b32 	%r61, 2, -1, %p16;
	st.global.u32 	[%rd32+512], %r61;
	ld.global.u8 	%rs21, [%rd29+256];
	ld.global.u8 	%rs22, [%rd30+256];
	setp.eq.s16 	%p17, %rs21, %rs22;
	selp.b32 	%r62, 2, -1, %p17;
	st.global.u32 	[%rd32+1024], %r62;
	ld.global.u8 	%rs23, [%rd29+384];
	ld.global.u8 	%rs24, [%rd30+384];
	setp.eq.s16 	%p18, %rs23, %rs24;
	selp.b32 	%r63, 2, -1, %p18;
	st.global.u32 	[%rd32+1536], %r63;
	add.s32 	%r118, %r118, 4;
$L__BB2_8:
	setp.eq.s32 	%p19, %r37, 0;
	@%p19 bra 	$L__BB2_54;
	setp.eq.s32 	%p20, %r37, 1;
	@%p20 bra 	$L__BB2_11;
	shl.b32 	%r64, %r118, 7;
	add.s32 	%r65, %r64, %r5;
	add.s32 	%r66, %r65, %r4;
	cvt.s64.s32 	%rd33, %r66;
	add.s64 	%rd34, %rd1, %rd33;
	ld.global.u8 	%rs25, [%rd34];
	add.s64 	%rd35, %rd2, %rd33;
	ld.global.u8 	%rs26, [%rd35];
	setp.eq.s16 	%p21, %rs25, %rs26;
	selp.b32 	%r67, 2, -1, %p21;
	mul.wide.s32 	%rd36, %r65, 4;
	add.s64 	%rd37, %rd4, %rd36;
	st.global.u32 	[%rd37], %r67;
	ld.global.u8 	%rs27, [%rd34+128];
	ld.global.u8 	%rs28, [%rd35+128];
	setp.eq.s16 	%p22, %rs27, %rs28;
	selp.b32 	%r68, 2, -1, %p22;
	st.global.u32 	[%rd37+512], %r68;
	add.s32 	%r118, %r118, 2;
$L__BB2_11:
	and.b32  	%r69, %r42, 1;
	setp.eq.b32 	%p23, %r69, 1;
	not.pred 	%p24, %p23;
	@%p24 bra 	$L__BB2_54;
	shl.b32 	%r70, %r118, 7;
	add.s32 	%r71, %r70, %r5;
	add.s32 	%r72, %r71, %r4;
	cvt.s64.s32 	%rd38, %r72;
	add.s64 	%rd39, %rd1, %rd38;
	ld.global.u8 	%rs29, [%rd39];
	add.s64 	%rd40, %rd2, %rd38;
	ld.global.u8 	%rs30, [%rd40];
	setp.eq.s16 	%p25, %rs29, %rs30;
	selp.b32 	%r73, 2, -1, %p25;
	mul.wide.s32 	%rd41, %r71, 4;
	add.s64 	%rd42, %rd4, %rd41;
	st.global.u32 	[%rd42], %r73;
	bra.uni 	$L__BB2_54;
$L__BB2_13:
	setp.lt.s32 	%p26, %r42, 1;
	@%p26 bra 	$L__BB2_54;
	mov.u32 	%r11, %tid.x;
	and.b32  	%r12, %r42, 7;
	setp.lt.u32 	%p27, %r42, 8;
	mov.b32 	%r115, 0;
	@%p27 bra 	$L__BB2_33;
	and.b32  	%r115, %r42, 2147483640;
	mov.b32 	%r114, 0;
$L__BB2_16:
	.pragma "nounroll";
	shl.b32 	%r76, %r114, 7;
	add.s32 	%r21, %r76, %r11;
	setp.ge.s32 	%p28, %r21, %r3;
	add.s32 	%r77, %r21, %r4;
	cvt.s64.s32 	%rd43, %r77;
	add.s64 	%rd11, %rd1, %rd43;
	add.s64 	%rd12, %rd2, %rd43;
	@%p28 bra 	$L__BB2_18;
	ld.global.u8 	%rs31, [%rd11];
	ld.global.u8 	%rs32, [%rd12];
	setp.eq.s16 	%p29, %rs31, %rs32;
	selp.b32 	%r78, 2, -1, %p29;
	mul.wide.u32 	%rd44, %r21, 4;
	add.s64 	%rd45, %rd4, %rd44;
	st.global.u32 	[%rd45], %r78;
$L__BB2_18:
	add.s32 	%r79, %r21, 128;
	setp.ge.s32 	%p30, %r79, %r3;
	mul.wide.s32 	%rd46, %r79, 4;
	add.s64 	%rd13, %rd4, %rd46;
	@%p30 bra 	$L__BB2_20;
	ld.global.u8 	%rs33, [%rd11+128];
	ld.global.u8 	%rs34, [%rd12+128];
	setp.eq.s16 	%p31, %rs33, %rs34;
	selp.b32 	%r80, 2, -1, %p31;
	st.global.u32 	[%rd13], %r80;
$L__BB2_20:
	add.s32 	%r81, %r21, 256;
	setp.ge.s32 	%p32, %r81, %r3;
	@%p32 bra 	$L__BB2_22;
	ld.global.u8 	%rs35, [%rd11+256];
	ld.global.u8 	%rs36, [%rd12+256];
	setp.eq.s16 	%p33, %rs35, %rs36;
	selp.b32 	%r82, 2, -1, %p33;
	st.global.u32 	[%rd13+512], %r82;
$L__BB2_22:
	add.s32 	%r83, %r21, 384;
	setp.ge.s32 	%p34, %r83, %r3;
	@%p34 bra 	$L__BB2_24;
	ld.global.u8 	%rs37, [%rd11+384];
	ld.global.u8 	%rs38, [%rd12+384];
	setp.eq.s16 	%p35, %rs37, %rs38;
	selp.b32 	%r84, 2, -1, %p35;
	st.global.u32 	[%rd13+1024], %r84;
$L__BB2_24:
	add.s32 	%r85, %r21, 512;
	setp.ge.s32 	%p36, %r85, %r3;
	@%p36 bra 	$L__BB2_26;
	ld.global.u8 	%rs39, [%rd11+512];
	ld.global.u8 	%rs40, [%rd12+512];
	setp.eq.s16 	%p37, %rs39, %rs40;
	selp.b32 	%r86, 2, -1, %p37;
	st.global.u32 	[%rd13+1536], %r86;
$L__BB2_26:
	add.s32 	%r87, %r21, 640;
	setp.ge.s32 	%p38, %r87, %r3;
	@%p38 bra 	$L__BB2_28;
	ld.global.u8 	%rs41, [%rd11+640];
	ld.global.u8 	%rs42, [%rd12+640];
	setp.eq.s16 	%p39, %rs41, %rs42;
	selp.b32 	%r88, 2, -1, %p39;
	st.global.u32 	[%rd13+2048], %r88;
$L__BB2_28:
	add.s32 	%r89, %r21, 768;
	setp.ge.s32 	%p40, %r89, %r3;
	@%p40 bra 	$L__BB2_30;
	ld.global.u8 	%rs43, [%rd11+768];
	ld.global.u8 	%rs44, [%rd12+768];
	setp.eq.s16 	%p41, %rs43, %rs44;
	selp.b32 	%r90, 2, -1, %p41;
	st.global.u32 	[%rd13+2560], %r90;
$L__BB2_30:
	add.s32 	%r91, %r21, 896;
	setp.ge.s32 	%p42, %r91, %r3;
	@%p42 bra 	$L__BB2_32;
	ld.global.u8 	%rs45, [%rd11+896];
	ld.global.u8 	%rs46, [%rd12+896];
	setp.eq.s16 	%p43, %rs45, %rs46;
	selp.b32 	%r92, 2, -1, %p43;
	st.global.u32 	[%rd13+3072], %r92;
$L__BB2_32:
	add.s32 	%r114, %r114, 8;
	setp.ne.s32 	%p44, %r114, %r115;
	@%p44 bra 	$L__BB2_16;
$L__BB2_33:
	setp.eq.s32 	%p45, %r12, 0;
	@%p45 bra 	$L__BB2_54;
	and.b32  	%r24, %r42, 3;
	setp.lt.u32 	%p46, %r12, 4;
	@%p46 bra 	$L__BB2_44;
	shl.b32 	%r93, %r115, 7;
	add.s32 	%r25, %r93, %r11;
	setp.ge.s32 	%p47, %r25, %r3;
	mul.wide.s32 	%rd47, %r25, 4;
	add.s64 	%rd14, %rd4, %rd47;
	@%p47 bra 	$L__BB2_37;
	add.s32 	%r94, %r25, %r4;
	cvt.s64.s32 	%rd48, %r94;
	add.s64 	%rd49, %rd1, %rd48;
	ld.global.u8 	%rs47, [%rd49];
	add.s64 	%rd50, %rd2, %rd48;
	ld.global.u8 	%rs48, [%rd50];
	setp.eq.s16 	%p48, %rs47, %rs48;
	selp.b32 	%r95, 2, -1, %p48;
	st.global.u32 	[%rd14], %r95;
$L__BB2_37:
	add.s32 	%r26, %r25, 128;
	setp.ge.s32 	%p49, %r26, %r3;
	@%p49 bra 	$L__BB2_39;
	add.s32 	%r96, %r26, %r4;
	cvt.s64.s32 	%rd51, %r96;
	add.s64 	%rd52, %rd1, %rd51;
	ld.global.u8 	%rs49, [%rd52];
	add.s64 	%rd53, %rd2, %rd51;
	ld.global.u8 	%rs50, [%rd53];
	setp.eq.s16 	%p50, %rs49, %rs50;
	selp.b32 	%r97, 2, -1, %p50;
	st.global.u32 	[%rd14+512], %r97;
$L__BB2_39:
	add.s32 	%r27, %r25, 256;
	setp.ge.s32 	%p51, %r27, %r3;
	@%p51 bra 	$L__BB2_41;
	add.s32 	%r98, %r27, %r4;
	cvt.s64.s32 	%rd54, %r98;
	add.s64 	%rd55, %rd1, %rd54;
	ld.global.u8 	%rs51, [%rd55];
	add.s64 	%rd56, %rd2, %rd54;
	ld.global.u8 	%rs52, [%rd56];
	setp.eq.s16 	%p52, %rs51, %rs52;
	selp.b32 	%r99, 2, -1, %p52;
	st.global.u32 	[%rd14+1024], %r99;
$L__BB2_41:
	add.s32 	%r28, %r25, 384;
	setp.ge.s32 	%p53, %r28, %r3;
	@%p53 bra 	$L__BB2_43;
	add.s32 	%r100, %r28, %r4;
	cvt.s64.s32 	%rd57, %r100;
	add.s64 	%rd58, %rd1, %rd57;
	ld.global.u8 	%rs53, [%rd58];
	add.s64 	%rd59, %rd2, %rd57;
	ld.global.u8 	%rs54, [%rd59];
	setp.eq.s16 	%p54, %rs53, %rs54;
	selp.b32 	%r101, 2, -1, %p54;
	st.global.u32 	[%rd14+1536], %r101;
$L__BB2_43:
	add.s32 	%r115, %r115, 4;
$L__BB2_44:
	setp.eq.s32 	%p55, %r24, 0;
	@%p55 bra 	$L__BB2_54;
	setp.eq.s32 	%p56, %r24, 1;
	@%p56 bra 	$L__BB2_51;
	shl.b32 	%r102, %r115, 7;
	add.s32 	%r31, %r102, %r11;
	setp.ge.s32 	%p57, %r31, %r3;
	mul.wide.s32 	%rd60, %r31, 4;
	add.s64 	%rd15, %rd4, %rd60;
	@%p57 bra 	$L__BB2_48;
	add.s32 	%r103, %r31, %r4;
	cvt.s64.s32 	%rd61, %r103;
	add.s64 	%rd62, %rd1, %rd61;
	ld.global.u8 	%rs55, [%rd62];
	add.s64 	%rd63, %rd2, %rd61;
	ld.global.u8 	%rs56, [%rd63];
	setp.eq.s16 	%p58, %rs55, %rs56;
	selp.b32 	%r104, 2, -1, %p58;
	st.global.u32 	[%rd15], %r104;
$L__BB2_48:
	add.s32 	%r32, %r31, 128;
	setp.ge.s32 	%p59, %r32, %r3;
	@%p59 bra 	$L__BB2_50;
	add.s32 	%r105, %r32, %r4;
	cvt.s64.s32 	%rd64, %r105;
	add.s64 	%rd65, %rd1, %rd64;
	ld.global.u8 	%rs57, [%rd65];
	add.s64 	%rd66, %rd2, %rd64;
	ld.global.u8 	%rs58, [%rd66];
	setp.eq.s16 	%p60, %rs57, %rs58;
	selp.b32 	%r106, 2, -1, %p60;
	st.global.u32 	[%rd15+512], %r106;
$L__BB2_50:
	add.s32 	%r115, %r115, 2;
$L__BB2_51:
	and.b32  	%r107, %r42, 1;
	setp.eq.b32 	%p61, %r107, 1;
	not.pred 	%p62, %p61;
	@%p62 bra 	$L__BB2_54;
	shl.b32 	%r108, %r115, 7;
	add.s32 	%r35, %r108, %r11;
	setp.ge.s32 	%p63, %r35, %r3;
	@%p63 bra 	$L__BB2_54;
	add.s32 	%r109, %r35, %r4;
	cvt.s64.s32 	%rd67, %r109;
	add.s64 	%rd68, %rd1, %rd67;
	ld.global.u8 	%rs59, [%rd68];
	add.s64 	%rd69, %rd2, %rd67;
	ld.global.u8 	%rs60, [%rd69];
	setp.eq.s16 	%p64, %rs59, %rs60;
	selp.b32 	%r110, 2, -1, %p64;
	mul.wide.s32 	%rd70, %r35, 4;
	add.s64 	%rd71, %rd4, %rd70;
	st.global.u32 	[%rd71], %r110;
$L__BB2_54:
	ret;

}
	// .globl	_ZN3cub18CUB_300001_SM_10006detail9transform16transform_kernelINS2_10policy_hubILb1EN4cuda3std3__45tupleIJN6thrust24THRUST_300001_SM_1000_NS17counting_iteratorIiNSA_11use_defaultESC_SC_EEEEEE10policy1000El12calculoScoreNSA_6detail15normal_iteratorINSA_10device_ptrIiEEEEJSD_EEEvT0_iT1_T2_DpNS2_10kernel_argIT3_EE
.visible .entry _ZN3cub18CUB_300001_SM_10006detail9transform16transform_kernelINS2_10policy_hubILb1EN4cuda3std3__45tupleIJN6thrust24THRUST_300001_SM_1000_NS17counting_iteratorIiNSA_11use_defaultESC_SC_EEEEEE10policy1000El12calculoScoreNSA_6detail15normal_iteratorINSA_10device_ptrIiEEEEJSD_EEEvT0_iT1_T2_DpNS2_10kernel_argIT3_EE(
	.param .u64 _ZN3cub18CUB_300001_SM_10006detail9transform16transform_kernelINS2_10policy_hubILb1EN4cuda3std3__45tupleIJN6thrust24THRUST_300001_SM_1000_NS17counting_iteratorIiNSA_11use_defaultESC_SC_EEEEEE10policy1000El12calculoScoreNSA_6detail15normal_iteratorINSA_10device_ptrIiEEEEJSD_EEEvT0_iT1_T2_DpNS2_10kernel_argIT3_EE_param_0,
	.param .u32 _ZN3cub18CUB_300001_SM_10006detail9transform16transform_kernelINS2_10policy_hubILb1EN4cuda3std3__45tupleIJN6thrust24THRUST_300001_SM_1000_NS17counting_iteratorIiNSA_11use_defaultESC_SC_EEEEEE10policy1000El12calculoScoreNSA_6detail15normal_iteratorINSA_10device_ptrIiEEEEJSD_EEEvT0_iT1_T2_DpNS2_10kernel_argIT3_EE_param_1,
	.param .align 8 .b8 _ZN3cub18CUB_300001_SM_10006detail9transform16transform_kernelINS2_10policy_hubILb1EN4cuda3std3__45tupleIJN6thrust24THRUST_300001_SM_1000_NS17counting_iteratorIiNSA_11use_defaultESC_SC_EEEEEE10policy1000El12calculoScoreNSA_6detail15normal_iteratorINSA_10device_ptrIiEEEEJSD_EEEvT0_iT1_T2_DpNS2_10kernel_argIT3_EE_param_2[16],
	.param .align 8 .b8 _ZN3cub18CUB_300001_SM_10006detail9transform16transform_kernelINS2_10policy_hubILb1EN4cuda3std3__45tupleIJN6thrust24THRUST_300001_SM_1000_NS17counting_iteratorIiNSA_11use_defaultESC_SC_EEEEEE10policy1000El12calculoScoreNSA_6detail15normal_iteratorINSA_10device_ptrIiEEEEJSD_EEEvT0_iT1_T2_DpNS2_10kernel_argIT3_EE_param_3[8],
	.param .align 8 .b8 _ZN3cub18CUB_300001_SM_10006detail9transform16transform_kernelINS2_10policy_hubILb1EN4cuda3std3__45tupleIJN6thrust24THRUST_300001_SM_1000_NS17counting_iteratorIiNSA_11use_defaultESC_SC_EEEEEE10policy1000El12calculoScoreNSA_6detail15normal_iteratorINSA_10device_ptrIiEEEEJSD_EEEvT0_iT1_T2_DpNS2_10kernel_argIT3_EE_param_4[16]
)
.maxntid 128
{
	.reg .pred 	%p<65>;
	.reg .b16 	%rs<61>;
	.reg .b32 	%r<119>;
	.reg .b64 	%rd<79>;

	ld.param.u32 	%r1, [_ZN3cub18CUB_300001_SM_10006detail9transform16transform_kernelINS2_10policy_hubILb1EN4cuda3std3__45tupleIJN6thrust24THRUST_300001_SM_1000_NS17counting_iteratorIiNSA_11use_defaultESC_SC_EEEEEE10policy1000El12calculoScoreNSA_6detail15normal_iteratorINSA_10device_ptrIiEEEEJSD_EEEvT0_iT1_T2_DpNS2_10kernel_argIT3_EE_param_4];
	ld.param.u64 	%rd17, [_ZN3cub18CUB_300001_SM_10006detail9transform16transform_kernelINS2_10policy_hubILb1EN4cuda3std3__45tupleIJN6thrust24THRUST_300001_SM_1000_NS17counting_iteratorIiNSA_11use_defaultESC_SC_EEEEEE10policy1000El12calculoScoreNSA_6detail15normal_iteratorINSA_10device_ptrIiEEEEJSD_EEEvT0_iT1_T2_DpNS2_10kernel_argIT3_EE_param_0];
	ld.param.u64 	%rd18, [_ZN3cub18CUB_300001_SM_10006detail9transform16transform_kernelINS2_10policy_hubILb1EN4cuda3std3__45tupleIJN6thrust24THRUST_300001_SM_1000_NS17counting_iteratorIiNSA_11use_defaultESC_SC_EEEEEE10policy1000El12calculoScoreNSA_6detail15normal_iteratorINSA_10device_ptrIiEEEEJSD_EEEvT0_iT1_T2_DpNS2_10kernel_argIT3_EE_param_3];
	ld.param.u64 	%rd19, [_ZN3cub18CUB_300001_SM_10006detail9transform16transform_kernelINS2_10policy_hubILb1EN4cuda3std3__45tupleIJN6thrust24THRUST_300001_SM_1000_NS17counting_iteratorIiNSA_11use_defaultESC_SC_EEEEEE10policy1000El12calculoScoreNSA_6detail15normal_iteratorINSA_10device_ptrIiEEEEJSD_EEEvT0_iT1_T2_DpNS2_10kernel_argIT3_EE_param_2+8];
	ld.param.u64 	%rd20, [_ZN3cub18CUB_300001_SM_10006detail9transform16transform_kernelINS2_10policy_hubILb1EN4cuda3std3__45tupleIJN6thrust24THRUST_300001_SM_1000_NS17counting_iteratorIiNSA_11use_defaultESC_SC_EEEEEE10policy1000El12calculoScoreNSA_6detail15normal_iteratorINSA_10device_ptrIiEEEEJSD_EEEvT0_iT1_T2_DpNS2_10kernel_argIT3_EE_param_2];
	ld.param.u32 	%r42, [_ZN3cub18CUB_300001_SM_10006detail9transform16transform_kernelINS2_10policy_hubILb1EN4cuda3std3__45tupleIJN6thrust24THRUST_300001_SM_1000_NS17counting_iteratorIiNSA_11use_defaultESC_SC_EEEEEE10policy1000El12calculoScoreNSA_6detail15normal_iteratorINSA_10device_ptrIiEEEEJSD_EEEvT0_iT1_T2_DpNS2_10kernel_argIT3_EE_param_1];
	cvta.to.global.u64 	%rd1, %rd20;
	cvta.to.global.u64 	%rd2, %rd19;
	cvta.to.global.u64 	%rd3, %rd18;
	shl.b32 	%r43, %r42, 7;
	mov.u32 	%r44, %ctaid.x;
	cvt.u64.u32 	%rd21, %r44;
	cvt.s64.s32 	%rd22, %r43;
	mul.lo.s64 	%rd4, %rd22, %rd21;
	sub.s64 	%rd23, %rd17, %rd4;
	min.s64 	%rd24, %rd23, %rd22;
	cvt.u32.u64 	%r2, %rd24;
	cvt.u32.u64 	%r3, %rd4;
	add.s32 	%r4, %r1, %r3;
	shl.b64 	%rd25, %rd4, 2;
	add.s64 	%rd5, %rd3, %rd25;
	setp.eq.s32 	%p1, %r43, %r2;
	@%p1 bra 	$L__BB3_42;
	setp.lt.s32 	%p2, %r42, 1;
	@%p2 bra 	$L__BB3_54;
	mov.u32 	%r5, %tid.x;
	and.b32  	%r6, %r42, 7;
	setp.lt.u32 	%p3, %r42, 8;
	mov.b32 	%r116, 0;
	@%p3 bra 	$L__BB3_21;
	and.b32  	%r116, %r42, 2147483640;
	mov.b32 	%r112, 0;
$L__BB3_4:
	.pragma "nounroll";
	shl.b32 	%r47, %r112, 7;
	add.s32 	%r21, %r47, %r5;
	setp.ge.s32 	%p4, %r21, %r2;
	add.s32 	%r48, %r21, %r4;
	cvt.s64.s32 	%rd26, %r48;
	add.s64 	%rd12, %rd1, %rd26;
	add.s64 	%rd13, %rd2, %rd26;
	@%p4 bra 	$L__BB3_6;
	ld.global.u8 	%rs1, [%rd12];
	ld.global.u8 	%rs2, [%rd13];
	setp.eq.s16 	%p5, %rs1, %rs2;
	selp.b32 	%r49, 2, -1, %p5;
	mul.wide.u32 	%rd27, %r21, 4;
	add.s64 	%rd28, %rd5, %rd27;
	st.global.u32 	[%rd28], %r49;
$L__BB3_6:
	add.s32 	%r50, %r21, 128;
	setp.ge.s32 	%p6, %r50, %r2;
	mul.wide.s32 	%rd29, %r50, 4;
	add.s64 	%rd14, %rd5, %rd29;
	@%p6 bra 	$L__BB3_8;
	ld.global.u8 	%rs3, [%rd12+128];
	ld.global.u8 	%rs4, [%rd13+128];
	setp.eq.s16 	%p7, %rs3, %rs4;
	selp.b32 	%r51, 2, -1, %p7;
	st.global.u32 	[%rd14], %r51;
$L__BB3_8:
	add.s32 	%r52, %r21, 256;
	setp.ge.s32 	%p8, %r52, %r2;
	@%p8 bra 	$L__BB3_10;
	ld.global.u8 	%rs5, [%rd12+256];
	ld.global.u8 	%rs6, [%rd13+256];
	setp.eq.s16 	%p9, %rs5, %rs6;
	selp.b32 	%r53, 2, -1, %p9;
	st.global.u32 	[%rd14+512], %r53;
$L__BB3_10:
	add.s32 	%r54, %r21, 384;
	setp.ge.s32 	%p10, %r54, %r2;
	@%p10 bra 	$L__BB3_12;
	ld.global.u8 	%rs7, [%rd12+384];
	ld.global.u8 	%rs8, [%rd13+384];
	setp.eq.s16 	%p11, %rs7, %rs8;
	selp.b32 	%r55, 2, -1, %p11;
	st.global.u32 	[%rd14+1024], %r55;
$L__BB3_12:
	add.s32 	%r56, %r21, 512;
	setp.ge.s32 	%p12, %r56, %r2;
	@%p12 bra 	$L__BB3_14;
	ld.global.u8 	%rs9, [%rd12+512];
	ld.global.u8 	%rs10, [%rd13+512];
	setp.eq.s16 	%p13, %rs9, %rs10;
	selp.b32 	%r57, 2, -1, %p13;
	st.global.u32 	[%rd14+1536], %r57;
$L__BB3_14:
	add.s32 	%r58, %r21, 640;
	setp.ge.s32 	%p14, %r58, %r2;
	@%p14 bra 	$L__BB3_16;
	ld.global.u8 	%rs11, [%rd12+640];
	ld.global.u8 	%rs12, [%rd13+640];
	setp.eq.s16 	%p15, %rs11, %rs12;
	selp.b32 	%r59, 2, -1, %p15;
	st.global.u32 	[%rd14+2048], %r59;
$L__BB3_16:
	add.s32 	%r60, %r21, 768;
	setp.ge.s32 	%p16, %r60, %r2;
	@%p16 bra 	$L__BB3_18;
	ld.global.u8 	%rs13, [%rd12+768];
	ld.global.u8 	%rs14, [%rd13+768];
	setp.eq.s16 	%p17, %rs13, %rs14;
	selp.b32 	%r61, 2, -1, %p17;
	st.global.u32 	[%rd14+2560], %r61;
$L__BB3_18:
	add.s32 	%r62, %r21, 896;
	setp.ge.s32 	%p18, %r62, %r2;
	@%p18 bra 	$L__BB3_20;
	ld.global.u8 	%rs15, [%rd12+896];
	ld.global.u8 	%rs16, [%rd13+896];
	setp.eq.s16 	%p19, %rs15, %rs16;
	selp.b32 	%r63, 2, -1, %p19;
	st.global.u32 	[%rd14+3072], %r63;
$L__BB3_20:
	add.s32 	%r112, %r112, 8;
	setp.eq.s32 	%p20, %r112, %r116;
	@%p20 bra 	$L__BB3_21;
	bra.uni 	$L__BB3_4;
$L__BB3_21:
	setp.eq.s32 	%p21, %r6, 0;
	@%p21 bra 	$L__BB3_54;
	and.b32  	%r30, %r42, 3;
	setp.lt.u32 	%p22, %r6, 4;
	@%p22 bra 	$L__BB3_32;
	shl.b32 	%r64, %r116, 7;
	add.s32 	%r31, %r64, %r5;
	setp.ge.s32 	%p23, %r31, %r2;
	mul.wide.s32 	%rd30, %r31, 4;
	add.s64 	%rd15, %rd5, %rd30;
	@%p23 bra 	$L__BB3_25;
	add.s32 	%r65, %r31, %r4;
	cvt.s64.s32 	%rd31, %r65;
	add.s64 	%rd32, %rd1, %rd31;
	ld.global.u8 	%rs17, [%rd32];
	add.s64 	%rd33, %rd2, %rd31;
	ld.global.u8 	%rs18, [%rd33];
	setp.eq.s16 	%p24, %rs17, %rs18;
	selp.b32 	%r66, 2, -1, %p24;
	st.global.u32 	[%rd15], %r66;
$L__BB3_25:
	add.s32 	%r32, %r31, 128;
	setp.ge.s32 	%p25, %r32, %r2;
	@%p25 bra 	$L__BB3_27;
	add.s32 	%r67, %r32, %r4;
	cvt.s64.s32 	%rd34, %r67;
	add.s64 	%rd35, %rd1, %rd34;
	ld.global.u8 	%rs19, [%rd35];
	add.s64 	%rd36, %rd2, %rd34;
	ld.global.u8 	%rs20, [%rd36];
	setp.eq.s16 	%p26, %rs19, %rs20;
	selp.b32 	%r68, 2, -1, %p26;
	st.global.u32 	[%rd15+512], %r68;
$L__BB3_27:
	add.s32 	%r33, %r31, 256;
	setp.ge.s32 	%p27, %r33, %r2;
	@%p27 bra 	$L__BB3_29;
	add.s32 	%r69, %r33, %r4;
	cvt.s64.s32 	%rd37, %r69;
	add.s64 	%rd38, %rd1, %rd37;
	ld.global.u8 	%rs21, [%rd38];
	add.s64 	%rd39, %rd2, %rd37;
	ld.global.u8 	%rs22, [%rd39];
	setp.eq.s16 	%p28, %rs21, %rs22;
	selp.b32 	%r70, 2, -1, %p28;
	st.global.u32 	[%rd15+1024], %r70;
$L__BB3_29:
	add.s32 	%r34, %r31, 384;
	setp.ge.s32 	%p29, %r34, %r2;
	@%p29 bra 	$L__BB3_31;
	add.s32 	%r71, %r34, %r4;
	cvt.s64.s32 	%rd40, %r71;
	add.s64 	%rd41, %rd1, %rd40;
	ld.global.u8 	%rs23, [%rd41];
	add.s64 	%rd42, %rd2, %rd40;
	ld.global.u8 	%rs24, [%rd42];
	setp.eq.s16 	%p30, %rs23, %rs24;
	selp.b32 	%r72, 2, -1, %p30;
	st.global.u32 	[%rd15+1536], %r72;
$L__BB3_31:
	add.s32 	%r116, %r116, 4;
$L__BB3_32:
	setp.eq.s32 	%p31, %r30, 0;
	@%p31 bra 	$L__BB3_54;
	setp.eq.s32 	%p32, %r30, 1;
	@%p32 bra 	$L__BB3_39;
	shl.b32 	%r73, %r116, 7;
	add.s32 	%r37, %r73, %r5;
	setp.ge.s32 	%p33, %r37, %r2;
	mul.wide.s32 	%rd43, %r37, 4;
	add.s64 	%rd16, %rd5, %rd43;
	@%p33 bra 	$L__BB3_36;
	add.s32 	%r74, %r37, %r4;
	cvt.s64.s32 	%rd44, %r74;
	add.s64 	%rd45, %rd1, %rd44;
	ld.global.u8 	%rs25, [%rd45];
	add.s64 	%rd46, %rd2, %rd44;
	ld.global.u8 	%rs26, [%rd46];
	setp.eq.s16 	%p34, %rs25, %rs26;
	selp.b32 	%r75, 2, -1, %p34;
	st.global.u32 	[%rd16], %r75;
$L__BB3_36:
	add.s32 	%r38, %r37, 128;
	setp.ge.s32 	%p35, %r38, %r2;
	@%p35 bra 	$L__BB3_38;
	add.s32 	%r76, %r38, %r4;
	cvt.s64.s32 	%rd47, %r76;
	add.s64 	%rd48, %rd1, %rd47;
	ld.global.u8 	%rs27, [%rd48];
	add.s64 	%rd49, %rd2, %rd47;
	ld.global.u8 	%rs28, [%rd49];
	setp.eq.s16 	%p36, %rs27, %rs28;
	selp.b32 	%r77, 2, -1, %p36;
	st.global.u32 	[%rd16+512], %r77;
$L__BB3_38:
	add.s32 	%r116, %r116, 2;
$L__BB3_39:
	and.b32  	%r78, %r42, 1;
	setp.eq.b32 	%p37, %r78, 1;
	not.pred 	%p38, %p37;
	@%p38 bra 	$L__BB3_54;
	shl.b32 	%r79, %r116, 7;
	add.s32 	%r41, %r79, %r5;
	setp.ge.s32 	%p39, %r41, %r2;
	@%p39 bra 	$L__BB3_54;
	add.s32 	%r80, %r41, %r4;
	cvt.s64.s32 	%rd50, %r80;
	add.s64 	%rd51, %rd1, %rd50;
	ld.global.u8 	%rs29, [%rd51];
	add.s64 	%rd52, %rd2, %rd50;
	ld.global.u8 	%rs30, [%rd52];
	setp.eq.s16 	%p40, %rs29, %rs30;
	selp.b32 	%r81, 2, -1, %p40;
	mul.wide.s32 	%rd53, %r41, 4;
	add.s64 	%rd54, %rd5, %rd53;
	st.global.u32 	[%rd54], %r81;
	bra.uni 	$L__BB3_54;
$L__BB3_42:
	setp.lt.s32 	%p41, %r42, 1;
	@%p41 bra 	$L__BB3_54;
	mov.u32 	%r8, %tid.x;
	and.b32  	%r9, %r42, 7;
	setp.lt.u32 	%p42, %r42, 8;
	mov.b32 	%r114, 0;
	@%p42 bra 	$L__BB3_46;
	and.b32  	%r114, %r42, 2147483640;
	neg.s32 	%r111, %r114;
	add.s64 	%rd6, %rd1, 512;
	add.s32 	%r83, %r1, %r8;
	add.s32 	%r110, %r83, %r3;
	add.s64 	%rd7, %rd2, 512;
	mul.wide.u32 	%rd56, %r8, 4;
	add.s64 	%rd57, %rd25, %rd3;
	add.s64 	%rd78, %rd57, %rd56;
	add.s64 	%rd9, %rd57, 1536;
	add.s32 	%r109, %r8, 128;
$L__BB3_45:
	.pragma "nounroll";
	cvt.s64.s32 	%rd58, %r110;
	add.s64 	%rd59, %rd6, %rd58;
	add.s64 	%rd60, %rd7, %rd58;
	mul.wide.s32 	%rd61, %r109, 4;
	add.s64 	%rd62, %rd9, %rd61;
	ld.global.u8 	%rs31, [%rd59+-512];
	ld.global.u8 	%rs32, [%rd60+-512];
	setp.eq.s16 	%p43, %rs31, %rs32;
	selp.b32 	%r84, 2, -1, %p43;
	st.global.u32 	[%rd78], %r84;
	ld.global.u8 	%rs33, [%rd59+-384];
	ld.global.u8 	%rs34, [%rd60+-384];
	setp.eq.s16 	%p44, %rs33, %rs34;
	selp.b32 	%r85, 2, -1, %p44;
	st.global.u32 	[%rd62+-1536], %r85;
	ld.global.u8 	%rs35, [%rd59+-256];
	ld.global.u8 	%rs36, [%rd60+-256];
	setp.eq.s16 	%p45, %rs35, %rs36;
	selp.b32 	%r86, 2, -1, %p45;
	st.global.u32 	[%rd62+-1024], %r86;
	ld.global.u8 	%rs37, [%rd59+-128];
	ld.global.u8 	%rs38, [%rd60+-128];
	setp.eq.s16 	%p46, %rs37, %rs38;
	selp.b32 	%r87, 2, -1, %p46;
	st.global.u32 	[%rd62+-512], %r87;
	ld.global.u8 	%rs39, [%rd59];
	ld.global.u8 	%rs40, [%rd60];
	setp.eq.s16 	%p47, %rs39, %rs40;
	selp.b32 	%r88, 2, -1, %p47;
	st.global.u32 	[%rd62], %r88;
	ld.global.u8 	%rs41, [%rd59+128];
	ld.global.u8 	%rs42, [%rd60+128];
	setp.eq.s16 	%p48, %rs41, %rs42;
	selp.b32 	%r89, 2, -1, %p48;
	st.global.u32 	[%rd62+512], %r89;
	ld.global.u8 	%rs43, [%rd59+256];
	ld.global.u8 	%rs44, [%rd60+256];
	setp.eq.s16 	%p49, %rs43, %rs44;
	selp.b32 	%r90, 2, -1, %p49;
	st.global.u32 	[%rd62+1024], %r90;
	ld.global.u8 	%rs45, [%rd59+384];
	ld.global.u8 	%rs46, [%rd60+384];
	setp.eq.s16 	%p50, %rs45, %rs46;
	selp.b32 	%r91, 2, -1, %p50;
	st.global.u32 	[%rd62+1536], %r91;
	add.s32 	%r111, %r111, 8;
	add.s32 	%r110, %r110, 1024;
	add.s64 	%rd78, %rd78, 4096;
	add.s32 	%r109, %r109, 1024;
	setp.eq.s32 	%p51, %r111, 0;
	@%p51 bra 	$L__BB3_46;
	bra.uni 	$L__BB3_45;
$L__BB3_46:
	setp.eq.s32 	%p52, %r9, 0;
	@%p52 bra 	$L__BB3_54;
	and.b32  	%r24, %r42, 3;
	setp.lt.u32 	%p53, %r9, 4;
	@%p53 bra 	$L__BB3_49;
	shl.b32 	%r92, %r114, 7;
	add.s32 	%r93, %r92, %r8;
	add.s32 	%r94, %r93, %r4;
	cvt.s64.s32 	%rd63, %r94;
	add.s64 	%rd64, %rd1, %rd63;
	ld.global.u8 	%rs47, [%rd64];
	add.s64 	%rd65, %rd2, %rd63;
	ld.global.u8 	%rs48, [%rd65];
	setp.eq.s16 	%p54, %rs47, %rs48;
	selp.b32 	%r95, 2, -1, %p54;
	mul.wide.s32 	%rd66, %r93, 4;
	add.s64 	%rd67, %rd5, %rd66;
	st.global.u32 	[%rd67], %r95;
	ld.global.u8 	%rs49, [%rd64+128];
	ld.global.u8 	%rs50, [%rd65+128];
	setp.eq.s16 	%p55, %rs49, %rs50;
	selp.b32 	%r96, 2, -1, %p55;
	st.global.u32 	[%rd67+512], %r96;
	ld.global.u8 	%rs51, [%rd64+256];
	ld.global.u8 	%rs52, [%rd65+256];
	setp.eq.s16 	%p56, %rs51, %rs52;
	selp.b32 	%r97, 2, -1, %p56;
	st.global.u32 	[%rd67+1024], %r97;
	ld.global.u8 	%rs53, [%rd64+384];
	ld.global.u8 	%rs54, [%rd65+384];
	setp.eq.s16 	%p57, %rs53, %rs54;
	selp.b32 	%r98, 2, -1, %p57;
	st.global.u32 	[%rd67+1536], %r98;
	add.s32 	%r114, %r114, 4;
$L__BB3_49:
	setp.eq.s32 	%p58, %r24, 0;
	@%p58 bra 	$L__BB3_54;
	setp.eq.s32 	%p59, %r24, 1;
	@%p59 bra 	$L__BB3_52;
	shl.b32 	%r99, %r114, 7;
	add.s32 	%r100, %r99, %r8;
	add.s32 	%r101, %r100, %r4;
	cvt.s64.s32 	%rd68, %r101;
	add.s64 	%rd69, %rd1, %rd68;
	ld.global.u8 	%rs55, [%rd69];
	add.s64 	%rd70, %rd2, %rd68;
	ld.global.u8 	%rs56, [%rd70];
	setp.eq.s16 	%p60, %rs55, %rs56;
	selp.b32 	%r102, 2, -1, %p60;
	mul.wide.s32 	%rd71, %r100, 4;
	add.s64 	%rd72, %rd5, %rd71;
	st.global.u32 	[%rd72], %r102;
	ld.global.u8 	%rs57, [%rd69+128];
	ld.global.u8 	%rs58, [%rd70+128];
	setp.eq.s16 	%p61, %rs57, %rs58;
	selp.b32 	%r103, 2, -1, %p61;
	st.global.u32 	[%rd72+512], %r103;
	add.s32 	%r114, %r114, 2;
$L__BB3_52:
	and.b32  	%r104, %r42, 1;
	setp.eq.b32 	%p62, %r104, 1;
	not.pred 	%p63, %p62;
	@%p63 bra 	$L__BB3_54;
	shl.b32 	%r105, %r114, 7;
	add.s32 	%r106, %r105, %r8;
	add.s32 	%r107, %r106, %r4;
	cvt.s64.s32 	%rd73, %r107;
	add.s64 	%rd74, %rd1, %rd73;
	ld.global.u8 	%rs59, [%rd74];
	add.s64 	%rd75, %rd2, %rd73;
	ld.global.u8 	%rs60, [%rd75];
	setp.eq.s16 	%p64, %rs59, %rs60;
	selp.b32 	%r108, 2, -1, %p64;
	mul.wide.s32 	%rd76, %r106, 4;
	add.s64 	%rd77, %rd5, %rd76;
	st.global.u32 	[%rd77], %r108;
$L__BB3_54:
	ret;

}
	// .globl	_ZN3cub18CUB_300001_SM_10006detail6reduce28DeviceReduceSingleTileKernelINS2_10policy_hubIijN4cuda3std3__44plusIiEEE10Policy1000EN6thrust24THRUST_300001_SM_1000_NS6detail15normal_iteratorINSD_10device_ptrIiEEEEPfjS9_fiNS7_10__identityEEEvT0_T1_T2_T3_T4_T6_
.visible .entry _ZN3cub18CUB_300001_SM_10006detail6reduce28DeviceReduceSingleTileKernelINS2_10policy_hubIijN4cuda3std3__44plusIiEEE10Policy1000EN6thrust24THRUST_300001_SM_1000_NS6detail15normal_iteratorINSD_10device_ptrIiEEEEPfjS9_fiNS7_10__identityEEEvT0_T1_T2_T3_T4_T6_(
	.param .align 8 .b8 _ZN3cub18CUB_300001_SM_10006detail6reduce28DeviceReduceSingleTileKernelINS2_10policy_hubIijN4cuda3std3__44plusIiEEE10Policy1000EN6thrust24THRUST_300001_SM_1000_NS6detail15normal_iteratorINSD_10device_ptrIiEEEEPfjS9_fiNS7_10__identityEEEvT0_T1_T2_T3_T4_T6__param_0[8],
	.param .u64 .ptr .align 1 _ZN3cub18CUB_300001_SM_10006detail6reduce28DeviceReduceSingleTileKernelINS2_10policy_hubIijN4cuda3std3__44plusIiEEE10Policy1000EN6thrust24THRUST_300001_SM_1000_NS6detail15normal_iteratorINSD_10device_ptrIiEEEEPfjS9_fiNS7_10__identityEEEvT0_T1_T2_T3_T4_T6__param_1,
	.param .u32 _ZN3cub18CUB_300001_SM_10006detail6reduce28DeviceReduceSingleTileKernelINS2_10policy_hubIijN4cuda3std3__44plusIiEEE10Policy1000EN6thrust24THRUST_300001_SM_1000_NS6detail15normal_iteratorINSD_10device_ptrIiEEEEPfjS9_fiNS7_10__identityEEEvT0_T1_T2_T3_T4_T6__param_2,
	.param .align 1 .b8 _ZN3cub18CUB_300001_SM_10006detail6reduce28DeviceReduceSingleTileKernelINS2_10policy_hubIijN4cuda3std3__44plusIiEEE10Policy1000EN6thrust24THRUST_300001_SM_1000_NS6detail15normal_iteratorINSD_10device_ptrIiEEEEPfjS9_fiNS7_10__identityEEEvT0_T1_T2_T3_T4_T6__param_3[1],
	.param .f32 _ZN3cub18CUB_300001_SM_10006detail6reduce28DeviceReduceSingleTileKernelINS2_10policy_hubIijN4cuda3std3__44plusIiEEE10Policy1000EN6thrust24THRUST_300001_SM_1000_NS6detail15normal_iteratorINSD_10device_ptrIiEEEEPfjS9_fiNS7_10__identityEEEvT0_T1_T2_T3_T4_T6__param_4,
	.param .align 1 .b8 _ZN3cub18CUB_300001_SM_10006detail6reduce28DeviceReduceSingleTileKernelINS2_10policy_hubIijN4cuda3std3__44plusIiEEE10Policy1000EN6thrust24THRUST_300001_SM_1000_NS6detail15normal_iteratorINSD_10device_ptrIiEEEEPfjS9_fiNS7_10__identityEEEvT0_T1_T2_T3_T4_T6__param_5[1]
)
.maxntid 256
.minnctapersm 1
{
	.reg .pred 	%p<59>;
	.reg .b32 	%r<511>;
	.reg .b32 	%f<3>;
	.reg .b64 	%rd<84>;
	// demoted variable
	.shared .align 4 .b8 _ZZN3cub18CUB_300001_SM_10006detail6reduce28DeviceReduceSingleTileKernelINS2_10policy_hubIijN4cuda3std3__44plusIiEEE10Policy1000EN6thrust24THRUST_300001_SM_1000_NS6detail15normal_iteratorINSD_10device_ptrIiEEEEPfjS9_fiNS7_10__identityEEEvT0_T1_T2_T3_T4_T6_E12temp_storage[44];
	ld.param.u64 	%rd9, [_ZN3cub18CUB_300001_SM_10006detail6reduce28DeviceReduceSingleTileKernelINS2_10policy_hubIijN4cuda3std3__44plusIiEEE10Policy1000EN6thrust24THRUST_300001_SM_1000_NS6detail15normal_iteratorINSD_10device_ptrIiEEEEPfjS9_fiNS7_10__identityEEEvT0_T1_T2_T3_T4_T6__param_0];
	ld.param.u64 	%rd10, [_ZN3cub18CUB_300001_SM_10006detail6reduce28DeviceReduceSingleTileKernelINS2_10policy_hubIijN4cuda3std3__44plusIiEEE10Policy1000EN6thrust24THRUST_300001_SM_1000_NS6detail15normal_iteratorINSD_10device_ptrIiEEEEPfjS9_fiNS7_10__identityEEEvT0_T1_T2_T3_T4_T6__param_1];
	ld.param.u32 	%r90, [_ZN3cub18CUB_300001_SM_10006detail6reduce28DeviceReduceSingleTileKernelINS2_10policy_hubIijN4cuda3std3__44plusIiEEE10Policy1000EN6thrust24THRUST_300001_SM_1000_NS6detail15normal_iteratorINSD_10device_ptrIiEEEEPfjS9_fiNS7_10__identityEEEvT0_T1_T2_T3_T4_T6__param_2];
	ld.param.f32 	%f1, [_ZN3cub18CUB_300001_SM_10006detail6reduce28DeviceReduceSingleTileKernelINS2_10policy_hubIijN4cuda3std3__44plusIiEEE10Policy1000EN6thrust24THRUST_300001_SM_1000_NS6detail15normal_iteratorINSD_10device_ptrIiEEEEPfjS9_fiNS7_10__identityEEEvT0_T1_T2_T3_T4_T6__param_4];
	cvta.to.global.u64 	%rd1, %rd10;
	setp.ne.s32 	%p1, %r90, 0;
	@%p1 bra 	$L__BB4_3;
	mov.u32 	%r471, %tid.x;
	setp.ne.s32 	%p58, %r471, 0;
	@%p58 bra 	$L__BB4_52;
	st.global.f32 	[%rd1], %f1;
	bra.uni 	$L__BB4_52;
$L__BB4_3:
	cvta.to.global.u64 	%rd2, %rd9;
	setp.gt.u32 	%p2, %r90, 4095;
	@%p2 bra 	$L__BB4_28;
	mov.u32 	%r1, %tid.x;
	setp.ge.u32 	%p24, %r1, %r90;
	mov.b32 	%r488, 0;
	mov.u32 	%r478, %r1;
	@%p24 bra 	$L__BB4_6;
	mul.wide.u32 	%rd73, %r1, 4;
	add.s64 	%rd74, %rd2, %rd73;
	ld.global.u32 	%r488, [%rd74];
	add.s32 	%r478, %r1, 256;
$L__BB4_6:
	setp.ge.u32 	%p25, %r478, %r90;
	@%p25 bra 	$L__BB4_19;
	not.b32 	%r297, %r478;
	add.s32 	%r298, %r90, %r297;
	shr.u32 	%r299, %r298, 8;
	add.s32 	%r6, %r299, 1;
	and.b32  	%r7, %r6, 15;
	setp.lt.u32 	%p26, %r298, 3840;
	@%p26 bra 	$L__BB4_10;
	and.b32  	%r300, %r6, 33554416;
	neg.s32 	%r474, %r300;
	mul.wide.u32 	%rd75, %r478, 4;
	add.s64 	%rd76, %rd75, %rd2;
	add.s64 	%rd82, %rd76, 8192;
$L__BB4_9:
	.pragma "nounroll";
	ld.global.u32 	%r301, [%rd82+-8192];
	add.s32 	%r302, %r301, %r488;
	ld.global.u32 	%r303, [%rd82+-7168];
	add.s32 	%r304, %r303, %r302;
	ld.global.u32 	%r305, [%rd82+-6144];
	add.s32 	%r306, %r305, %r304;
	ld.global.u32 	%r307, [%rd82+-5120];
	add.s32 	%r308, %r307, %r306;
	ld.global.u32 	%r309, [%rd82+-4096];
	add.s32 	%r310, %r309, %r308;
	ld.global.u32 	%r311, [%rd82+-3072];
	add.s32 	%r312, %r311, %r310;
	ld.global.u32 	%r313, [%rd82+-2048];
	add.s32 	%r314, %r313, %r312;
	ld.global.u32 	%r315, [%rd82+-1024];
	add.s32 	%r316, %r315, %r314;
	ld.global.u32 	%r317, [%rd82];
	add.s32 	%r318, %r317, %r316;
	ld.global.u32 	%r319, [%rd82+1024];
	add.s32 	%r320, %r319, %r318;
	ld.global.u32 	%r321, [%rd82+2048];
	add.s32 	%r322, %r321, %r320;
	ld.global.u32 	%r323, [%rd82+3072];
	add.s32 	%r324, %r323, %r322;
	ld.global.u32 	%r325, [%rd82+4096];
	add.s32 	%r326, %r325, %r324;
	ld.global.u32 	%r327, [%rd82+5120];
	add.s32 	%r328, %r327, %r326;
	ld.global.u32 	%r329, [%rd82+6144];
	add.s32 	%r330, %r329, %r328;
	ld.global.u32 	%r331, [%rd82+7168];
	add.s32 	%r488, %r331, %r330;
	add.s32 	%r478, %r478, 4096;
	add.s32 	%r474, %r474, 16;
	add.s64 	%rd82, %rd82, 16384;
	setp.ne.s32 	%p27, %r474, 0;
	@%p27 bra 	$L__BB4_9;
$L__BB4_10:
	setp.eq.s32 	%p28, %r7, 0;
	@%p28 bra 	$L__BB4_19;
	and.b32  	%r18, %r6, 7;
	setp.lt.u32 	%p29, %r7, 8;
	@%p29 bra 	$L__BB4_13;
	mul.wide.u32 	%rd77, %r478, 4;
	add.s64 	%rd78, %rd2, %rd77;
	ld.global.u32 	%r333, [%rd78];
	add.s32 	%r334, %r333, %r488;
	ld.global.u32 	%r335, [%rd78+1024];
	add.s32 	%r336, %r335, %r334;
	ld.global.u32 	%r337, [%rd78+2048];
	add.s32 	%r338, %r337, %r336;
	ld.global.u32 	%r339, [%rd78+3072];
	add.s32 	%r340, %r339, %r338;
	ld.global.u32 	%r341, [%rd78+4096];
	add.s32 	%r342, %r341, %r340;
	ld.global.u32 	%r343, [%rd78+5120];
	add.s32 	%r344, %r343, %r342;
	ld.global.u32 	%r345, [%rd78+6144];
	add.s32 	%r346, %r345, %r344;
	ld.global.u32 	%r347, [%rd78+7168];
	add.s32 	%r488, %r347, %r346;
	add.s32 	%r478, %r478, 2048;
$L__BB4_13:
	setp.eq.s32 	%p30, %r18, 0;
	@%p30 bra 	$L__BB4_19;
	and.b32  	%r24, %r6, 3;
	setp.lt.u32 	%p31, %r18, 4;
	@%p31 bra 	$L__BB4_16;
	mul.wide.u32 	%rd79, %r478, 4;
	add.s64 	%rd80, %rd2, %rd79;
	ld.global.u32 	%r349, [%rd80];
	add.s32 	%r350, %r349, %r488;
	ld.global.u32 	%r351, [%rd80+1024];
	add.s32 	%r352, %r351, %r350;
	ld.global.u32 	%r353, [%rd80+2048];
	add.s32 	%r354, %r353, %r352;
	ld.global.u32 	%r355, [%rd80+3072];
	add.s32 	%r488, %r355, %r354;
	add.s32 	%r478, %r478, 1024;
$L__BB4_16:
	setp.eq.s32 	%p32, %r24, 0;
	@%p32 bra 	$L__BB4_19;
	mul.wide.u32 	%rd81, %r478, 4;
	add.s64 	%rd83, %rd2, %rd81;
	neg.s32 	%r486, %r24;
$L__BB4_18:
	.pragma "nounroll";
	ld.global.u32 	%r356, [%rd83];
	add.s32 	%r488, %r356, %r488;
	add.s64 	%rd83, %rd83, 1024;
	add.s32 	%r486, %r486, 1;
	setp.ne.s32 	%p33, %r486, 0;
	@%p33 bra 	$L__BB4_18;
$L__BB4_19:
	setp.lt.u32 	%p34, %r90, 256;
	@%p34 bra 	$L__BB4_24;
	// begin inline asm
	mov.u32 %r420, %laneid;
	// end inline asm
	mov.b32 	%r423, 1;
	mov.b32 	%r444, 31;
	mov.b32 	%r445, -1;
	// begin inline asm
	shfl.sync.down.b32 %r421, %r488, %r423, %r444, %r445;
	// end inline asm
	setp.gt.s32 	%p50, %r420, 30;
	selp.b32 	%r446, 0, %r421, %p50;
	add.s32 	%r427, %r446, %r488;
	mov.b32 	%r428, 2;
	// begin inline asm
	shfl.sync.down.b32 %r426, %r427, %r428, %r444, %r445;
	// end inline asm
	setp.gt.s32 	%p51, %r420, 29;
	selp.b32 	%r447, 0, %r426, %p51;
	add.s32 	%r432, %r427, %r447;
	mov.b32 	%r433, 4;
	// begin inline asm
	shfl.sync.down.b32 %r431, %r432, %r433, %r444, %r445;
	// end inline asm
	setp.gt.s32 	%p52, %r420, 27;
	selp.b32 	%r448, 0, %r431, %p52;
	add.s32 	%r437, %r432, %r448;
	mov.b32 	%r438, 8;
	// begin inline asm
	shfl.sync.down.b32 %r436, %r437, %r438, %r444, %r445;
	// end inline asm
	setp.gt.s32 	%p53, %r420, 23;
	selp.b32 	%r449, 0, %r436, %p53;
	add.s32 	%r442, %r437, %r449;
	mov.b32 	%r443, 16;
	// begin inline asm
	shfl.sync.down.b32 %r441, %r442, %r443, %r444, %r445;
	// end inline asm
	setp.gt.s32 	%p54, %r420, 15;
	selp.b32 	%r450, 0, %r441, %p54;
	add.s32 	%r510, %r442, %r450;
	setp.ne.s32 	%p55, %r420, 0;
	@%p55 bra 	$L__BB4_22;
	shr.u32 	%r451, %r1, 3;
	and.b32  	%r452, %r451, 124;
	mov.u32 	%r453, _ZZN3cub18CUB_300001_SM_10006detail6reduce28DeviceReduceSingleTileKernelINS2_10policy_hubIijN4cuda3std3__44plusIiEEE10Policy1000EN6thrust24THRUST_300001_SM_1000_NS6detail15normal_iteratorINSD_10device_ptrIiEEEEPfjS9_fiNS7_10__identityEEEvT0_T1_T2_T3_T4_T6_E12temp_storage;
	add.s32 	%r454, %r453, %r452;
	st.shared.u32 	[%r454+8], %r510;
$L__BB4_22:
	bar.sync 	0;
	setp.ne.s32 	%p56, %r1, 0;
	@%p56 bra 	$L__BB4_50;
	ld.shared.u32 	%r455, [_ZZN3cub18CUB_300001_SM_10006detail6reduce28DeviceReduceSingleTileKernelINS2_10policy_hubIijN4cuda3std3__44plusIiEEE10Policy1000EN6thrust24THRUST_300001_SM_1000_NS6detail15normal_iteratorINSD_10device_ptrIiEEEEPfjS9_fiNS7_10__identityEEEvT0_T1_T2_T3_T4_T6_E12temp_storage+12];
	add.s32 	%r456, %r455, %r510;
	ld.shared.u32 	%r457, [_ZZN3cub18CUB_300001_SM_10006detail6reduce28DeviceReduceSingleTileKernelINS2_10policy_hubIijN4cuda3std3__44plusIiEEE10Policy1000EN6thrust24THRUST_300001_SM_1000_NS6detail15normal_iteratorINSD_10device_ptrIiEEEEPfjS9_fiNS7_10__identityEEEvT0_T1_T2_T3_T4_T6_E12temp_storage+16];
	add.s32 	%r458, %r456, %r457;
	ld.shared.u32 	%r459, [_ZZN3cub18CUB_300001_SM_10006detail6reduce28DeviceReduceSingleTileKernelINS2_10policy_hubIijN4cuda3std3__44plusIiEEE10Policy1000EN6thrust24THRUST_300001_SM_1000_NS6detail15normal_iteratorINSD_10device_ptrIiEEEEPfjS9_fiNS7_10__identityEEEvT0_T1_T2_T3_T4_T6_E12temp_storage+20];
	add.s32 	%r460, %r458, %r459;
	ld.shared.u32 	%r461, [_ZZN3cub18CUB_300001_SM_10006detail6reduce28DeviceReduceSingleTileKernelINS2_10policy_hubIijN4cuda3std3__44plusIiEEE10Policy1000EN6thrust24THRUST_300001_SM_1000_NS6detail15normal_iteratorINSD_10device_ptrIiEEEEPfjS9_fiNS7_10__identityEEEvT0_T1_T2_T3_T4_T6_E12temp_storage+24];
	add.s32 	%r462, %r460, %r461;
	ld.shared.u32 	%r463, [_ZZN3cub18CUB_300001_SM_10006detail6reduce28DeviceReduceSingleTileKernelINS2_10policy_hubIijN4cuda3std3__44plusIiEEE10Policy1000EN6thrust24THRUST_300001_SM_1000_NS6detail15normal_iteratorINSD_10device_ptrIiEEEEPfjS9_fiNS7_10__identityEEEvT0_T1_T2_T3_T4_T6_E12temp_storage+28];
	add.s32 	%r464, %r462, %r463;
	ld.shared.u32 	%r465, [_ZZN3cub18CUB_300001_SM_10006detail6reduce28DeviceReduceSingleTileKernelINS2_10policy_hubIijN4cuda3std3__44plusIiEEE10Policy1000EN6thrust24THRUST_300001_SM_1000_NS6detail15normal_iteratorINSD_10device_ptrIiEEEEPfjS9_fiNS7_10__identityEEEvT0_T1_T2_T3_T4_T6_E12temp_storage+32];
	add.s32 	%r466, %r464, %r465;
	ld.shared.u32 	%r467, [_ZZN3cub18CUB_300001_SM_10006detail6reduce28DeviceReduceSingleTileKernelINS2_10policy_hubIijN4cuda3std3__44plusIiEEE10Policy1000EN6thrust24THRUST_300001_SM_1000_NS6detail15normal_iteratorINSD_10device_ptrIiEEEEPfjS9_fiNS7_10__identityEEEvT0_T1_T2_T3_T4_T6_E12temp_storage+36];
	add.s32 	%r510, %r466, %r467;
	bra.uni 	$L__BB4_50;
$L__BB4_24:
	// begin inline asm
	mov.u32 %r357, %laneid;
	// end inline asm
	and.b32  	%r383, %r1, 992;
	add.s32 	%r384, %r383, 32;
	setp.gt.u32 	%p35, %r384, %r90;
	not.b32 	%r385, %r383;
	add.s32 	%r386, %r90, %r385;
	selp.b32 	%r381, %r386, 31, %p35;
	mov.b32 	%r360, 1;
	mov.b32 	%r382, -1;
	// begin inline asm
	shfl.sync.down.b32 %r358, %r488, %r360, %r381, %r382;
	// end inline asm
	setp.lt.s32 	%p36, %r357, %r381;
	selp.b32 	%r387, %r358, 0, %p36;
	add.s32 	%r364, %r387, %r488;
	mov.b32 	%r365, 2;
	// begin inline asm
	shfl.sync.down.b32 %r363, %r364, %r365, %r381, %r382;
	// end inline asm
	add.s32 	%r388, %r357, 2;
	setp.gt.s32 	%p37, %r388, %r381;
	selp.b32 	%r389, 0, %r363, %p37;
	add.s32 	%r369, %r364, %r389;
	mov.b32 	%r370, 4;
	// begin inline asm
	shfl.sync.down.b32 %r368, %r369, %r370, %r381, %r382;
	// end inline asm
	add.s32 	%r390, %r357, 4;
	setp.gt.s32 	%p38, %r390, %r381;
	selp.b32 	%r391, 0, %r368, %p38;
	add.s32 	%r374, %r369, %r391;
	mov.b32 	%r375, 8;
	// begin inline asm
	shfl.sync.down.b32 %r373, %r374, %r375, %r381, %r382;
	// end inline asm
	add.s32 	%r392, %r357, 8;
	setp.gt.s32 	%p39, %r392, %r381;
	selp.b32 	%r393, 0, %r373, %p39;
	add.s32 	%r379, %r374, %r393;
	mov.b32 	%r380, 16;
	// begin inline asm
	shfl.sync.down.b32 %r378, %r379, %r380, %r381, %r382;
	// end inline asm
	add.s32 	%r394, %r357, 16;
	setp.gt.s32 	%p40, %r394, %r381;
	selp.b32 	%r395, 0, %r378, %p40;
	add.s32 	%r510, %r379, %r395;
	setp.ne.s32 	%p41, %r357, 0;
	@%p41 bra 	$L__BB4_26;
	shr.u32 	%r396, %r1, 3;
	and.b32  	%r397, %r396, 124;
	mov.u32 	%r398, _ZZN3cub18CUB_300001_SM_10006detail6reduce28DeviceReduceSingleTileKernelINS2_10policy_hubIijN4cuda3std3__44plusIiEEE10Policy1000EN6thrust24THRUST_300001_SM_1000_NS6detail15normal_iteratorINSD_10device_ptrIiEEEEPfjS9_fiNS7_10__identityEEEvT0_T1_T2_T3_T4_T6_E12temp_storage;
	add.s32 	%r399, %r398, %r397;
	st.shared.u32 	[%r399+8], %r510;
$L__BB4_26:
	bar.sync 	0;
	setp.ne.s32 	%p42, %r1, 0;
	@%p42 bra 	$L__BB4_50;
	setp.gt.u32 	%p43, %r90, 32;
	ld.shared.u32 	%r400, [_ZZN3cub18CUB_300001_SM_10006detail6reduce28DeviceReduceSingleTileKernelINS2_10policy_hubIijN4cuda3std3__44plusIiEEE10Policy1000EN6thrust24THRUST_300001_SM_1000_NS6detail15normal_iteratorINSD_10device_ptrIiEEEEPfjS9_fiNS7_10__identityEEEvT0_T1_T2_T3_T4_T6_E12temp_storage+12];
	selp.b32 	%r401, %r400, 0, %p43;
	add.s32 	%r402, %r401, %r510;
	setp.gt.u32 	%p44, %r90, 64;
	ld.shared.u32 	%r403, [_ZZN3cub18CUB_300001_SM_10006detail6reduce28DeviceReduceSingleTileKernelINS2_10policy_hubIijN4cuda3std3__44plusIiEEE10Policy1000EN6thrust24THRUST_300001_SM_1000_NS6detail15normal_iteratorINSD_10device_ptrIiEEEEPfjS9_fiNS7_10__identityEEEvT0_T1_T2_T3_T4_T6_E12temp_storage+16];
	selp.b32 	%r404, %r403, 0, %p44;
	add.s32 	%r405, %r402, %r404;
	setp.gt.u32 	%p45, %r90, 96;
	ld.shared.u32 	%r406, [_ZZN3cub18CUB_300001_SM_10006detail6reduce28DeviceReduceSingleTileKernelINS2_10policy_hubIijN4cuda3std3__44plusIiEEE10Policy1000EN6thrust24THRUST_300001_SM_1000_NS6detail15normal_iteratorINSD_10device_ptrIiEEEEPfjS9_fiNS7_10__identityEEEvT0_T1_T2_T3_T4_T6_E12temp_storage+20];
	selp.b32 	%r407, %r406, 0, %p45;
	add.s32 	%r408, %r405, %r407;
	setp.gt.u32 	%p46, %r90, 128;
	ld.shared.u32 	%r409, [_ZZN3cub18CUB_300001_SM_10006detail6reduce28DeviceReduceSingleTileKernelINS2_10policy_hubIijN4cuda3std3__44plusIiEEE10Policy1000EN6thrust24THRUST_300001_SM_1000_NS6detail15normal_iteratorINSD_10device_ptrIiEEEEPfjS9_fiNS7_10__identityEEEvT0_T1_T2_T3_T4_T6_E12temp_storage+24];
	selp.b32 	%r410, %r409, 0, %p46;
	add.s32 	%r411, %r408, %r410;
	setp.gt.u32 	%p47, %r90, 160;
	ld.shared.u32 	%r412, [_ZZN3cub18CUB_300001_SM_10006detail6reduce28DeviceReduceSingleTileKernelINS2_10policy_hubIijN4cuda3std3__44plusIiEEE10Policy1000EN6thrust24THRUST_300001_SM_1000_NS6detail15normal_iteratorINSD_10device_ptrIiEEEEPfjS9_fiNS7_10__identityEEEvT0_T1_T2_T3_T4_T6_E12temp_storage+28];
	selp.b32 	%r413, %r412, 0, %p47;
	add.s32 	%r414, %r411, %r413;
	setp.gt.u32 	%p48, %r90, 192;
	ld.shared.u32 	%r415, [_ZZN3cub18CUB_300001_SM_10006detail6reduce28DeviceReduceSingleTileKernelINS2_10policy_hubIijN4cuda3std3__44plusIiEEE10Policy1000EN6thrust24THRUST_300001_SM_1000_NS6detail15normal_iteratorINSD_10device_ptrIiEEEEPfjS9_fiNS7_10__identityEEEvT0_T1_T2_T3_T4_T6_E12temp_storage+32];
	selp.b32 	%r416, %r415, 0, %p48;
	add.s32 	%r417, %r414, %r416;
	setp.gt.u32 	%p49, %r90, 224;
	ld.shared.u32 	%r418, [_ZZN3cub18CUB_300001_SM_10006detail6reduce28DeviceReduceSingleTileKernelINS2_10policy_hubIijN4cuda3std3__44plusIiEEE10Policy1000EN6thrust24THRUST_300001_SM_1000_NS6detail15normal_iteratorINSD_10device_ptrIiEEEEPfjS9_fiNS7_10__identityEEEvT0_T1_T2_T3_T4_T6_E12temp_storage+36];
	selp.b32 	%r419, %r418, 0, %p49;
	add.s32 	%r510, %r417, %r419;
	bra.uni 	$L__BB4_50;
$L__BB4_28:
	mov.u32 	%r40, %tid.x;
	mul.wide.u32 	%rd11, %r40, 4;
	add.s64 	%rd12, %rd2, %rd11;
	ld.global.u32 	%r92, [%rd12];
	ld.global.u32 	%r93, [%rd12+1024];
	ld.global.u32 	%r94, [%rd12+2048];
	ld.global.u32 	%r95, [%rd12+3072];
	ld.global.u32 	%r96, [%rd12+4096];
	ld.global.u32 	%r97, [%rd12+5120];
	ld.global.u32 	%r98, [%rd12+6144];
	ld.global.u32 	%r99, [%rd12+7168];
	ld.global.u32 	%r100, [%rd12+8192];
	ld.global.u32 	%r101, [%rd12+9216];
	ld.global.u32 	%r102, [%rd12+10240];
	ld.global.u32 	%r103, [%rd12+11264];
	ld.global.u32 	%r104, [%rd12+12288];
	ld.global.u32 	%r105, [%rd12+13312];
	ld.global.u32 	%r106, [%rd12+14336];
	ld.global.u32 	%r107, [%rd12+15360];
	add.s32 	%r108, %r93, %r92;
	add.s32 	%r109, %r94, %r108;
	add.s32 	%r110, %r95, %r109;
	add.s32 	%r111, %r96, %r110;
	add.s32 	%r112, %r97, %r111;
	add.s32 	%r113, %r98, %r112;
	add.s32 	%r114, %r99, %r113;
	add.s32 	%r115, %r100, %r114;
	add.s32 	%r116, %r101, %r115;
	add.s32 	%r117, %r102, %r116;
	add.s32 	%r118, %r103, %r117;
	add.s32 	%r119, %r104, %r118;
	add.s32 	%r120, %r105, %r119;
	add.s32 	%r121, %r106, %r120;
	add.s32 	%r509, %r107, %r121;
	add.s32 	%r42, %r90, -4096;
	setp.lt.u32 	%p3, %r42, 4096;
	mov.b32 	%r492, 4096;
	@%p3 bra 	$L__BB4_32;
	mov.b32 	%r492, 4096;
$L__BB4_30:
	add.s32 	%r123, %r40, %r492;
	mul.wide.u32 	%rd13, %r123, 4;
	add.s64 	%rd14, %rd2, %rd13;
	ld.global.u32 	%r124, [%rd14];
	ld.global.u32 	%r125, [%rd14+1024];
	ld.global.u32 	%r126, [%rd14+2048];
	ld.global.u32 	%r127, [%rd14+3072];
	ld.global.u32 	%r128, [%rd14+4096];
	ld.global.u32 	%r129, [%rd14+5120];
	ld.global.u32 	%r130, [%rd14+6144];
	ld.global.u32 	%r131, [%rd14+7168];
	ld.global.u32 	%r132, [%rd14+8192];
	ld.global.u32 	%r133, [%rd14+9216];
	ld.global.u32 	%r134, [%rd14+10240];
	ld.global.u32 	%r135, [%rd14+11264];
	ld.global.u32 	%r136, [%rd14+12288];
	ld.global.u32 	%r137, [%rd14+13312];
	ld.global.u32 	%r138, [%rd14+14336];
	ld.global.u32 	%r139, [%rd14+15360];
	add.s32 	%r140, %r124, %r509;
	add.s32 	%r141, %r125, %r140;
	add.s32 	%r142, %r126, %r141;
	add.s32 	%r143, %r127, %r142;
	add.s32 	%r144, %r128, %r143;
	add.s32 	%r145, %r129, %r144;
	add.s32 	%r146, %r130, %r145;
	add.s32 	%r147, %r131, %r146;
	add.s32 	%r148, %r132, %r147;
	add.s32 	%r149, %r133, %r148;
	add.s32 	%r150, %r134, %r149;
	add.s32 	%r151, %r135, %r150;
	add.s32 	%r152, %r136, %r151;
	add.s32 	%r153, %r137, %r152;
	add.s32 	%r154, %r138, %r153;
	add.s32 	%r509, %r139, %r154;
	sub.s32 	%r155, %r90, %r492;
	setp.lt.u32 	%p4, %r155, 4096;
	@%p4 bra 	$L__BB4_46;
	add.s32 	%r492, %r492, 4096;
	setp.le.u32 	%p5, %r492, %r42;
	@%p5 bra 	$L__BB4_30;
$L__BB4_32:
	setp.le.u32 	%p6, %r90, %r492;
	sub.s32 	%r156, %r90, %r492;
	setp.ge.s32 	%p7, %r40, %r156;
	or.pred  	%p8, %p6, %p7;
	@%p8 bra 	$L__BB4_46;
	not.b32 	%r159, %r40;
	add.s32 	%r160, %r90, %r159;
	sub.s32 	%r161, %r160, %r492;
	shr.u32 	%r162, %r161, 8;
	add.s32 	%r49, %r162, 1;
	and.b32  	%r50, %r49, 15;
	setp.lt.u32 	%p9, %r161, 3840;
	mov.u32 	%r501, %r40;
	@%p9 bra 	$L__BB4_37;
	or.b32  	%r495, %r40, 2048;
	add.s32 	%r494, %r40, %r492;
	and.b32  	%r163, %r49, 33554416;
	neg.s32 	%r493, %r163;
$L__BB4_35:
	.pragma "nounroll";
	mul.wide.u32 	%rd15, %r494, 4;
	add.s64 	%rd16, %rd2, %rd15;
	ld.global.u32 	%r164, [%rd16];
	add.s32 	%r165, %r164, %r509;
	add.s32 	%r166, %r494, 256;
	mul.wide.u32 	%rd17, %r166, 4;
	add.s64 	%rd18, %rd2, %rd17;
	ld.global.u32 	%r167, [%rd18];
	add.s32 	%r168, %r167, %r165;
	add.s32 	%r169, %r494, 512;
	mul.wide.u32 	%rd19, %r169, 4;
	add.s64 	%rd20, %rd2, %rd19;
	ld.global.u32 	%r170, [%rd20];
	add.s32 	%r171, %r170, %r168;
	add.s32 	%r172, %r494, 768;
	mul.wide.u32 	%rd21, %r172, 4;
	add.s64 	%rd22, %rd2, %rd21;
	ld.global.u32 	%r173, [%rd22];
	add.s32 	%r174, %r173, %r171;
	add.s32 	%r175, %r494, 1024;
	mul.wide.u32 	%rd23, %r175, 4;
	add.s64 	%rd24, %rd2, %rd23;
	ld.global.u32 	%r176, [%rd24];
	add.s32 	%r177, %r176, %r174;
	add.s32 	%r178, %r494, 1280;
	mul.wide.u32 	%rd25, %r178, 4;
	add.s64 	%rd26, %rd2, %rd25;
	ld.global.u32 	%r179, [%rd26];
	add.s32 	%r180, %r179, %r177;
	add.s32 	%r181, %r494, 1536;
	mul.wide.u32 	%rd27, %r181, 4;
	add.s64 	%rd28, %rd2, %rd27;
	ld.global.u32 	%r182, [%rd28];
	add.s32 	%r183, %r182, %r180;
	add.s32 	%r184, %r494, 1792;
	mul.wide.u32 	%rd29, %r184, 4;
	add.s64 	%rd30, %rd2, %rd29;
	ld.global.u32 	%r185, [%rd30];
	add.s32 	%r186, %r185, %r183;
	add.s32 	%r187, %r494, 2048;
	mul.wide.u32 	%rd31, %r187, 4;
	add.s64 	%rd32, %rd2, %rd31;
	ld.global.u32 	%r188, [%rd32];
	add.s32 	%r189, %r188, %r186;
	add.s32 	%r190, %r494, 2304;
	mul.wide.u32 	%rd33, %r190, 4;
	add.s64 	%rd34, %rd2, %rd33;
	ld.global.u32 	%r191, [%rd34];
	add.s32 	%r192, %r191, %r189;
	add.s32 	%r193, %r494, 2560;
	mul.wide.u32 	%rd35, %r193, 4;
	add.s64 	%rd36, %rd2, %rd35;
	ld.global.u32 	%r194, [%rd36];
	add.s32 	%r195, %r194, %r192;
	add.s32 	%r196, %r494, 2816;
	mul.wide.u32 	%rd37, %r196, 4;
	add.s64 	%rd38, %rd2, %rd37;
	ld.global.u32 	%r197, [%rd38];
	add.s32 	%r198, %r197, %r195;
	add.s32 	%r199, %r494, 3072;
	mul.wide.u32 	%rd39, %r199, 4;
	add.s64 	%rd40, %rd2, %rd39;
	ld.global.u32 	%r200, [%rd40];
	add.s32 	%r201, %r200, %r198;
	add.s32 	%r202, %r494, 3328;
	mul.wide.u32 	%rd41, %r202, 4;
	add.s64 	%rd42, %rd2, %rd41;
	ld.global.u32 	%r203, [%rd42];
	add.s32 	%r204, %r203, %r201;
	add.s32 	%r205, %r494, 3584;
	mul.wide.u32 	%rd43, %r205, 4;
	add.s64 	%rd44, %rd2, %rd43;
	ld.global.u32 	%r206, [%rd44];
	add.s32 	%r207, %r206, %r204;
	add.s32 	%r208, %r494, 3840;
	mul.wide.u32 	%rd45, %r208, 4;
	add.s64 	%rd46, %rd2, %rd45;
	ld.global.u32 	%r209, [%rd46];
	add.s32 	%r509, %r209, %r207;
	add.s32 	%r495, %r495, 4096;
	add.s32 	%r494, %r494, 4096;
	add.s32 	%r493, %r493, 16;
	setp.ne.s32 	%p10, %r493, 0;
	@%p10 bra 	$L__BB4_35;
	add.s32 	%r501, %r495, -2048;
$L__BB4_37:
	setp.eq.s32 	%p11, %r50, 0;
	@%p11 bra 	$L__BB4_46;
	and.b32  	%r66, %r49, 7;
	setp.lt.u32 	%p12, %r50, 8;
	@%p12 bra 	$L__BB4_40;
	add.s32 	%r211, %r501, %r492;
	mul.wide.u32 	%rd47, %r211, 4;
	add.s64 	%rd48, %rd2, %rd47;
	ld.global.u32 	%r212, [%rd48];
	add.s32 	%r213, %r212, %r509;
	add.s32 	%r214, %r211, 256;
	mul.wide.u32 	%rd49, %r214, 4;
	add.s64 	%rd50, %rd2, %rd49;
	ld.global.u32 	%r215, [%rd50];
	add.s32 	%r216, %r215, %r213;
	add.s32 	%r217, %r211, 512;
	mul.wide.u32 	%rd51, %r217, 4;
	add.s64 	%rd52, %rd2, %rd51;
	ld.global.u32 	%r218, [%rd52];
	add.s32 	%r219, %r218, %r216;
	add.s32 	%r220, %r211, 768;
	mul.wide.u32 	%rd53, %r220, 4;
	add.s64 	%rd54, %rd2, %rd53;
	ld.global.u32 	%r221, [%rd54];
	add.s32 	%r222, %r221, %r219;
	add.s32 	%r223, %r211, 1024;
	mul.wide.u32 	%rd55, %r223, 4;
	add.s64 	%rd56, %rd2, %rd55;
	ld.global.u32 	%r224, [%rd56];
	add.s32 	%r225, %r224, %r222;
	add.s32 	%r226, %r211, 1280;
	mul.wide.u32 	%rd57, %r226, 4;
	add.s64 	%rd58, %rd2, %rd57;
	ld.global.u32 	%r227, [%rd58];
	add.s32 	%r228, %r227, %r225;
	add.s32 	%r229, %r211, 1536;
	mul.wide.u32 	%rd59, %r229, 4;
	add.s64 	%rd60, %rd2, %rd59;
	ld.global.u32 	%r230, [%rd60];
	add.s32 	%r231, %r230, %r228;
	add.s32 	%r232, %r211, 1792;
	mul.wide.u32 	%rd61, %r232, 4;
	add.s64 	%rd62, %rd2, %rd61;
	ld.global.u32 	%r233, [%rd62];
	add.s32 	%r509, %r233, %r231;
	add.s32 	%r501, %r501, 2048;
$L__BB4_40:
	setp.eq.s32 	%p13, %r66, 0;
	@%p13 bra 	$L__BB4_46;
	and.b32  	%r72, %r49, 3;
	setp.lt.u32 	%p14, %r66, 4;
	@%p14 bra 	$L__BB4_43;
	add.s32 	%r235, %r501, %r492;
	mul.wide.u32 	%rd63, %r235, 4;
	add.s64 	%rd64, %rd2, %rd63;
	ld.global.u32 	%r236, [%rd64];
	add.s32 	%r237, %r236, %r509;
	add.s32 	%r238, %r235, 256;
	mul.wide.u32 	%rd65, %r238, 4;
	add.s64 	%rd66, %rd2, %rd65;
	ld.global.u32 	%r239, [%rd66];
	add.s32 	%r240, %r239, %r237;
	add.s32 	%r241, %r235, 512;
	mul.wide.u32 	%rd67, %r241, 4;
	add.s64 	%rd68, %rd2, %rd67;
	ld.global.u32 	%r242, [%rd68];
	add.s32 	%r243, %r242, %r240;
	add.s32 	%r244, %r235, 768;
	mul.wide.u32 	%rd69, %r244, 4;
	add.s64 	%rd70, %rd2, %rd69;
	ld.global.u32 	%r245, [%rd70];
	add.s32 	%r509, %r245, %r243;
	add.s32 	%r501, %r501, 1024;
$L__BB4_43:
	setp.eq.s32 	%p15, %r72, 0;
	@%p15 bra 	$L__BB4_46;
	add.s32 	%r507, %r501, %r492;
	neg.s32 	%r506, %r72;
$L__BB4_45:
	.pragma "nounroll";
	mul.wide.u32 	%rd71, %r507, 4;
	add.s64 	%rd72, %rd2, %rd71;
	ld.global.u32 	%r246, [%rd72];
	add.s32 	%r509, %r246, %r509;
	add.s32 	%r507, %r507, 256;
	add.s32 	%r506, %r506, 1;
	setp.ne.s32 	%p16, %r506, 0;
	@%p16 bra 	$L__BB4_45;
$L__BB4_46:
	// begin inline asm
	mov.u32 %r247, %laneid;
	// end inline asm
	mov.b32 	%r250, 1;
	mov.b32 	%r271, 31;
	mov.b32 	%r272, -1;
	// begin inline asm
	shfl.sync.down.b32 %r248, %r509, %r250, %r271, %r272;
	// end inline asm
	setp.gt.s32 	%p17, %r247, 30;
	selp.b32 	%r273, 0, %r248, %p17;
	add.s32 	%r254, %r273, %r509;
	mov.b32 	%r255, 2;
	// begin inline asm
	shfl.sync.down.b32 %r253, %r254, %r255, %r271, %r272;
	// end inline asm
	setp.gt.s32 	%p18, %r247, 29;
	selp.b32 	%r274, 0, %r253, %p18;
	add.s32 	%r259, %r254, %r274;
	mov.b32 	%r260, 4;
	// begin inline asm
	shfl.sync.down.b32 %r258, %r259, %r260, %r271, %r272;
	// end inline asm
	setp.gt.s32 	%p19, %r247, 27;
	selp.b32 	%r275, 0, %r258, %p19;
	add.s32 	%r264, %r259, %r275;
	mov.b32 	%r265, 8;
	// begin inline asm
	shfl.sync.down.b32 %r263, %r264, %r265, %r271, %r272;
	// end inline asm
	setp.gt.s32 	%p20, %r247, 23;
	selp.b32 	%r276, 0, %r263, %p20;
	add.s32 	%r269, %r264, %r276;
	mov.b32 	%r270, 16;
	// begin inline asm
	shfl.sync.down.b32 %r268, %r269, %r270, %r271, %r272;
	// end inline asm
	setp.gt.s32 	%p21, %r247, 15;
	selp.b32 	%r277, 0, %r268, %p21;
	add.s32 	%r510, %r269, %r277;
	setp.ne.s32 	%p22, %r247, 0;
	@%p22 bra 	$L__BB4_48;
	shr.u32 	%r278, %r40, 3;
	and.b32  	%r279, %r278, 124;
	mov.u32 	%r280, _ZZN3cub18CUB_300001_SM_10006detail6reduce28DeviceReduceSingleTileKernelINS2_10policy_hubIijN4cuda3std3__44plusIiEEE10Policy1000EN6thrust24THRUST_300001_SM_1000_NS6detail15normal_iteratorINSD_10device_ptrIiEEEEPfjS9_fiNS7_10__identityEEEvT0_T1_T2_T3_T4_T6_E12temp_storage;
	add.s32 	%r281, %r280, %r279;
	st.shared.u32 	[%r281+8], %r510;
$L__BB4_48:
	bar.sync 	0;
	setp.ne.s32 	%p23, %r40, 0;
	@%p23 bra 	$L__BB4_50;
	ld.shared.u32 	%r282, [_ZZN3cub18CUB_300001_SM_10006detail6reduce28DeviceReduceSingleTileKernelINS2_10policy_hubIijN4cuda3std3__44plusIiEEE10Policy1000EN6thrust24THRUST_300001_SM_1000_NS6detail15normal_iteratorINSD_10device_ptrIiEEEEPfjS9_fiNS7_10__identityEEEvT0_T1_T2_T3_T4_T6_E12temp_storage+12];
	add.s32 	%r283, %r282, %r510;
	ld.shared.u32 	%r284, [_ZZN3cub18CUB_300001_SM_10006detail6reduce28DeviceReduceSingleTileKernelINS2_10policy_hubIijN4cuda3std3__44plusIiEEE10Policy1000EN6thrust24THRUST_300001_SM_1000_NS6detail15normal_iteratorINSD_10device_ptrIiEEEEPfjS9_fiNS7_10__identityEEEvT0_T1_T2_T3_T4_T6_E12temp_storage+16];
	add.s32 	%r285, %r283, %r284;
	ld.shared.u32 	%r286, [_ZZN3cub18CUB_300001_SM_10006detail6reduce28DeviceReduceSingleTileKernelINS2_10policy_hubIijN4cuda3std3__44plusIiEEE10Policy1000EN6thrust24THRUST_300001_SM_1000_NS6detail15normal_iteratorINSD_10device_ptrIiEEEEPfjS9_fiNS7_10__identityEEEvT0_T1_T2_T3_T4_T6_E12temp_storage+20];
	add.s32 	%r287, %r285, %r286;
	ld.shared.u32 	%r288, [_ZZN3cub18CUB_300001_SM_10006detail6reduce28DeviceReduceSingleTileKernelINS2_10policy_hubIijN4cuda3std3__44plusIiEEE10Policy1000EN6thrust24THRUST_300001_SM_1000_NS6detail15normal_iteratorINSD_10device_ptrIiEEEEPfjS9_fiNS7_10__identityEEEvT0_T1_T2_T3_T4_T6_E12temp_storage+24];
	add.s32 	%r289, %r287, %r288;
	ld.shared.u32 	%r290, [_ZZN3cub18CUB_300001_SM_10006detail6reduce28DeviceReduceSingleTileKernelINS2_10policy_hubIijN4cuda3std3__44plusIiEEE10Policy1000EN6thrust24THRUST_300001_SM_1000_NS6detail15normal_iteratorINSD_10device_ptrIiEEEEPfjS9_fiNS7_10__identityEEEvT0_T1_T2_T3_T4_T6_E12temp_storage+28];
	add.s32 	%r291, %r289, %r290;
	ld.shared.u32 	%r292, [_ZZN3cub18CUB_300001_SM_10006detail6reduce28DeviceReduceSingleTileKernelINS2_10policy_hubIijN4cuda3std3__44plusIiEEE10Policy1000EN6thrust24THRUST_300001_SM_1000_NS6detail15normal_iteratorINSD_10device_ptrIiEEEEPfjS9_fiNS7_10__identityEEEvT0_T1_T2_T3_T4_T6_E12temp_storage+32];
	add.s32 	%r293, %r291, %r292;
	ld.shared.u32 	%r294, [_ZZN3cub18CUB_300001_SM_10006detail6reduce28DeviceReduceSingleTileKernelINS2_10policy_hubIijN4cuda3std3__44plusIiEEE10Policy1000EN6thrust24THRUST_300001_SM_1000_NS6detail15normal_iteratorINSD_10device_ptrIiEEEEPfjS9_fiNS7_10__identityEEEvT0_T1_T2_T3_T4_T6_E12temp_storage+36];
	add.s32 	%r510, %r293, %r294;
$L__BB4_50:
	mov.u32 	%r468, %tid.x;
	setp.ne.s32 	%p57, %r468, 0;
	@%p57 bra 	$L__BB4_52;
	cvt.rzi.s32.f32 	%r469, %f1;
	add.s32 	%r470, %r510, %r469;
	cvt.rn.f32.s32 	%f2, %r470;
	st.global.f32 	[%rd1], %f2;
$L__BB4_52:
	ret;

}
	// .globl	_ZN3cub18CUB_300001_SM_10006detail6reduce18DeviceReduceKernelINS2_10policy_hubIijN4cuda3std3__44plusIiEEE10Policy1000EN6thrust24THRUST_300001_SM_1000_NS6detail15normal_iteratorINSD_10device_ptrIiEEEEjS9_iNS7_10__identityEEEvT0_PT3_T1_NS0_13GridEvenShareISN_EET2_T4_
.visible .entry _ZN3cub18CUB_300001_SM_10006detail6reduce18DeviceReduceKernelINS2_10policy_hubIijN4cuda3std3__44plusIiEEE10Policy1000EN6thrust24THRUST_300001_SM_1000_NS6detail15normal_iteratorINSD_10device_ptrIiEEEEjS9_iNS7_10__identityEEEvT0_PT3_T1_NS0_13GridEvenShareISN_EET2_T4_(
	.param .align 8 .b8 _ZN3cub18CUB_300001_SM_10006detail6reduce18DeviceReduceKernelINS2_10policy_hubIijN4cuda3std3__44plusIiEEE10Policy1000EN6thrust24THRUST_300001_SM_1000_NS6detail15normal_iteratorINSD_10device_ptrIiEEEEjS9_iNS7_10__identityEEEvT0_PT3_T1_NS0_13GridEvenShareISN_EET2_T4__param_0[8],
	.param .u64 .ptr .align 1 _ZN3cub18CUB_300001_SM_10006detail6reduce18DeviceReduceKernelINS2_10policy_hubIijN4cuda3std3__44plusIiEEE10Policy1000EN6thrust24THRUST_300001_SM_1000_NS6detail15normal_iteratorINSD_10device_ptrIiEEEEjS9_iNS7_10__identityEEEvT0_PT3_T1_NS0_13GridEvenShareISN_EET2_T4__param_1,
	.param .u32 _ZN3cub18CUB_300001_SM_10006detail6reduce18DeviceReduceKernelINS2_10policy_hubIijN4cuda3std3__44plusIiEEE10Policy1000EN6thrust24THRUST_300001_SM_1000_NS6detail15normal_iteratorINSD_10device_ptrIiEEEEjS9_iNS7_10__identityEEEvT0_PT3_T1_NS0_13GridEvenShareISN_EET2_T4__param_2,
	.param .align 4 .b8 _ZN3cub18CUB_300001_SM_10006detail6reduce18DeviceReduceKernelINS2_10policy_hubIijN4cuda3std3__44plusIiEEE10Policy1000EN6thrust24THRUST_300001_SM_1000_NS6detail15normal_iteratorINSD_10device_ptrIiEEEEjS9_iNS7_10__identityEEEvT0_PT3_T1_NS0_13GridEvenShareISN_EET2_T4__param_3[40],
	.param .align 1 .b8 _ZN3cub18CUB_300001_SM_10006detail6reduce18DeviceReduceKernelINS2_10policy_hubIijN4cuda3std3__44plusIiEEE10Policy1000EN6thrust24THRUST_300001_SM_1000_NS6detail15normal_iteratorINSD_10device_ptrIiEEEEjS9_iNS7_10__identityEEEvT0_PT3_T1_NS0_13GridEvenShareISN_EET2_T4__param_4[1],
	.param .align 1 .b8 _ZN3cub18CUB_300001_SM_10006detail6reduce18DeviceReduceKernelINS2_10policy_hubIijN4cuda3std3__44plusIiEEE10Policy1000EN6thrust24THRUST_300001_SM_1000_NS6detail15normal_iteratorINSD_10device_ptrIiEEEEjS9_iNS7_10__identityEEEvT0_PT3_T1_NS0_13GridEvenShareISN_EET2_T4__param_5[1]
)
.maxntid 256
{
	.reg .pred 	%p<57>;
	.reg .b16 	%rs<4>;
	.reg .b32 	%r<575>;
	.reg .b64 	%rd<130>;
	// demoted variable
	.shared .align 4 .b8 _ZZN3cub18CUB_300001_SM_10006detail6reduce18DeviceReduceKernelINS2_10policy_hubIijN4cuda3std3__44plusIiEEE10Policy1000EN6thrust24THRUST_300001_SM_1000_NS6detail15normal_iteratorINSD_10device_ptrIiEEEEjS9_iNS7_10__identityEEEvT0_PT3_T1_NS0_13GridEvenShareISN_EET2_T4_E12temp_storage[44];
	ld.param.u32 	%r1, [_ZN3cub18CUB_300001_SM_10006detail6reduce18DeviceReduceKernelINS2_10policy_hubIijN4cuda3std3__44plusIiEEE10Policy1000EN6thrust24THRUST_300001_SM_1000_NS6detail15normal_iteratorINSD_10device_ptrIiEEEEjS9_iNS7_10__identityEEEvT0_PT3_T1_NS0_13GridEvenShareISN_EET2_T4__param_3+20];
	ld.param.u32 	%r2, [_ZN3cub18CUB_300001_SM_10006detail6reduce18DeviceReduceKernelINS2_10policy_hubIijN4cuda3std3__44plusIiEEE10Policy1000EN6thrust24THRUST_300001_SM_1000_NS6detail15normal_iteratorINSD_10device_ptrIiEEEEjS9_iNS7_10__identityEEEvT0_PT3_T1_NS0_13GridEvenShareISN_EET2_T4__param_3+24];
	ld.param.u64 	%rd3, [_ZN3cub18CUB_300001_SM_10006detail6reduce18DeviceReduceKernelINS2_10policy_hubIijN4cuda3std3__44plusIiEEE10Policy1000EN6thrust24THRUST_300001_SM_1000_NS6detail15normal_iteratorINSD_10device_ptrIiEEEEjS9_iNS7_10__identityEEEvT0_PT3_T1_NS0_13GridEvenShareISN_EET2_T4__param_0];
	cvta.to.global.u64 	%rd1, %rd3;
	mov.u32 	%r3, %ctaid.x;
	shl.b32 	%r4, %r2, 12;
	shl.b32 	%r556, %r3, 12;
	sub.s32 	%r6, %r1, %r556;
	setp.gt.u32 	%p1, %r6, 4095;
	@%p1 bra 	$L__BB5_26;
	mov.u32 	%r7, %tid.x;
	setp.ge.u32 	%p23, %r7, %r6;
	mov.b32 	%r550, 0;
	mov.u32 	%r539, %r7;
	@%p23 bra 	$L__BB5_3;
	add.s32 	%r330, %r556, %r7;
	mul.wide.u32 	%rd66, %r330, 4;
	add.s64 	%rd67, %rd1, %rd66;
	ld.global.u32 	%r550, [%rd67];
	add.s32 	%r539, %r7, 256;
$L__BB5_3:
	setp.ge.u32 	%p24, %r539, %r6;
	@%p24 bra 	$L__BB5_17;
	not.b32 	%r332, %r539;
	add.s32 	%r333, %r1, %r332;
	sub.s32 	%r334, %r333, %r556;
	shr.u32 	%r335, %r334, 8;
	add.s32 	%r12, %r335, 1;
	and.b32  	%r13, %r12, 15;
	setp.lt.u32 	%p25, %r334, 3840;
	@%p25 bra 	$L__BB5_8;
	or.b32  	%r536, %r539, 2048;
	add.s32 	%r535, %r539, %r556;
	and.b32  	%r336, %r12, 33554416;
	neg.s32 	%r534, %r336;
$L__BB5_6:
	.pragma "nounroll";
	mul.wide.u32 	%rd68, %r535, 4;
	add.s64 	%rd69, %rd1, %rd68;
	ld.global.u32 	%r337, [%rd69];
	add.s32 	%r338, %r337, %r550;
	add.s32 	%r339, %r535, 256;
	mul.wide.u32 	%rd70, %r339, 4;
	add.s64 	%rd71, %rd1, %rd70;
	ld.global.u32 	%r340, [%rd71];
	add.s32 	%r341, %r340, %r338;
	add.s32 	%r342, %r535, 512;
	mul.wide.u32 	%rd72, %r342, 4;
	add.s64 	%rd73, %rd1, %rd72;
	ld.global.u32 	%r343, [%rd73];
	add.s32 	%r344, %r343, %r341;
	add.s32 	%r345, %r535, 768;
	mul.wide.u32 	%rd74, %r345, 4;
	add.s64 	%rd75, %rd1, %rd74;
	ld.global.u32 	%r346, [%rd75];
	add.s32 	%r347, %r346, %r344;
	add.s32 	%r348, %r535, 1024;
	mul.wide.u32 	%rd76, %r348, 4;
	add.s64 	%rd77, %rd1, %rd76;
	ld.global.u32 	%r349, [%rd77];
	add.s32 	%r350, %r349, %r347;
	add.s32 	%r351, %r535, 1280;
	mul.wide.u32 	%rd78, %r351, 4;
	add.s64 	%rd79, %rd1, %rd78;
	ld.global.u32 	%r352, [%rd79];
	add.s32 	%r353, %r352, %r350;
	add.s32 	%r354, %r535, 1536;
	mul.wide.u32 	%rd80, %r354, 4;
	add.s64 	%rd81, %rd1, %rd80;
	ld.global.u32 	%r355, [%rd81];
	add.s32 	%r356, %r355, %r353;
	add.s32 	%r357, %r535, 1792;
	mul.wide.u32 	%rd82, %r357, 4;
	add.s64 	%rd83, %rd1, %rd82;
	ld.global.u32 	%r358, [%rd83];
	add.s32 	%r359, %r358, %r356;
	add.s32 	%r360, %r535, 2048;
	mul.wide.u32 	%rd84, %r360, 4;
	add.s64 	%rd85, %rd1, %rd84;
	ld.global.u32 	%r361, [%rd85];
	add.s32 	%r362, %r361, %r359;
	add.s32 	%r363, %r535, 2304;
	mul.wide.u32 	%rd86, %r363, 4;
	add.s64 	%rd87, %rd1, %rd86;
	ld.global.u32 	%r364, [%rd87];
	add.s32 	%r365, %r364, %r362;
	add.s32 	%r366, %r535, 2560;
	mul.wide.u32 	%rd88, %r366, 4;
	add.s64 	%rd89, %rd1, %rd88;
	ld.global.u32 	%r367, [%rd89];
	add.s32 	%r368, %r367, %r365;
	add.s32 	%r369, %r535, 2816;
	mul.wide.u32 	%rd90, %r369, 4;
	add.s64 	%rd91, %rd1, %rd90;
	ld.global.u32 	%r370, [%rd91];
	add.s32 	%r371, %r370, %r368;
	add.s32 	%r372, %r535, 3072;
	mul.wide.u32 	%rd92, %r372, 4;
	add.s64 	%rd93, %rd1, %rd92;
	ld.global.u32 	%r373, [%rd93];
	add.s32 	%r374, %r373, %r371;
	add.s32 	%r375, %r535, 3328;
	mul.wide.u32 	%rd94, %r375, 4;
	add.s64 	%rd95, %rd1, %rd94;
	ld.global.u32 	%r376, [%rd95];
	add.s32 	%r377, %r376, %r374;
	add.s32 	%r378, %r535, 3584;
	mul.wide.u32 	%rd96, %r378, 4;
	add.s64 	%rd97, %rd1, %rd96;
	ld.global.u32 	%r379, [%rd97];
	add.s32 	%r380, %r379, %r377;
	add.s32 	%r381, %r535, 3840;
	mul.wide.u32 	%rd98, %r381, 4;
	add.s64 	%rd99, %rd1, %rd98;
	ld.global.u32 	%r382, [%rd99];
	add.s32 	%r550, %r382, %r380;
	add.s32 	%r536, %r536, 4096;
	add.s32 	%r535, %r535, 4096;
	add.s32 	%r534, %r534, 16;
	setp.ne.s32 	%p26, %r534, 0;
	@%p26 bra 	$L__BB5_6;
	add.s32 	%r539, %r536, -2048;
$L__BB5_8:
	setp.eq.s32 	%p27, %r13, 0;
	@%p27 bra 	$L__BB5_17;
	and.b32  	%r29, %r12, 7;
	setp.lt.u32 	%p28, %r13, 8;
	@%p28 bra 	$L__BB5_11;
	add.s32 	%r384, %r556, %r539;
	mul.wide.u32 	%rd100, %r384, 4;
	add.s64 	%rd101, %rd1, %rd100;
	ld.global.u32 	%r385, [%rd101];
	add.s32 	%r386, %r385, %r550;
	add.s32 	%r387, %r384, 256;
	mul.wide.u32 	%rd102, %r387, 4;
	add.s64 	%rd103, %rd1, %rd102;
	ld.global.u32 	%r388, [%rd103];
	add.s32 	%r389, %r388, %r386;
	add.s32 	%r390, %r384, 512;
	mul.wide.u32 	%rd104, %r390, 4;
	add.s64 	%rd105, %rd1, %rd104;
	ld.global.u32 	%r391, [%rd105];
	add.s32 	%r392, %r391, %r389;
	add.s32 	%r393, %r384, 768;
	mul.wide.u32 	%rd106, %r393, 4;
	add.s64 	%rd107, %rd1, %rd106;
	ld.global.u32 	%r394, [%rd107];
	add.s32 	%r395, %r394, %r392;
	add.s32 	%r396, %r384, 1024;
	mul.wide.u32 	%rd108, %r396, 4;
	add.s64 	%rd109, %rd1, %rd108;
	ld.global.u32 	%r397, [%rd109];
	add.s32 	%r398, %r397, %r395;
	add.s32 	%r399, %r384, 1280;
	mul.wide.u32 	%rd110, %r399, 4;
	add.s64 	%rd111, %rd1, %rd110;
	ld.global.u32 	%r400, [%rd111];
	add.s32 	%r401, %r400, %r398;
	add.s32 	%r402, %r384, 1536;
	mul.wide.u32 	%rd112, %r402, 4;
	add.s64 	%rd113, %rd1, %rd112;
	ld.global.u32 	%r403, [%rd113];
	add.s32 	%r404, %r403, %r401;
	add.s32 	%r405, %r384, 1792;
	mul.wide.u32 	%rd114, %r405, 4;
	add.s64 	%rd115, %rd1, %rd114;
	ld.global.u32 	%r406, [%rd115];
	add.s32 	%r550, %r406, %r404;
	add.s32 	%r539, %r539, 2048;
$L__BB5_11:
	setp.eq.s32 	%p29, %r29, 0;
	@%p29 bra 	$L__BB5_17;
	and.b32  	%r35, %r12, 3;
	setp.lt.u32 	%p30, %r29, 4;
	@%p30 bra 	$L__BB5_14;
	add.s32 	%r408, %r556, %r539;
	mul.wide.u32 	%rd116, %r408, 4;
	add.s64 	%rd117, %rd1, %rd116;
	ld.global.u32 	%r409, [%rd117];
	add.s32 	%r410, %r409, %r550;
	add.s32 	%r411, %r408, 256;
	mul.wide.u32 	%rd118, %r411, 4;
	add.s64 	%rd119, %rd1, %rd118;
	ld.global.u32 	%r412, [%rd119];
	add.s32 	%r413, %r412, %r410;
	add.s32 	%r414, %r408, 512;
	mul.wide.u32 	%rd120, %r414, 4;
	add.s64 	%rd121, %rd1, %rd120;
	ld.global.u32 	%r415, [%rd121];
	add.s32 	%r416, %r415, %r413;
	add.s32 	%r417, %r408, 768;
	mul.wide.u32 	%rd122, %r417, 4;
	add.s64 	%rd123, %rd1, %rd122;
	ld.global.u32 	%r418, [%rd123];
	add.s32 	%r550, %r418, %r416;
	add.s32 	%r539, %r539, 1024;
$L__BB5_14:
	setp.eq.s32 	%p31, %r35, 0;
	@%p31 bra 	$L__BB5_17;
	add.s32 	%r548, %r539, %r556;
	neg.s32 	%r547, %r35;
$L__BB5_16:
	.pragma "nounroll";
	mul.wide.u32 	%rd124, %r548, 4;
	add.s64 	%rd125, %rd1, %rd124;
	ld.global.u32 	%r419, [%rd125];
	add.s32 	%r550, %r419, %r550;
	add.s32 	%r548, %r548, 256;
	add.s32 	%r547, %r547, 1;
	setp.ne.s32 	%p32, %r547, 0;
	@%p32 bra 	$L__BB5_16;
$L__BB5_17:
	setp.lt.u32 	%p33, %r6, 256;
	@%p33 bra 	$L__BB5_22;
	// begin inline asm
	mov.u32 %r483, %laneid;
	// end inline asm
	mov.b32 	%r486, 1;
	mov.b32 	%r507, 31;
	mov.b32 	%r508, -1;
	// begin inline asm
	shfl.sync.down.b32 %r484, %r550, %r486, %r507, %r508;
	// end inline asm
	setp.gt.s32 	%p49, %r483, 30;
	selp.b32 	%r509, 0, %r484, %p49;
	add.s32 	%r490, %r509, %r550;
	mov.b32 	%r491, 2;
	// begin inline asm
	shfl.sync.down.b32 %r489, %r490, %r491, %r507, %r508;
	// end inline asm
	setp.gt.s32 	%p50, %r483, 29;
	selp.b32 	%r510, 0, %r489, %p50;
	add.s32 	%r495, %r490, %r510;
	mov.b32 	%r496, 4;
	// begin inline asm
	shfl.sync.down.b32 %r494, %r495, %r496, %r507, %r508;
	// end inline asm
	setp.gt.s32 	%p51, %r483, 27;
	selp.b32 	%r511, 0, %r494, %p51;
	add.s32 	%r500, %r495, %r511;
	mov.b32 	%r501, 8;
	// begin inline asm
	shfl.sync.down.b32 %r499, %r500, %r501, %r507, %r508;
	// end inline asm
	setp.gt.s32 	%p52, %r483, 23;
	selp.b32 	%r512, 0, %r499, %p52;
	add.s32 	%r505, %r500, %r512;
	mov.b32 	%r506, 16;
	// begin inline asm
	shfl.sync.down.b32 %r504, %r505, %r506, %r507, %r508;
	// end inline asm
	setp.gt.s32 	%p53, %r483, 15;
	selp.b32 	%r513, 0, %r504, %p53;
	add.s32 	%r574, %r505, %r513;
	setp.ne.s32 	%p54, %r483, 0;
	@%p54 bra 	$L__BB5_20;
	shr.u32 	%r514, %r7, 3;
	and.b32  	%r515, %r514, 124;
	mov.u32 	%r516, _ZZN3cub18CUB_300001_SM_10006detail6reduce18DeviceReduceKernelINS2_10policy_hubIijN4cuda3std3__44plusIiEEE10Policy1000EN6thrust24THRUST_300001_SM_1000_NS6detail15normal_iteratorINSD_10device_ptrIiEEEEjS9_iNS7_10__identityEEEvT0_PT3_T1_NS0_13GridEvenShareISN_EET2_T4_E12temp_storage;
	add.s32 	%r517, %r516, %r515;
	st.shared.u32 	[%r517+8], %r574;
$L__BB5_20:
	bar.sync 	0;
	setp.ne.s32 	%p55, %r7, 0;
	@%p55 bra 	$L__BB5_48;
	ld.shared.u32 	%r518, [_ZZN3cub18CUB_300001_SM_10006detail6reduce18DeviceReduceKernelINS2_10policy_hubIijN4cuda3std3__44plusIiEEE10Policy1000EN6thrust24THRUST_300001_SM_1000_NS6detail15normal_iteratorINSD_10device_ptrIiEEEEjS9_iNS7_10__identityEEEvT0_PT3_T1_NS0_13GridEvenShareISN_EET2_T4_E12temp_storage+12];
	add.s32 	%r519, %r518, %r574;
	ld.shared.u32 	%r520, [_ZZN3cub18CUB_300001_SM_10006detail6reduce18DeviceReduceKernelINS2_10policy_hubIijN4cuda3std3__44plusIiEEE10Policy1000EN6thrust24THRUST_300001_SM_1000_NS6detail15normal_iteratorINSD_10device_ptrIiEEEEjS9_iNS7_10__identityEEEvT0_PT3_T1_NS0_13GridEvenShareISN_EET2_T4_E12temp_storage+16];
	add.s32 	%r521, %r519, %r520;
	ld.shared.u32 	%r522, [_ZZN3cub18CUB_300001_SM_10006detail6reduce18DeviceReduceKernelINS2_10policy_hubIijN4cuda3std3__44plusIiEEE10Policy1000EN6thrust24THRUST_300001_SM_1000_NS6detail15normal_iteratorINSD_10device_ptrIiEEEEjS9_iNS7_10__identityEEEvT0_PT3_T1_NS0_13GridEvenShareISN_EET2_T4_E12temp_storage+20];
	add.s32 	%r523, %r521, %r522;
	ld.shared.u32 	%r524, [_ZZN3cub18CUB_300001_SM_10006detail6reduce18DeviceReduceKernelINS2_10policy_hubIijN4cuda3std3__44plusIiEEE10Policy1000EN6thrust24THRUST_300001_SM_1000_NS6detail15normal_iteratorINSD_10device_ptrIiEEEEjS9_iNS7_10__identityEEEvT0_PT3_T1_NS0_13GridEvenShareISN_EET2_T4_E12temp_storage+24];
	add.s32 	%r525, %r523, %r524;
	ld.shared.u32 	%r526, [_ZZN3cub18CUB_300001_SM_10006detail6reduce18DeviceReduceKernelINS2_10policy_hubIijN4cuda3std3__44plusIiEEE10Policy1000EN6thrust24THRUST_300001_SM_1000_NS6detail15normal_iteratorINSD_10device_ptrIiEEEEjS9_iNS7_10__identityEEEvT0_PT3_T1_NS0_13GridEvenShareISN_EET2_T4_E12temp_storage+28];
	add.s32 	%r527, %r525, %r526;
	ld.shared.u32 	%r528, [_ZZN3cub18CUB_300001_SM_10006detail6reduce18DeviceReduceKernelINS2_10policy_hubIijN4cuda3std3__44plusIiEEE10Policy1000EN6thrust24THRUST_300001_SM_1000_NS6detail15normal_iteratorINSD_10device_ptrIiEEEEjS9_iNS7_10__identityEEEvT0_PT3_T1_NS0_13GridEvenShareISN_EET2_T4_E12temp_storage+32];
	add.s32 	%r529, %r527, %r528;
	ld.shared.u32 	%r530, [_ZZN3cub18CUB_300001_SM_10006detail6reduce18DeviceReduceKernelINS2_10policy_hubIijN4cuda3std3__44plusIiEEE10Policy1000EN6thrust24THRUST_300001_SM_1000_NS6detail15normal_iteratorINSD_10device_ptrIiEEEEjS9_iNS7_10__identityEEEvT0_PT3_T1_NS0_13GridEvenShareISN_EET2_T4_E12temp_storage+36];
	add.s32 	%r574, %r529, %r530;
	bra.uni 	$L__BB5_48;
$L__BB5_22:
	// begin inline asm
	mov.u32 %r420, %laneid;
	// end inline asm
	and.b32  	%r446, %r7, 992;
	add.s32 	%r447, %r446, 32;
	setp.gt.u32 	%p34, %r447, %r6;
	not.b32 	%r448, %r446;
	add.s32 	%r449, %r6, %r448;
	selp.b32 	%r444, %r449, 31, %p34;
	mov.b32 	%r423, 1;
	mov.b32 	%r445, -1;
	// begin inline asm
	shfl.sync.down.b32 %r421, %r550, %r423, %r444, %r445;
	// end inline asm
	setp.lt.s32 	%p35, %r420, %r444;
	selp.b32 	%r450, %r421, 0, %p35;
	add.s32 	%r427, %r450, %r550;
	mov.b32 	%r428, 2;
	// begin inline asm
	shfl.sync.down.b32 %r426, %r427, %r428, %r444, %r445;
	// end inline asm
	add.s32 	%r451, %r420, 2;
	setp.gt.s32 	%p36, %r451, %r444;
	selp.b32 	%r452, 0, %r426, %p36;
	add.s32 	%r432, %r427, %r452;
	mov.b32 	%r433, 4;
	// begin inline asm
	shfl.sync.down.b32 %r431, %r432, %r433, %r444, %r445;
	// end inline asm
	add.s32 	%r453, %r420, 4;
	setp.gt.s32 	%p37, %r453, %r444;
	selp.b32 	%r454, 0, %r431, %p37;
	add.s32 	%r437, %r432, %r454;
	mov.b32 	%r438, 8;
	// begin inline asm
	shfl.sync.down.b32 %r436, %r437, %r438, %r444, %r445;
	// end inline asm
	add.s32 	%r455, %r420, 8;
	setp.gt.s32 	%p38, %r455, %r444;
	selp.b32 	%r456, 0, %r436, %p38;
	add.s32 	%r442, %r437, %r456;
	mov.b32 	%r443, 16;
	// begin inline asm
	shfl.sync.down.b32 %r441, %r442, %r443, %r444, %r445;
	// end inline asm
	add.s32 	%r457, %r420, 16;
	setp.gt.s32 	%p39, %r457, %r444;
	selp.b32 	%r458, 0, %r441, %p39;
	add.s32 	%r574, %r442, %r458;
	setp.ne.s32 	%p40, %r420, 0;
	@%p40 bra 	$L__BB5_24;
	shr.u32 	%r459, %r7, 3;
	and.b32  	%r460, %r459, 124;
	mov.u32 	%r461, _ZZN3cub18CUB_300001_SM_10006detail6reduce18DeviceReduceKernelINS2_10policy_hubIijN4cuda3std3__44plusIiEEE10Policy1000EN6thrust24THRUST_300001_SM_1000_NS6detail15normal_iteratorINSD_10device_ptrIiEEEEjS9_iNS7_10__identityEEEvT0_PT3_T1_NS0_13GridEvenShareISN_EET2_T4_E12temp_storage;
	add.s32 	%r462, %r461, %r460;
	st.shared.u32 	[%r462+8], %r574;
$L__BB5_24:
	bar.sync 	0;
	setp.ne.s32 	%p41, %r7, 0;
	@%p41 bra 	$L__BB5_48;
	setp.gt.u32 	%p42, %r6, 32;
	ld.shared.u32 	%r463, [_ZZN3cub18CUB_300001_SM_10006detail6reduce18DeviceReduceKernelINS2_10policy_hubIijN4cuda3std3__44plusIiEEE10Policy1000EN6thrust24THRUST_300001_SM_1000_NS6detail15normal_iteratorINSD_10device_ptrIiEEEEjS9_iNS7_10__identityEEEvT0_PT3_T1_NS0_13GridEvenShareISN_EET2_T4_E12temp_storage+12];
	selp.b32 	%r464, %r463, 0, %p42;
	add.s32 	%r465, %r464, %r574;
	setp.gt.u32 	%p43, %r6, 64;
	ld.shared.u32 	%r466, [_ZZN3cub18CUB_300001_SM_10006detail6reduce18DeviceReduceKernelINS2_10policy_hubIijN4cuda3std3__44plusIiEEE10Policy1000EN6thrust24THRUST_300001_SM_1000_NS6detail15normal_iteratorINSD_10device_ptrIiEEEEjS9_iNS7_10__identityEEEvT0_PT3_T1_NS0_13GridEvenShareISN_EET2_T4_E12temp_storage+16];
	selp.b32 	%r467, %r466, 0, %p43;
	add.s32 	%r468, %r465, %r467;
	setp.gt.u32 	%p44, %r6, 96;
	ld.shared.u32 	%r469, [_ZZN3cub18CUB_300001_SM_10006detail6reduce18DeviceReduceKernelINS2_10policy_hubIijN4cuda3std3__44plusIiEEE10Policy1000EN6thrust24THRUST_300001_SM_1000_NS6detail15normal_iteratorINSD_10device_ptrIiEEEEjS9_iNS7_10__identityEEEvT0_PT3_T1_NS0_13GridEvenShareISN_EET2_T4_E12temp_storage+20];
	selp.b32 	%r470, %r469, 0, %p44;
	add.s32 	%r471, %r468, %r470;
	setp.gt.u32 	%p45, %r6, 128;
	ld.shared.u32 	%r472, [_ZZN3cub18CUB_300001_SM_10006detail6reduce18DeviceReduceKernelINS2_10policy_hubIijN4cuda3std3__44plusIiEEE10Policy1000EN6thrust24THRUST_300001_SM_1000_NS6detail15normal_iteratorINSD_10device_ptrIiEEEEjS9_iNS7_10__identityEEEvT0_PT3_T1_NS0_13GridEvenShareISN_EET2_T4_E12temp_storage+24];
	selp.b32 	%r473, %r472, 0, %p45;
	add.s32 	%r474, %r471, %r473;
	setp.gt.u32 	%p46, %r6, 160;
	ld.shared.u32 	%r475, [_ZZN3cub18CUB_300001_SM_10006detail6reduce18DeviceReduceKernelINS2_10policy_hubIijN4cuda3std3__44plusIiEEE10Policy1000EN6thrust24THRUST_300001_SM_1000_NS6detail15normal_iteratorINSD_10device_ptrIiEEEEjS9_iNS7_10__identityEEEvT0_PT3_T1_NS0_13GridEvenShareISN_EET2_T4_E12temp_storage+28];
	selp.b32 	%r476, %r475, 0, %p46;
	add.s32 	%r477, %r474, %r476;
	setp.gt.u32 	%p47, %r6, 192;
	ld.shared.u32 	%r478, [_ZZN3cub18CUB_300001_SM_10006detail6reduce18DeviceReduceKernelINS2_10policy_hubIijN4cuda3std3__44plusIiEEE10Policy1000EN6thrust24THRUST_300001_SM_1000_NS6detail15normal_iteratorINSD_10device_ptrIiEEEEjS9_iNS7_10__identityEEEvT0_PT3_T1_NS0_13GridEvenShareISN_EET2_T4_E12temp_storage+32];
	selp.b32 	%r479, %r478, 0, %p47;
	add.s32 	%r480, %r477, %r479;
	setp.gt.u32 	%p48, %r6, 224;
	ld.shared.u32 	%r481, [_ZZN3cub18CUB_300001_SM_10006detail6reduce18DeviceReduceKernelINS2_10policy_hubIijN4cuda3std3__44plusIiEEE10Policy1000EN6thrust24THRUST_300001_SM_1000_NS6detail15normal_iteratorINSD_10device_ptrIiEEEEjS9_iNS7_10__identityEEEvT0_PT3_T1_NS0_13GridEvenShareISN_EET2_T4_E12temp_storage+36];
	selp.b32 	%r482, %r481, 0, %p48;
	add.s32 	%r574, %r480, %r482;
	bra.uni 	$L__BB5_48;
$L__BB5_26:
	mov.u32 	%r54, %tid.x;
	add.s32 	%r110, %r54, %r556;
	mul.wide.u32 	%rd4, %r110, 4;
	add.s64 	%rd5, %rd1, %rd4;
	ld.global.u32 	%r111, [%rd5];
	ld.global.u32 	%r112, [%rd5+1024];
	ld.global.u32 	%r113, [%rd5+2048];
	ld.global.u32 	%r114, [%rd5+3072];
	ld.global.u32 	%r115, [%rd5+4096];
	ld.global.u32 	%r116, [%rd5+5120];
	ld.global.u32 	%r117, [%rd5+6144];
	ld.global.u32 	%r118, [%rd5+7168];
	ld.global.u32 	%r119, [%rd5+8192];
	ld.global.u32 	%r120, [%rd5+9216];
	ld.global.u32 	%r121, [%rd5+10240];
	ld.global.u32 	%r122, [%rd5+11264];
	ld.global.u32 	%r123, [%rd5+12288];
	ld.global.u32 	%r124, [%rd5+13312];
	ld.global.u32 	%r125, [%rd5+14336];
	ld.global.u32 	%r126, [%rd5+15360];
	add.s32 	%r127, %r112, %r111;
	add.s32 	%r128, %r113, %r127;
	add.s32 	%r129, %r114, %r128;
	add.s32 	%r130, %r115, %r129;
	add.s32 	%r131, %r116, %r130;
	add.s32 	%r132, %r117, %r131;
	add.s32 	%r133, %r118, %r132;
	add.s32 	%r134, %r119, %r133;
	add.s32 	%r135, %r120, %r134;
	add.s32 	%r136, %r121, %r135;
	add.s32 	%r137, %r122, %r136;
	add.s32 	%r138, %r123, %r137;
	add.s32 	%r139, %r124, %r138;
	add.s32 	%r140, %r125, %r139;
	add.s32 	%r573, %r126, %r140;
	setp.lt.u32 	%p2, %r6, %r4;
	@%p2 bra 	$L__BB5_44;
	add.s32 	%r56, %r4, %r556;
	not.b32 	%r142, %r54;
	add.s32 	%r143, %r142, %r1;
	sub.s32 	%r144, %r143, %r4;
	sub.s32 	%r552, %r144, %r556;
	add.s32 	%r145, %r56, %r54;
	add.s32 	%r551, %r145, 2048;
	mov.b32 	%r554, 0;
	mov.u32 	%r553, %r56;
$L__BB5_28:
	add.s32 	%r556, %r556, %r4;
	add.s32 	%r147, %r1, -4096;
	setp.gt.u32 	%p3, %r556, %r147;
	@%p3 bra 	$L__BB5_30;
	add.s32 	%r148, %r54, %r556;
	mul.wide.u32 	%rd6, %r148, 4;
	add.s64 	%rd7, %rd1, %rd6;
	ld.global.u32 	%r149, [%rd7];
	ld.global.u32 	%r150, [%rd7+1024];
	ld.global.u32 	%r151, [%rd7+2048];
	ld.global.u32 	%r152, [%rd7+3072];
	ld.global.u32 	%r153, [%rd7+4096];
	ld.global.u32 	%r154, [%rd7+5120];
	ld.global.u32 	%r155, [%rd7+6144];
	ld.global.u32 	%r156, [%rd7+7168];
	ld.global.u32 	%r157, [%rd7+8192];
	ld.global.u32 	%r158, [%rd7+9216];
	ld.global.u32 	%r159, [%rd7+10240];
	ld.global.u32 	%r160, [%rd7+11264];
	ld.global.u32 	%r161, [%rd7+12288];
	ld.global.u32 	%r162, [%rd7+13312];
	ld.global.u32 	%r163, [%rd7+14336];
	ld.global.u32 	%r164, [%rd7+15360];
	add.s32 	%r165, %r149, %r573;
	add.s32 	%r166, %r150, %r165;
	add.s32 	%r167, %r151, %r166;
	add.s32 	%r168, %r152, %r167;
	add.s32 	%r169, %r153, %r168;
	add.s32 	%r170, %r154, %r169;
	add.s32 	%r171, %r155, %r170;
	add.s32 	%r172, %r156, %r171;
	add.s32 	%r173, %r157, %r172;
	add.s32 	%r174, %r158, %r173;
	add.s32 	%r175, %r159, %r174;
	add.s32 	%r176, %r160, %r175;
	add.s32 	%r177, %r161, %r176;
	add.s32 	%r178, %r162, %r177;
	add.s32 	%r179, %r163, %r178;
	add.s32 	%r573, %r164, %r179;
	sub.s32 	%r180, %r1, %r556;
	setp.lt.u32 	%p4, %r180, %r4;
	add.s32 	%r554, %r554, 1;
	add.s32 	%r553, %r553, %r4;
	sub.s32 	%r552, %r552, %r4;
	add.s32 	%r551, %r551, %r4;
	@%p4 bra 	$L__BB5_44;
	bra.uni 	$L__BB5_28;
$L__BB5_30:
	setp.le.u32 	%p5, %r1, %r556;
	sub.s32 	%r182, %r1, %r556;
	setp.ge.s32 	%p6, %r54, %r182;
	or.pred  	%p7, %p5, %p6;
	@%p7 bra 	$L__BB5_44;
	not.b32 	%r185, %r54;
	add.s32 	%r186, %r1, %r185;
	sub.s32 	%r187, %r186, %r56;
	mul.lo.s32 	%r188, %r2, %r554;
	shl.b32 	%r189, %r188, 12;
	sub.s32 	%r190, %r187, %r189;
	shr.u32 	%r191, %r190, 8;
	add.s32 	%r71, %r191, 1;
	and.b32  	%r72, %r71, 15;
	setp.lt.u32 	%p8, %r190, 3840;
	mov.u32 	%r565, %r54;
	@%p8 bra 	$L__BB5_35;
	or.b32  	%r559, %r54, 2048;
	shr.u32 	%r192, %r552, 8;
	add.s32 	%r193, %r192, 1;
	and.b32  	%r194, %r193, 33554416;
	neg.s32 	%r557, %r194;
$L__BB5_33:
	.pragma "nounroll";
	add.s32 	%r195, %r551, -2048;
	mul.wide.u32 	%rd8, %r195, 4;
	add.s64 	%rd9, %rd1, %rd8;
	ld.global.u32 	%r196, [%rd9];
	add.s32 	%r197, %r196, %r573;
	add.s32 	%r198, %r551, -1792;
	mul.wide.u32 	%rd10, %r198, 4;
	add.s64 	%rd11, %rd1, %rd10;
	ld.global.u32 	%r199, [%rd11];
	add.s32 	%r200, %r199, %r197;
	add.s32 	%r201, %r551, -1536;
	mul.wide.u32 	%rd12, %r201, 4;
	add.s64 	%rd13, %rd1, %rd12;
	ld.global.u32 	%r202, [%rd13];
	add.s32 	%r203, %r202, %r200;
	add.s32 	%r204, %r551, -1280;
	mul.wide.u32 	%rd14, %r204, 4;
	add.s64 	%rd15, %rd1, %rd14;
	ld.global.u32 	%r205, [%rd15];
	add.s32 	%r206, %r205, %r203;
	add.s32 	%r207, %r551, -1024;
	mul.wide.u32 	%rd16, %r207, 4;
	add.s64 	%rd17, %rd1, %rd16;
	ld.global.u32 	%r208, [%rd17];
	add.s32 	%r209, %r208, %r206;
	add.s32 	%r210, %r551, -768;
	mul.wide.u32 	%rd18, %r210, 4;
	add.s64 	%rd19, %rd1, %rd18;
	ld.global.u32 	%r211, [%rd19];
	add.s32 	%r212, %r211, %r209;
	add.s32 	%r213, %r551, -512;
	mul.wide.u32 	%rd20, %r213, 4;
	add.s64 	%rd21, %rd1, %rd20;
	ld.global.u32 	%r214, [%rd21];
	add.s32 	%r215, %r214, %r212;
	add.s32 	%r216, %r551, 1792;
	add.s32 	%r217, %r551, -256;
	mul.wide.u32 	%rd22, %r217, 4;
	add.s64 	%rd23, %rd1, %rd22;
	ld.global.u32 	%r218, [%rd23];
	add.s32 	%r219, %r218, %r215;
	mul.wide.u32 	%rd24, %r551, 4;
	add.s64 	%rd25, %rd1, %rd24;
	ld.global.u32 	%r220, [%rd25];
	add.s32 	%r221, %r220, %r219;
	add.s32 	%r222, %r551, 256;
	mul.wide.u32 	%rd26, %r222, 4;
	add.s64 	%rd27, %rd1, %rd26;
	ld.global.u32 	%r223, [%rd27];
	add.s32 	%r224, %r223, %r221;
	add.s32 	%r225, %r551, 512;
	mul.wide.u32 	%rd28, %r225, 4;
	add.s64 	%rd29, %rd1, %rd28;
	ld.global.u32 	%r226, [%rd29];
	add.s32 	%r227, %r226, %r224;
	add.s32 	%r228, %r551, 768;
	mul.wide.u32 	%rd30, %r228, 4;
	add.s64 	%rd31, %rd1, %rd30;
	ld.global.u32 	%r229, [%rd31];
	add.s32 	%r230, %r229, %r227;
	add.s32 	%r231, %r551, 1024;
	mul.wide.u32 	%rd32, %r231, 4;
	add.s64 	%rd33, %rd1, %rd32;
	ld.global.u32 	%r232, [%rd33];
	add.s32 	%r233, %r232, %r230;
	add.s32 	%r234, %r551, 1280;
	mul.wide.u32 	%rd34, %r234, 4;
	add.s64 	%rd35, %rd1, %rd34;
	ld.global.u32 	%r235, [%rd35];
	add.s32 	%r236, %r235, %r233;
	add.s32 	%r237, %r551, 1536;
	mul.wide.u32 	%rd36, %r237, 4;
	add.s64 	%rd37, %rd1, %rd36;
	ld.global.u32 	%r238, [%rd37];
	add.s32 	%r239, %r238, %r236;
	mul.wide.u32 	%rd38, %r216, 4;
	add.s64 	%rd39, %rd1, %rd38;
	ld.global.u32 	%r240, [%rd39];
	add.s32 	%r573, %r240, %r239;
	add.s32 	%r559, %r559, 4096;
	add.s32 	%r551, %r551, 4096;
	add.s32 	%r557, %r557, 16;
	setp.ne.s32 	%p9, %r557, 0;
	@%p9 bra 	$L__BB5_33;
	add.s32 	%r565, %r559, -2048;
$L__BB5_35:
	setp.eq.s32 	%p10, %r72, 0;
	@%p10 bra 	$L__BB5_44;
	and.b32  	%r87, %r71, 7;
	setp.lt.u32 	%p11, %r72, 8;
	@%p11 bra 	$L__BB5_38;
	add.s32 	%r242, %r565, %r556;
	mul.wide.u32 	%rd40, %r242, 4;
	add.s64 	%rd41, %rd1, %rd40;
	ld.global.u32 	%r243, [%rd41];
	add.s32 	%r244, %r243, %r573;
	add.s32 	%r245, %r242, 256;
	mul.wide.u32 	%rd42, %r245, 4;
	add.s64 	%rd43, %rd1, %rd42;
	ld.global.u32 	%r246, [%rd43];
	add.s32 	%r247, %r246, %r244;
	add.s32 	%r248, %r242, 512;
	mul.wide.u32 	%rd44, %r248, 4;
	add.s64 	%rd45, %rd1, %rd44;
	ld.global.u32 	%r249, [%rd45];
	add.s32 	%r250, %r249, %r247;
	add.s32 	%r251, %r242, 768;
	mul.wide.u32 	%rd46, %r251, 4;
	add.s64 	%rd47, %rd1, %rd46;
	ld.global.u32 	%r252, [%rd47];
	add.s32 	%r253, %r252, %r250;
	add.s32 	%r254, %r242, 1024;
	mul.wide.u32 	%rd48, %r254, 4;
	add.s64 	%rd49, %rd1, %rd48;
	ld.global.u32 	%r255, [%rd49];
	add.s32 	%r256, %r255, %r253;
	add.s32 	%r257, %r242, 1280;
	mul.wide.u32 	%rd50, %r257, 4;
	add.s64 	%rd51, %rd1, %rd50;
	ld.global.u32 	%r258, [%rd51];
	add.s32 	%r259, %r258, %r256;
	add.s32 	%r260, %r242, 1536;
	mul.wide.u32 	%rd52, %r260, 4;
	add.s64 	%rd53, %rd1, %rd52;
	ld.global.u32 	%r261, [%rd53];
	add.s32 	%r262, %r261, %r259;
	add.s32 	%r263, %r242, 1792;
	mul.wide.u32 	%rd54, %r263, 4;
	add.s64 	%rd55, %rd1, %rd54;
	ld.global.u32 	%r264, [%rd55];
	add.s32 	%r573, %r264, %r262;
	add.s32 	%r565, %r565, 2048;
$L__BB5_38:
	setp.eq.s32 	%p12, %r87, 0;
	@%p12 bra 	$L__BB5_44;
	setp.lt.u32 	%p13, %r87, 4;
	@%p13 bra 	$L__BB5_41;
	add.s32 	%r266, %r565, %r556;
	mul.wide.u32 	%rd56, %r266, 4;
	add.s64 	%rd57, %rd1, %rd56;
	ld.global.u32 	%r267, [%rd57];
	add.s32 	%r268, %r267, %r573;
	add.s32 	%r269, %r266, 256;
	mul.wide.u32 	%rd58, %r269, 4;
	add.s64 	%rd59, %rd1, %rd58;
	ld.global.u32 	%r270, [%rd59];
	add.s32 	%r271, %r270, %r268;
	add.s32 	%r272, %r266, 512;
	mul.wide.u32 	%rd60, %r272, 4;
	add.s64 	%rd61, %rd1, %rd60;
	ld.global.u32 	%r273, [%rd61];
	add.s32 	%r274, %r273, %r271;
	add.s32 	%r275, %r266, 768;
	mul.wide.u32 	%rd62, %r275, 4;
	add.s64 	%rd63, %rd1, %rd62;
	ld.global.u32 	%r276, [%rd63];
	add.s32 	%r573, %r276, %r274;
	add.s32 	%r565, %r565, 1024;
$L__BB5_41:
	and.b32  	%r277, %r71, 3;
	setp.eq.s32 	%p14, %r277, 0;
	@%p14 bra 	$L__BB5_44;
	add.s32 	%r571, %r565, %r553;
	cvt.u16.u32 	%rs1, %r552;
	shr.u16 	%rs2, %rs1, 8;
	add.s16 	%rs3, %rs2, 1;
	cvt.u32.u16 	%r278, %rs3;
	and.b32  	%r279, %r278, 3;
	neg.s32 	%r570, %r279;
$L__BB5_43:
	.pragma "nounroll";
	mul.wide.u32 	%rd64, %r571, 4;
	add.s64 	%rd65, %rd1, %rd64;
	ld.global.u32 	%r280, [%rd65];
	add.s32 	%r573, %r280, %r573;
	add.s32 	%r571, %r571, 256;
	add.s32 	%r570, %r570, 1;
	setp.ne.s32 	%p15, %r570, 0;
	@%p15 bra 	$L__BB5_43;
$L__BB5_44:
	// begin inline asm
	mov.u32 %r281, %laneid;
	// end inline asm
	mov.b32 	%r284, 1;
	mov.b32 	%r305, 31;
	mov.b32 	%r306, -1;
	// begin inline asm
	shfl.sync.down.b32 %r282, %r573, %r284, %r305, %r306;
	// end inline asm
	setp.gt.s32 	%p16, %r281, 30;
	selp.b32 	%r307, 0, %r282, %p16;
	add.s32 	%r288, %r307, %r573;
	mov.b32 	%r289, 2;
	// begin inline asm
	shfl.sync.down.b32 %r287, %r288, %r289, %r305, %r306;
	// end inline asm
	setp.gt.s32 	%p17, %r281, 29;
	selp.b32 	%r308, 0, %r287, %p17;
	add.s32 	%r293, %r288, %r308;
	mov.b32 	%r294, 4;
	// begin inline asm
	shfl.sync.down.b32 %r292, %r293, %r294, %r305, %r306;
	// end inline asm
	setp.gt.s32 	%p18, %r281, 27;
	selp.b32 	%r309, 0, %r292, %p18;
	add.s32 	%r298, %r293, %r309;
	mov.b32 	%r299, 8;
	// begin inline asm
	shfl.sync.down.b32 %r297, %r298, %r299, %r305, %r306;
	// end inline asm
	setp.gt.s32 	%p19, %r281, 23;
	selp.b32 	%r310, 0, %r297, %p19;
	add.s32 	%r303, %r298, %r310;
	mov.b32 	%r304, 16;
	// begin inline asm
	shfl.sync.down.b32 %r302, %r303, %r304, %r305, %r306;
	// end inline asm
	setp.gt.s32 	%p20, %r281, 15;
	selp.b32 	%r311, 0, %r302, %p20;
	add.s32 	%r574, %r303, %r311;
	setp.ne.s32 	%p21, %r281, 0;
	@%p21 bra 	$L__BB5_46;
	shr.u32 	%r312, %r54, 3;
	and.b32  	%r313, %r312, 124;
	mov.u32 	%r314, _ZZN3cub18CUB_300001_SM_10006detail6reduce18DeviceReduceKernelINS2_10policy_hubIijN4cuda3std3__44plusIiEEE10Policy1000EN6thrust24THRUST_300001_SM_1000_NS6detail15normal_iteratorINSD_10device_ptrIiEEEEjS9_iNS7_10__identityEEEvT0_PT3_T1_NS0_13GridEvenShareISN_EET2_T4_E12temp_storage;
	add.s32 	%r315, %r314, %r313;
	st.shared.u32 	[%r315+8], %r574;
$L__BB5_46:
	bar.sync 	0;
	setp.ne.s32 	%p22, %r54, 0;
	@%p22 bra 	$L__BB5_48;
	ld.shared.u32 	%r316, [_ZZN3cub18CUB_300001_SM_10006detail6reduce18DeviceReduceKernelINS2_10policy_hubIijN4cuda3std3__44plusIiEEE10Policy1000EN6thrust24THRUST_300001_SM_1000_NS6detail15normal_iteratorINSD_10device_ptrIiEEEEjS9_iNS7_10__identityEEEvT0_PT3_T1_NS0_13GridEvenShareISN_EET2_T4_E12temp_storage+12];
	add.s32 	%r317, %r316, %r574;
	ld.shared.u32 	%r318, [_ZZN3cub18CUB_300001_SM_10006detail6reduce18DeviceReduceKernelINS2_10policy_hubIijN4cuda3std3__44plusIiEEE10Policy1000EN6thrust24THRUST_300001_SM_1000_NS6detail15normal_iteratorINSD_10device_ptrIiEEEEjS9_iNS7_10__identityEEEvT0_PT3_T1_NS0_13GridEvenShareISN_EET2_T4_E12temp_storage+16];
	add.s32 	%r319, %r317, %r318;
	ld.shared.u32 	%r320, [_ZZN3cub18CUB_300001_SM_10006detail6reduce18DeviceReduceKernelINS2_10policy_hubIijN4cuda3std3__44plusIiEEE10Policy1000EN6thrust24THRUST_300001_SM_1000_NS6detail15normal_iteratorINSD_10device_ptrIiEEEEjS9_iNS7_10__identityEEEvT0_PT3_T1_NS0_13GridEvenShareISN_EET2_T4_E12temp_storage+20];
	add.s32 	%r321, %r319, %r320;
	ld.shared.u32 	%r322, [_ZZN3cub18CUB_300001_SM_10006detail6reduce18DeviceReduceKernelINS2_10policy_hubIijN4cuda3std3__44plusIiEEE10Policy1000EN6thrust24THRUST_300001_SM_1000_NS6detail15normal_iteratorINSD_10device_ptrIiEEEEjS9_iNS7_10__identityEEEvT0_PT3_T1_NS0_13GridEvenShareISN_EET2_T4_E12temp_storage+24];
	add.s32 	%r323, %r321, %r322;
	ld.shared.u32 	%r324, [_ZZN3cub18CUB_300001_SM_10006detail6reduce18DeviceReduceKernelINS2_10policy_hubIijN4cuda3std3__44plusIiEEE10Policy1000EN6thrust24THRUST_300001_SM_1000_NS6detail15normal_iteratorINSD_10device_ptrIiEEEEjS9_iNS7_10__identityEEEvT0_PT3_T1_NS0_13GridEvenShareISN_EET2_T4_E12temp_storage+28];
	add.s32 	%r325, %r323, %r324;
	ld.shared.u32 	%r326, [_ZZN3cub18CUB_300001_SM_10006detail6reduce18DeviceReduceKernelINS2_10policy_hubIijN4cuda3std3__44plusIiEEE10Policy1000EN6thrust24THRUST_300001_SM_1000_NS6detail15normal_iteratorINSD_10device_ptrIiEEEEjS9_iNS7_10__identityEEEvT0_PT3_T1_NS0_13GridEvenShareISN_EET2_T4_E12temp_storage+32];
	add.s32 	%r327, %r325, %r326;
	ld.shared.u32 	%r328, [_ZZN3cub18CUB_300001_SM_10006detail6reduce18DeviceReduceKernelINS2_10policy_hubIijN4cuda3std3__44plusIiEEE10Policy1000EN6thrust24THRUST_300001_SM_1000_NS6detail15normal_iteratorINSD_10device_ptrIiEEEEjS9_iNS7_10__identityEEEvT0_PT3_T1_NS0_13GridEvenShareISN_EET2_T4_E12temp_storage+36];
	add.s32 	%r574, %r327, %r328;
$L__BB5_48:
	mov.u32 	%r531, %tid.x;
	setp.ne.s32 	%p56, %r531, 0;
	@%p56 bra 	$L__BB5_50;
	ld.param.u64 	%rd129, [_ZN3cub18CUB_300001_SM_10006detail6reduce18DeviceReduceKernelINS2_10policy_hubIijN4cuda3std3__44plusIiEEE10Policy1000EN6thrust24THRUST_300001_SM_1000_NS6detail15normal_iteratorINSD_10device_ptrIiEEEEjS9_iNS7_10__identityEEEvT0_PT3_T1_NS0_13GridEvenShareISN_EET2_T4__param_1];
	cvta.to.global.u64 	%rd126, %rd129;
	mul.wide.u32 	%rd127, %r3, 4;
	add.s64 	%rd128, %rd126, %rd127;
	st.global.u32 	[%rd128], %r574;
$L__BB5_50:
	ret;

}
	// .globl	_ZN3cub18CUB_300001_SM_10006detail6reduce28DeviceReduceSingleTileKernelINS2_10policy_hubIijN4cuda3std3__44plusIiEEE10Policy1000EPiPfiS9_fiNS7_10__identityEEEvT0_T1_T2_T3_T4_T6_
.visible .entry _ZN3cub18CUB_300001_SM_10006detail6reduce28DeviceReduceSingleTileKernelINS2_10policy_hubIijN4cuda3std3__44plusIiEEE10Policy1000EPiPfiS9_fiNS7_10__identityEEEvT0_T1_T2_T3_T4_T6_(
	.param .u64 .ptr .align 1 _ZN3cub18CUB_300001_SM_10006detail6reduce28DeviceReduceSingleTileKernelINS2_10policy_hubIijN4cuda3std3__44plusIiEEE10Policy1000EPiPfiS9_fiNS7_10__identityEEEvT0_T1_T2_T3_T4_T6__param_0,
	.param .u64 .ptr .align 1 _ZN3cub18CUB_300001_SM_10006detail6reduce28DeviceReduceSingleTileKernelINS2_10policy_hubIijN4cuda3std3__44plusIiEEE10Policy1000EPiPfiS9_fiNS7_10__identityEEEvT0_T1_T2_T3_T4_T6__param_1,
	.param .u32 _ZN3cub18CUB_300001_SM_10006detail6reduce28DeviceReduceSingleTileKernelINS2_10policy_hubIijN4cuda3std3__44plusIiEEE10Policy1000EPiPfiS9_fiNS7_10__identityEEEvT0_T1_T2_T3_T4_T6__param_2,
	.param .align 1 .b8 _ZN3cub18CUB_300001_SM_10006detail6reduce28DeviceReduceSingleTileKernelINS2_10policy_hubIijN4cuda3std3__44plusIiEEE10Policy1000EPiPfiS9_fiNS7_10__identityEEEvT0_T1_T2_T3_T4_T6__param_3[1],
	.param .f32 _ZN3cub18CUB_300001_SM_10006detail6reduce28DeviceReduceSingleTileKernelINS2_10policy_hubIijN4cuda3std3__44plusIiEEE10Policy1000EPiPfiS9_fiNS7_10__identityEEEvT0_T1_T2_T3_T4_T6__param_4,
	.param .align 1 .b8 _ZN3cub18CUB_300001_SM_10006detail6reduce28DeviceReduceSingleTileKernelINS2_10policy_hubIijN4cuda3std3__44plusIiEEE10Policy1000EPiPfiS9_fiNS7_10__identityEEEvT0_T1_T2_T3_T4_T6__param_5[1]
)
.maxntid 256
.minnctapersm 1
{
	.reg .pred 	%p<97>;
	.reg .b32 	%r<687>;
	.reg .b32 	%f<3>;
	.reg .b64 	%rd<125>;
	// demoted variable
	.shared .align 4 .b8 _ZZN3cub18CUB_300001_SM_10006detail6reduce28DeviceReduceSingleTileKernelINS2_10policy_hubIijN4cuda3std3__44plusIiEEE10Policy1000EPiPfiS9_fiNS7_10__identityEEEvT0_T1_T2_T3_T4_T6_E12temp_storage[44];
	ld.param.u64 	%rd16, [_ZN3cub18CUB_300001_SM_10006detail6reduce28DeviceReduceSingleTileKernelINS2_10policy_hubIijN4cuda3std3__44plusIiEEE10Policy1000EPiPfiS9_fiNS7_10__identityEEEvT0_T1_T2_T3_T4_T6__param_0];
	ld.param.u64 	%rd17, [_ZN3cub18CUB_300001_SM_10006detail6reduce28DeviceReduceSingleTileKernelINS2_10policy_hubIijN4cuda3std3__44plusIiEEE10Policy1000EPiPfiS9_fiNS7_10__identityEEEvT0_T1_T2_T3_T4_T6__param_1];
	ld.param.u32 	%r120, [_ZN3cub18CUB_300001_SM_10006detail6reduce28DeviceReduceSingleTileKernelINS2_10policy_hubIijN4cuda3std3__44plusIiEEE10Policy1000EPiPfiS9_fiNS7_10__identityEEEvT0_T1_T2_T3_T4_T6__param_2];
	ld.param.f32 	%f1, [_ZN3cub18CUB_300001_SM_10006detail6reduce28DeviceReduceSingleTileKernelINS2_10policy_hubIijN4cuda3std3__44plusIiEEE10Policy1000EPiPfiS9_fiNS7_10__identityEEEvT0_T1_T2_T3_T4_T6__param_4];
	cvta.to.global.u64 	%rd1, %rd17;
	setp.ne.s32 	%p1, %r120, 0;
	@%p1 bra 	$L__BB6_3;
	mov.u32 	%r633, %tid.x;
	setp.ne.s32 	%p96, %r633, 0;
	@%p96 bra 	$L__BB6_74;
	st.global.f32 	[%rd1], %f1;
	bra.uni 	$L__BB6_74;
$L__BB6_3:
	and.b64  	%rd18, %rd16, 15;
	setp.ne.s64 	%p2, %rd18, 0;
	@%p2 bra 	$L__BB6_38;
	setp.gt.s32 	%p49, %r120, 4095;
	@%p49 bra 	$L__BB6_22;
	mov.u32 	%r1, %tid.x;
	setp.ge.s32 	%p66, %r1, %r120;
	mov.b32 	%r644, 0;
	mov.u32 	%r639, %r1;
	@%p66 bra 	$L__BB6_7;
	mul.wide.u32 	%rd113, %r1, 4;
	add.s64 	%rd112, %rd16, %rd113;
	// begin inline asm
	ld.global.nc.u32 %r644, [%rd112];
	// end inline asm
	add.s32 	%r639, %r1, 256;
$L__BB6_7:
	setp.ge.s32 	%p67, %r639, %r120;
	@%p67 bra 	$L__BB6_13;
	not.b32 	%r506, %r639;
	add.s32 	%r6, %r120, %r506;
	and.b32  	%r507, %r6, 768;
	setp.eq.s32 	%p68, %r507, 768;
	@%p68 bra 	$L__BB6_11;
	mul.wide.u32 	%rd114, %r639, 4;
	add.s64 	%rd121, %rd16, %rd114;
	shr.u32 	%r508, %r6, 8;
	add.s32 	%r509, %r508, 1;
	and.b32  	%r510, %r509, 3;
	neg.s32 	%r636, %r510;
$L__BB6_10:
	.pragma "nounroll";
	// begin inline asm
	ld.global.nc.u32 %r511, [%rd121];
	// end inline asm
	add.s32 	%r644, %r511, %r644;
	add.s32 	%r639, %r639, 256;
	add.s64 	%rd121, %rd121, 1024;
	add.s32 	%r636, %r636, 1;
	setp.ne.s32 	%p69, %r636, 0;
	@%p69 bra 	$L__BB6_10;
$L__BB6_11:
	setp.lt.u32 	%p70, %r6, 768;
	@%p70 bra 	$L__BB6_13;
$L__BB6_12:
	mul.wide.s32 	%rd120, %r639, 4;
	add.s64 	%rd116, %rd16, %rd120;
	// begin inline asm
	ld.global.nc.u32 %r512, [%rd116];
	// end inline asm
	add.s32 	%r516, %r512, %r644;
	add.s64 	%rd117, %rd116, 1024;
	// begin inline asm
	ld.global.nc.u32 %r513, [%rd117];
	// end inline asm
	add.s32 	%r517, %r513, %r516;
	add.s64 	%rd118, %rd116, 2048;
	// begin inline asm
	ld.global.nc.u32 %r514, [%rd118];
	// end inline asm
	add.s32 	%r518, %r514, %r517;
	add.s64 	%rd119, %rd116, 3072;
	// begin inline asm
	ld.global.nc.u32 %r515, [%rd119];
	// end inline asm
	add.s32 	%r644, %r515, %r518;
	add.s32 	%r639, %r639, 1024;
	setp.lt.s32 	%p71, %r639, %r120;
	@%p71 bra 	$L__BB6_12;
$L__BB6_13:
	setp.lt.s32 	%p72, %r120, 256;
	@%p72 bra 	$L__BB6_18;
	// begin inline asm
	mov.u32 %r582, %laneid;
	// end inline asm
	mov.b32 	%r585, 1;
	mov.b32 	%r606, 31;
	mov.b32 	%r607, -1;
	// begin inline asm
	shfl.sync.down.b32 %r583, %r644, %r585, %r606, %r607;
	// end inline asm
	setp.gt.s32 	%p88, %r582, 30;
	selp.b32 	%r608, 0, %r583, %p88;
	add.s32 	%r589, %r608, %r644;
	mov.b32 	%r590, 2;
	// begin inline asm
	shfl.sync.down.b32 %r588, %r589, %r590, %r606, %r607;
	// end inline asm
	setp.gt.s32 	%p89, %r582, 29;
	selp.b32 	%r609, 0, %r588, %p89;
	add.s32 	%r594, %r589, %r609;
	mov.b32 	%r595, 4;
	// begin inline asm
	shfl.sync.down.b32 %r593, %r594, %r595, %r606, %r607;
	// end inline asm
	setp.gt.s32 	%p90, %r582, 27;
	selp.b32 	%r610, 0, %r593, %p90;
	add.s32 	%r599, %r594, %r610;
	mov.b32 	%r600, 8;
	// begin inline asm
	shfl.sync.down.b32 %r598, %r599, %r600, %r606, %r607;
	// end inline asm
	setp.gt.s32 	%p91, %r582, 23;
	selp.b32 	%r611, 0, %r598, %p91;
	add.s32 	%r604, %r599, %r611;
	mov.b32 	%r605, 16;
	// begin inline asm
	shfl.sync.down.b32 %r603, %r604, %r605, %r606, %r607;
	// end inline asm
	setp.gt.s32 	%p92, %r582, 15;
	selp.b32 	%r612, 0, %r603, %p92;
	add.s32 	%r686, %r604, %r612;
	setp.ne.s32 	%p93, %r582, 0;
	@%p93 bra 	$L__BB6_16;
	shr.u32 	%r613, %r1, 3;
	and.b32  	%r614, %r613, 124;
	mov.u32 	%r615, _ZZN3cub18CUB_300001_SM_10006detail6reduce28DeviceReduceSingleTileKernelINS2_10policy_hubIijN4cuda3std3__44plusIiEEE10Policy1000EPiPfiS9_fiNS7_10__identityEEEvT0_T1_T2_T3_T4_T6_E12temp_storage;
	add.s32 	%r616, %r615, %r614;
	st.shared.u32 	[%r616+8], %r686;
$L__BB6_16:
	bar.sync 	0;
	setp.ne.s32 	%p94, %r1, 0;
	@%p94 bra 	$L__BB6_72;
	ld.shared.u32 	%r617, [_ZZN3cub18CUB_300001_SM_10006detail6reduce28DeviceReduceSingleTileKernelINS2_10policy_hubIijN4cuda3std3__44plusIiEEE10Policy1000EPiPfiS9_fiNS7_10__identityEEEvT0_T1_T2_T3_T4_T6_E12temp_storage+12];
	add.s32 	%r618, %r617, %r686;
	ld.shared.u32 	%r619, [_ZZN3cub18CUB_300001_SM_10006detail6reduce28DeviceReduceSingleTileKernelINS2_10policy_hubIijN4cuda3std3__44plusIiEEE10Policy1000EPiPfiS9_fiNS7_10__identityEEEvT0_T1_T2_T3_T4_T6_E12temp_storage+16];
	add.s32 	%r620, %r618, %r619;
	ld.shared.u32 	%r621, [_ZZN3cub18CUB_300001_SM_10006detail6reduce28DeviceReduceSingleTileKernelINS2_10policy_hubIijN4cuda3std3__44plusIiEEE10Policy1000EPiPfiS9_fiNS7_10__identityEEEvT0_T1_T2_T3_T4_T6_E12temp_storage+20];
	add.s32 	%r622, %r620, %r621;
	ld.shared.u32 	%r623, [_ZZN3cub18CUB_300001_SM_10006detail6reduce28DeviceReduceSingleTileKernelINS2_10policy_hubIijN4cuda3std3__44plusIiEEE10Policy1000EPiPfiS9_fiNS7_10__identityEEEvT0_T1_T2_T3_T4_T6_E12temp_storage+24];
	add.s32 	%r624, %r622, %r623;
	ld.shared.u32 	%r625, [_ZZN3cub18CUB_300001_SM_10006detail6reduce28DeviceReduceSingleTileKernelINS2_10policy_hubIijN4cuda3std3__44plusIiEEE10Policy1000EPiPfiS9_fiNS7_10__identityEEEvT0_T1_T2_T3_T4_T6_E12temp_storage+28];
	add.s32 	%r626, %r624, %r625;
	ld.shared.u32 	%r627, [_ZZN3cub18CUB_300001_SM_10006detail6reduce28DeviceReduceSingleTileKernelINS2_10policy_hubIijN4cuda3std3__44plusIiEEE10Policy1000EPiPfiS9_fiNS7_10__identityEEEvT0_T1_T2_T3_T4_T6_E12temp_storage+32];
	add.s32 	%r628, %r626, %r627;
	ld.shared.u32 	%r629, [_ZZN3cub18CUB_300001_SM_10006detail6reduce28DeviceReduceSingleTileKernelINS2_10policy_hubIijN4cuda3std3__44plusIiEEE10Policy1000EPiPfiS9_fiNS7_10__identityEEEvT0_T1_T2_T3_T4_T6_E12temp_storage+36];
	add.s32 	%r686, %r628, %r629;
	bra.uni 	$L__BB6_72;
$L__BB6_18:
	// begin inline asm
	mov.u32 %r519, %laneid;
	// end inline asm
	and.b32  	%r545, %r1, 992;
	add.s32 	%r546, %r545, 32;
	setp.gt.s32 	%p73, %r546, %r120;
	not.b32 	%r547, %r545;
	add.s32 	%r548, %r120, %r547;
	selp.b32 	%r543, %r548, 31, %p73;
	mov.b32 	%r522, 1;
	mov.b32 	%r544, -1;
	// begin inline asm
	shfl.sync.down.b32 %r520, %r644, %r522, %r543, %r544;
	// end inline asm
	setp.lt.s32 	%p74, %r519, %r543;
	selp.b32 	%r549, %r520, 0, %p74;
	add.s32 	%r526, %r549, %r644;
	mov.b32 	%r527, 2;
	// begin inline asm
	shfl.sync.down.b32 %r525, %r526, %r527, %r543, %r544;
	// end inline asm
	add.s32 	%r550, %r519, 2;
	setp.gt.s32 	%p75, %r550, %r543;
	selp.b32 	%r551, 0, %r525, %p75;
	add.s32 	%r531, %r526, %r551;
	mov.b32 	%r532, 4;
	// begin inline asm
	shfl.sync.down.b32 %r530, %r531, %r532, %r543, %r544;
	// end inline asm
	add.s32 	%r552, %r519, 4;
	setp.gt.s32 	%p76, %r552, %r543;
	selp.b32 	%r553, 0, %r530, %p76;
	add.s32 	%r536, %r531, %r553;
	mov.b32 	%r537, 8;
	// begin inline asm
	shfl.sync.down.b32 %r535, %r536, %r537, %r543, %r544;
	// end inline asm
	add.s32 	%r554, %r519, 8;
	setp.gt.s32 	%p77, %r554, %r543;
	selp.b32 	%r555, 0, %r535, %p77;
	add.s32 	%r541, %r536, %r555;
	mov.b32 	%r542, 16;
	// begin inline asm
	shfl.sync.down.b32 %r540, %r541, %r542, %r543, %r544;
	// end inline asm
	add.s32 	%r556, %r519, 16;
	setp.gt.s32 	%p78, %r556, %r543;
	selp.b32 	%r557, 0, %r540, %p78;
	add.s32 	%r686, %r541, %r557;
	setp.ne.s32 	%p79, %r519, 0;
	@%p79 bra 	$L__BB6_20;
	shr.u32 	%r558, %r1, 3;
	and.b32  	%r559, %r558, 124;
	mov.u32 	%r560, _ZZN3cub18CUB_300001_SM_10006detail6reduce28DeviceReduceSingleTileKernelINS2_10policy_hubIijN4cuda3std3__44plusIiEEE10Policy1000EPiPfiS9_fiNS7_10__identityEEEvT0_T1_T2_T3_T4_T6_E12temp_storage;
	add.s32 	%r561, %r560, %r559;
	st.shared.u32 	[%r561+8], %r686;
$L__BB6_20:
	bar.sync 	0;
	setp.ne.s32 	%p80, %r1, 0;
	@%p80 bra 	$L__BB6_72;
	setp.gt.s32 	%p81, %r120, 32;
	ld.shared.u32 	%r562, [_ZZN3cub18CUB_300001_SM_10006detail6reduce28DeviceReduceSingleTileKernelINS2_10policy_hubIijN4cuda3std3__44plusIiEEE10Policy1000EPiPfiS9_fiNS7_10__identityEEEvT0_T1_T2_T3_T4_T6_E12temp_storage+12];
	selp.b32 	%r563, %r562, 0, %p81;
	add.s32 	%r564, %r563, %r686;
	setp.gt.s32 	%p82, %r120, 64;
	ld.shared.u32 	%r565, [_ZZN3cub18CUB_300001_SM_10006detail6reduce28DeviceReduceSingleTileKernelINS2_10policy_hubIijN4cuda3std3__44plusIiEEE10Policy1000EPiPfiS9_fiNS7_10__identityEEEvT0_T1_T2_T3_T4_T6_E12temp_storage+16];
	selp.b32 	%r566, %r565, 0, %p82;
	add.s32 	%r567, %r564, %r566;
	setp.gt.s32 	%p83, %r120, 96;
	ld.shared.u32 	%r568, [_ZZN3cub18CUB_300001_SM_10006detail6reduce28DeviceReduceSingleTileKernelINS2_10policy_hubIijN4cuda3std3__44plusIiEEE10Policy1000EPiPfiS9_fiNS7_10__identityEEEvT0_T1_T2_T3_T4_T6_E12temp_storage+20];
	selp.b32 	%r569, %r568, 0, %p83;
	add.s32 	%r570, %r567, %r569;
	setp.gt.s32 	%p84, %r120, 128;
	ld.shared.u32 	%r571, [_ZZN3cub18CUB_300001_SM_10006detail6reduce28DeviceReduceSingleTileKernelINS2_10policy_hubIijN4cuda3std3__44plusIiEEE10Policy1000EPiPfiS9_fiNS7_10__identityEEEvT0_T1_T2_T3_T4_T6_E12temp_storage+24];
	selp.b32 	%r572, %r571, 0, %p84;
	add.s32 	%r573, %r570, %r572;
	setp.gt.s32 	%p85, %r120, 160;
	ld.shared.u32 	%r574, [_ZZN3cub18CUB_300001_SM_10006detail6reduce28DeviceReduceSingleTileKernelINS2_10policy_hubIijN4cuda3std3__44plusIiEEE10Policy1000EPiPfiS9_fiNS7_10__identityEEEvT0_T1_T2_T3_T4_T6_E12temp_storage+28];
	selp.b32 	%r575, %r574, 0, %p85;
	add.s32 	%r576, %r573, %r575;
	setp.gt.s32 	%p86, %r120, 192;
	ld.shared.u32 	%r577, [_ZZN3cub18CUB_300001_SM_10006detail6reduce28DeviceReduceSingleTileKernelINS2_10policy_hubIijN4cuda3std3__44plusIiEEE10Policy1000EPiPfiS9_fiNS7_10__identityEEEvT0_T1_T2_T3_T4_T6_E12temp_storage+32];
	selp.b32 	%r578, %r577, 0, %p86;
	add.s32 	%r579, %r576, %r578;
	setp.gt.s32 	%p87, %r120, 224;
	ld.shared.u32 	%r580, [_ZZN3cub18CUB_300001_SM_10006detail6reduce28DeviceReduceSingleTileKernelINS2_10policy_hubIijN4cuda3std3__44plusIiEEE10Policy1000EPiPfiS9_fiNS7_10__identityEEEvT0_T1_T2_T3_T4_T6_E12temp_storage+36];
	selp.b32 	%r581, %r580, 0, %p87;
	add.s32 	%r686, %r579, %r581;
	bra.uni 	$L__BB6_72;
$L__BB6_22:
	mov.u32 	%r26, %tid.x;
	shl.b32 	%r376, %r26, 2;
	mul.wide.u32 	%rd86, %r376, 4;
	add.s64 	%rd76, %rd16, %rd86;
	// begin inline asm
	ld.global.nc.v2.u64 {%rd74, %rd75}, [%rd76];
	// end inline asm
	mov.b64 	{%r377, %r378}, %rd75;
	mov.b64 	{%r379, %r380}, %rd74;
	add.s64 	%rd79, %rd76, 4096;
	// begin inline asm
	ld.global.nc.v2.u64 {%rd77, %rd78}, [%rd79];
	// end inline asm
	mov.b64 	{%r381, %r382}, %rd78;
	mov.b64 	{%r383, %r384}, %rd77;
	add.s64 	%rd82, %rd76, 8192;
	// begin inline asm
	ld.global.nc.v2.u64 {%rd80, %rd81}, [%rd82];
	// end inline asm
	mov.b64 	{%r385, %r386}, %rd81;
	mov.b64 	{%r387, %r388}, %rd80;
	add.s64 	%rd85, %rd76, 12288;
	// begin inline asm
	ld.global.nc.v2.u64 {%rd83, %rd84}, [%rd85];
	// end inline asm
	mov.b64 	{%r389, %r390}, %rd84;
	mov.b64 	{%r391, %r392}, %rd83;
	add.s32 	%r393, %r380, %r379;
	add.s32 	%r394, %r377, %r393;
	add.s32 	%r395, %r378, %r394;
	add.s32 	%r396, %r383, %r395;
	add.s32 	%r397, %r384, %r396;
	add.s32 	%r398, %r381, %r397;
	add.s32 	%r399, %r382, %r398;
	add.s32 	%r400, %r387, %r399;
	add.s32 	%r401, %r388, %r400;
	add.s32 	%r402, %r385, %r401;
	add.s32 	%r403, %r386, %r402;
	add.s32 	%r404, %r391, %r403;
	add.s32 	%r405, %r392, %r404;
	add.s32 	%r406, %r389, %r405;
	add.s32 	%r659, %r390, %r406;
	setp.lt.u32 	%p50, %r120, 8192;
	mov.b32 	%r648, 4096;
	@%p50 bra 	$L__BB6_26;
	add.s32 	%r28, %r120, -4096;
	mov.b32 	%r648, 4096;
$L__BB6_24:
	mul.wide.s32 	%rd99, %r648, 4;
	add.s64 	%rd89, %rd76, %rd99;
	// begin inline asm
	ld.global.nc.v2.u64 {%rd87, %rd88}, [%rd89];
	// end inline asm
	mov.b64 	{%r408, %r409}, %rd88;
	mov.b64 	{%r410, %r411}, %rd87;
	add.s64 	%rd92, %rd89, 4096;
	// begin inline asm
	ld.global.nc.v2.u64 {%rd90, %rd91}, [%rd92];
	// end inline asm
	mov.b64 	{%r412, %r413}, %rd91;
	mov.b64 	{%r414, %r415}, %rd90;
	add.s64 	%rd95, %rd89, 8192;
	// begin inline asm
	ld.global.nc.v2.u64 {%rd93, %rd94}, [%rd95];
	// end inline asm
	mov.b64 	{%r416, %r417}, %rd94;
	mov.b64 	{%r418, %r419}, %rd93;
	add.s64 	%rd98, %rd89, 12288;
	// begin inline asm
	ld.global.nc.v2.u64 {%rd96, %rd97}, [%rd98];
	// end inline asm
	mov.b64 	{%r420, %r421}, %rd97;
	mov.b64 	{%r422, %r423}, %rd96;
	add.s32 	%r424, %r410, %r659;
	add.s32 	%r425, %r411, %r424;
	add.s32 	%r426, %r408, %r425;
	add.s32 	%r427, %r409, %r426;
	add.s32 	%r428, %r414, %r427;
	add.s32 	%r429, %r415, %r428;
	add.s32 	%r430, %r412, %r429;
	add.s32 	%r431, %r413, %r430;
	add.s32 	%r432, %r418, %r431;
	add.s32 	%r433, %r419, %r432;
	add.s32 	%r434, %r416, %r433;
	add.s32 	%r435, %r417, %r434;
	add.s32 	%r436, %r422, %r435;
	add.s32 	%r437, %r423, %r436;
	add.s32 	%r438, %r420, %r437;
	add.s32 	%r659, %r421, %r438;
	sub.s32 	%r439, %r120, %r648;
	setp.lt.s32 	%p51, %r439, 4096;
	@%p51 bra 	$L__BB6_34;
	add.s32 	%r648, %r648, 4096;
	setp.le.s32 	%p52, %r648, %r28;
	@%p52 bra 	$L__BB6_24;
$L__BB6_26:
	setp.le.s32 	%p53, %r120, %r648;
	@%p53 bra 	$L__BB6_34;
	sub.s32 	%r35, %r120, %r648;
	setp.ge.s32 	%p54, %r26, %r35;
	@%p54 bra 	$L__BB6_34;
	not.b32 	%r441, %r26;
	add.s32 	%r442, %r120, %r441;
	sub.s32 	%r36, %r442, %r648;
	and.b32  	%r443, %r36, 768;
	setp.eq.s32 	%p55, %r443, 768;
	mov.u32 	%r653, %r26;
	@%p55 bra 	$L__BB6_31;
	add.s32 	%r650, %r26, %r648;
	shr.u32 	%r444, %r36, 8;
	add.s32 	%r445, %r444, 1;
	and.b32  	%r446, %r445, 3;
	neg.s32 	%r649, %r446;
	mov.u32 	%r653, %r26;
$L__BB6_30:
	.pragma "nounroll";
	mul.wide.u32 	%rd101, %r650, 4;
	add.s64 	%rd100, %rd16, %rd101;
	// begin inline asm
	ld.global.nc.u32 %r447, [%rd100];
	// end inline asm
	add.s32 	%r659, %r447, %r659;
	add.s32 	%r653, %r653, 256;
	add.s32 	%r650, %r650, 256;
	add.s32 	%r649, %r649, 1;
	setp.ne.s32 	%p56, %r649, 0;
	@%p56 bra 	$L__BB6_30;
$L__BB6_31:
	setp.lt.u32 	%p57, %r36, 768;
	@%p57 bra 	$L__BB6_34;
	cvt.u64.u32 	%rd102, %r653;
	cvt.u64.u32 	%rd103, %r648;
	add.s64 	%rd104, %rd102, %rd103;
	shl.b64 	%rd105, %rd104, 2;
	add.s64 	%rd106, %rd105, %rd16;
	add.s64 	%rd122, %rd106, 2048;
	add.s32 	%r656, %r653, %r648;
$L__BB6_33:
	mul.wide.u32 	%rd111, %r656, 4;
	add.s64 	%rd107, %rd16, %rd111;
	// begin inline asm
	ld.global.nc.u32 %r448, [%rd107];
	// end inline asm
	add.s32 	%r452, %r448, %r659;
	add.s64 	%rd108, %rd122, -1024;
	// begin inline asm
	ld.global.nc.u32 %r449, [%rd108];
	// end inline asm
	add.s32 	%r453, %r449, %r452;
	// begin inline asm
	ld.global.nc.u32 %r450, [%rd122];
	// end inline asm
	add.s32 	%r454, %r450, %r453;
	add.s64 	%rd110, %rd122, 1024;
	// begin inline asm
	ld.global.nc.u32 %r451, [%rd110];
	// end inline asm
	add.s32 	%r659, %r451, %r454;
	add.s32 	%r653, %r653, 1024;
	add.s64 	%rd122, %rd122, 4096;
	add.s32 	%r656, %r656, 1024;
	setp.lt.s32 	%p58, %r653, %r35;
	@%p58 bra 	$L__BB6_33;
$L__BB6_34:
	// begin inline asm
	mov.u32 %r455, %laneid;
	// end inline asm
	mov.b32 	%r458, 1;
	mov.b32 	%r479, 31;
	mov.b32 	%r480, -1;
	// begin inline asm
	shfl.sync.down.b32 %r456, %r659, %r458, %r479, %r480;
	// end inline asm
	setp.gt.s32 	%p59, %r455, 30;
	selp.b32 	%r481, 0, %r456, %p59;
	add.s32 	%r462, %r481, %r659;
	mov.b32 	%r463, 2;
	// begin inline asm
	shfl.sync.down.b32 %r461, %r462, %r463, %r479, %r480;
	// end inline asm
	setp.gt.s32 	%p60, %r455, 29;
	selp.b32 	%r482, 0, %r461, %p60;
	add.s32 	%r467, %r462, %r482;
	mov.b32 	%r468, 4;
	// begin inline asm
	shfl.sync.down.b32 %r466, %r467, %r468, %r479, %r480;
	// end inline asm
	setp.gt.s32 	%p61, %r455, 27;
	selp.b32 	%r483, 0, %r466, %p61;
	add.s32 	%r472, %r467, %r483;
	mov.b32 	%r473, 8;
	// begin inline asm
	shfl.sync.down.b32 %r471, %r472, %r473, %r479, %r480;
	// end inline asm
	setp.gt.s32 	%p62, %r455, 23;
	selp.b32 	%r484, 0, %r471, %p62;
	add.s32 	%r477, %r472, %r484;
	mov.b32 	%r478, 16;
	// begin inline asm
	shfl.sync.down.b32 %r476, %r477, %r478, %r479, %r480;
	// end inline asm
	setp.gt.s32 	%p63, %r455, 15;
	selp.b32 	%r485, 0, %r476, %p63;
	add.s32 	%r686, %r477, %r485;
	setp.ne.s32 	%p64, %r455, 0;
	@%p64 bra 	$L__BB6_36;
	shr.u32 	%r486, %r26, 3;
	and.b32  	%r487, %r486, 124;
	mov.u32 	%r488, _ZZN3cub18CUB_300001_SM_10006detail6reduce28DeviceReduceSingleTileKernelINS2_10policy_hubIijN4cuda3std3__44plusIiEEE10Policy1000EPiPfiS9_fiNS7_10__identityEEEvT0_T1_T2_T3_T4_T6_E12temp_storage;
	add.s32 	%r489, %r488, %r487;
	st.shared.u32 	[%r489+8], %r686;
$L__BB6_36:
	bar.sync 	0;
	setp.ne.s32 	%p65, %r26, 0;
	@%p65 bra 	$L__BB6_72;
	ld.shared.u32 	%r490, [_ZZN3cub18CUB_300001_SM_10006detail6reduce28DeviceReduceSingleTileKernelINS2_10policy_hubIijN4cuda3std3__44plusIiEEE10Policy1000EPiPfiS9_fiNS7_10__identityEEEvT0_T1_T2_T3_T4_T6_E12temp_storage+12];
	add.s32 	%r491, %r490, %r686;
	ld.shared.u32 	%r492, [_ZZN3cub18CUB_300001_SM_10006detail6reduce28DeviceReduceSingleTileKernelINS2_10policy_hubIijN4cuda3std3__44plusIiEEE10Policy1000EPiPfiS9_fiNS7_10__identityEEEvT0_T1_T2_T3_T4_T6_E12temp_storage+16];
	add.s32 	%r493, %r491, %r492;
	ld.shared.u32 	%r494, [_ZZN3cub18CUB_300001_SM_10006detail6reduce28DeviceReduceSingleTileKernelINS2_10policy_hubIijN4cuda3std3__44plusIiEEE10Policy1000EPiPfiS9_fiNS7_10__identityEEEvT0_T1_T2_T3_T4_T6_E12temp_storage+20];
	add.s32 	%r495, %r493, %r494;
	ld.shared.u32 	%r496, [_ZZN3cub18CUB_300001_SM_10006detail6reduce28DeviceReduceSingleTileKernelINS2_10policy_hubIijN4cuda3std3__44plusIiEEE10Policy1000EPiPfiS9_fiNS7_10__identityEEEvT0_T1_T2_T3_T4_T6_E12temp_storage+24];
	add.s32 	%r497, %r495, %r496;
	ld.shared.u32 	%r498, [_ZZN3cub18CUB_300001_SM_10006detail6reduce28DeviceReduceSingleTileKernelINS2_10policy_hubIijN4cuda3std3__44plusIiEEE10Policy1000EPiPfiS9_fiNS7_10__identityEEEvT0_T1_T2_T3_T4_T6_E12temp_storage+28];
	add.s32 	%r499, %r497, %r498;
	ld.shared.u32 	%r500, [_ZZN3cub18CUB_300001_SM_10006detail6reduce28DeviceReduceSingleTileKernelINS2_10policy_hubIijN4cuda3std3__44plusIiEEE10Policy1000EPiPfiS9_fiNS7_10__identityEEEvT0_T1_T2_T3_T4_T6_E12temp_storage+32];
	add.s32 	%r501, %r499, %r500;
	ld.shared.u32 	%r502, [_ZZN3cub18CUB_300001_SM_10006detail6reduce28DeviceReduceSingleTileKernelINS2_10policy_hubIijN4cuda3std3__44plusIiEEE10Policy1000EPiPfiS9_fiNS7_10__identityEEEvT0_T1_T2_T3_T4_T6_E12temp_storage+36];
	add.s32 	%r686, %r501, %r502;
	bra.uni 	$L__BB6_72;
$L__BB6_38:
	setp.gt.s32 	%p3, %r120, 4095;
	@%p3 bra 	$L__BB6_56;
	mov.u32 	%r60, %tid.x;
	setp.ge.s32 	%p20, %r60, %r120;
	mov.b32 	%r670, 0;
	mov.u32 	%r665, %r60;
	@%p20 bra 	$L__BB6_41;
	mul.wide.u32 	%rd66, %r60, 4;
	add.s64 	%rd65, %rd16, %rd66;
	// begin inline asm
	ld.global.nc.u32 %r670, [%rd65];
	// end inline asm
	add.s32 	%r665, %r60, 256;
$L__BB6_41:
	setp.ge.s32 	%p21, %r665, %r120;
	@%p21 bra 	$L__BB6_47;
	not.b32 	%r251, %r665;
	add.s32 	%r65, %r120, %r251;
	and.b32  	%r252, %r65, 768;
	setp.eq.s32 	%p22, %r252, 768;
	@%p22 bra 	$L__BB6_45;
	mul.wide.u32 	%rd67, %r665, 4;
	add.s64 	%rd123, %rd16, %rd67;
	shr.u32 	%r253, %r65, 8;
	add.s32 	%r254, %r253, 1;
	and.b32  	%r255, %r254, 3;
	neg.s32 	%r662, %r255;
$L__BB6_44:
	.pragma "nounroll";
	// begin inline asm
	ld.global.nc.u32 %r256, [%rd123];
	// end inline asm
	add.s32 	%r670, %r256, %r670;
	add.s32 	%r665, %r665, 256;
	add.s64 	%rd123, %rd123, 1024;
	add.s32 	%r662, %r662, 1;
	setp.ne.s32 	%p23, %r662, 0;
	@%p23 bra 	$L__BB6_44;
$L__BB6_45:
	setp.lt.u32 	%p24, %r65, 768;
	@%p24 bra 	$L__BB6_47;
$L__BB6_46:
	mul.wide.s32 	%rd73, %r665, 4;
	add.s64 	%rd69, %rd16, %rd73;
	// begin inline asm
	ld.global.nc.u32 %r257, [%rd69];
	// end inline asm
	add.s32 	%r261, %r257, %r670;
	add.s64 	%rd70, %rd69, 1024;
	// begin inline asm
	ld.global.nc.u32 %r258, [%rd70];
	// end inline asm
	add.s32 	%r262, %r258, %r261;
	add.s64 	%rd71, %rd69, 2048;
	// begin inline asm
	ld.global.nc.u32 %r259, [%rd71];
	// end inline asm
	add.s32 	%r263, %r259, %r262;
	add.s64 	%rd72, %rd69, 3072;
	// begin inline asm
	ld.global.nc.u32 %r260, [%rd72];
	// end inline asm
	add.s32 	%r670, %r260, %r263;
	add.s32 	%r665, %r665, 1024;
	setp.lt.s32 	%p25, %r665, %r120;
	@%p25 bra 	$L__BB6_46;
$L__BB6_47:
	setp.lt.s32 	%p26, %r120, 256;
	@%p26 bra 	$L__BB6_52;
	// begin inline asm
	mov.u32 %r327, %laneid;
	// end inline asm
	mov.b32 	%r330, 1;
	mov.b32 	%r351, 31;
	mov.b32 	%r352, -1;
	// begin inline asm
	shfl.sync.down.b32 %r328, %r670, %r330, %r351, %r352;
	// end inline asm
	setp.gt.s32 	%p42, %r327, 30;
	selp.b32 	%r353, 0, %r328, %p42;
	add.s32 	%r334, %r353, %r670;
	mov.b32 	%r335, 2;
	// begin inline asm
	shfl.sync.down.b32 %r333, %r334, %r335, %r351, %r352;
	// end inline asm
	setp.gt.s32 	%p43, %r327, 29;
	selp.b32 	%r354, 0, %r333, %p43;
	add.s32 	%r339, %r334, %r354;
	mov.b32 	%r340, 4;
	// begin inline asm
	shfl.sync.down.b32 %r338, %r339, %r340, %r351, %r352;
	// end inline asm
	setp.gt.s32 	%p44, %r327, 27;
	selp.b32 	%r355, 0, %r338, %p44;
	add.s32 	%r344, %r339, %r355;
	mov.b32 	%r345, 8;
	// begin inline asm
	shfl.sync.down.b32 %r343, %r344, %r345, %r351, %r352;
	// end inline asm
	setp.gt.s32 	%p45, %r327, 23;
	selp.b32 	%r356, 0, %r343, %p45;
	add.s32 	%r349, %r344, %r356;
	mov.b32 	%r350, 16;
	// begin inline asm
	shfl.sync.down.b32 %r348, %r349, %r350, %r351, %r352;
	// end inline asm
	setp.gt.s32 	%p46, %r327, 15;
	selp.b32 	%r357, 0, %r348, %p46;
	add.s32 	%r686, %r349, %r357;
	setp.ne.s32 	%p47, %r327, 0;
	@%p47 bra 	$L__BB6_50;
	shr.u32 	%r358, %r60, 3;
	and.b32  	%r359, %r358, 124;
	mov.u32 	%r360, _ZZN3cub18CUB_300001_SM_10006detail6reduce28DeviceReduceSingleTileKernelINS2_10policy_hubIijN4cuda3std3__44plusIiEEE10Policy1000EPiPfiS9_fiNS7_10__identityEEEvT0_T1_T2_T3_T4_T6_E12temp_storage;
	add.s32 	%r361, %r360, %r359;
	st.shared.u32 	[%r361+8], %r686;
$L__BB6_50:
	bar.sync 	0;
	setp.ne.s32 	%p48, %r60, 0;
	@%p48 bra 	$L__BB6_72;
	ld.shared.u32 	%r362, [_ZZN3cub18CUB_300001_SM_10006detail6reduce28DeviceReduceSingleTileKernelINS2_10policy_hubIijN4cuda3std3__44plusIiEEE10Policy1000EPiPfiS9_fiNS7_10__identityEEEvT0_T1_T2_T3_T4_T6_E12temp_storage+12];
	add.s32 	%r363, %r362, %r686;
	ld.shared.u32 	%r364, [_ZZN3cub18CUB_300001_SM_10006detail6reduce28DeviceReduceSingleTileKernelINS2_10policy_hubIijN4cuda3std3__44plusIiEEE10Policy1000EPiPfiS9_fiNS7_10__identityEEEvT0_T1_T2_T3_T4_T6_E12temp_storage+16];
	add.s32 	%r365, %r363, %r364;
	ld.shared.u32 	%r366, [_ZZN3cub18CUB_300001_SM_10006detail6reduce28DeviceReduceSingleTileKernelINS2_10policy_hubIijN4cuda3std3__44plusIiEEE10Policy1000EPiPfiS9_fiNS7_10__identityEEEvT0_T1_T2_T3_T4_T6_E12temp_storage+20];
	add.s32 	%r367, %r365, %r366;
	ld.shared.u32 	%r368, [_ZZN3cub18CUB_300001_SM_10006detail6reduce28DeviceReduceSingleTileKernelINS2_10policy_hubIijN4cuda3std3__44plusIiEEE10Policy1000EPiPfiS9_fiNS7_10__identityEEEvT0_T1_T2_T3_T4_T6_E12temp_storage+24];
	add.s32 	%r369, %r367, %r368;
	ld.shared.u32 	%r370, [_ZZN3cub18CUB_300001_SM_10006detail6reduce28DeviceReduceSingleTileKernelINS2_10policy_hubIijN4cuda3std3__44plusIiEEE10Policy1000EPiPfiS9_fiNS7_10__identityEEEvT0_T1_T2_T3_T4_T6_E12temp_storage+28];
	add.s32 	%r371, %r369, %r370;
	ld.shared.u32 	%r372, [_ZZN3cub18CUB_300001_SM_10006detail6reduce28DeviceReduceSingleTileKernelINS2_10policy_hubIijN4cuda3std3__44plusIiEEE10Policy1000EPiPfiS9_fiNS7_10__identityEEEvT0_T1_T2_T3_T4_T6_E12temp_storage+32];
	add.s32 	%r373, %r371, %r372;
	ld.shared.u32 	%r374, [_ZZN3cub18CUB_300001_SM_10006detail6reduce28DeviceReduceSingleTileKernelINS2_10policy_hubIijN4cuda3std3__44plusIiEEE10Policy1000EPiPfiS9_fiNS7_10__identityEEEvT0_T1_T2_T3_T4_T6_E12temp_storage+36];
	add.s32 	%r686, %r373, %r374;
	bra.uni 	$L__BB6_72;
$L__BB6_52:
	// begin inline asm
	mov.u32 %r264, %laneid;
	// end inline asm
	and.b32  	%r290, %r60, 992;
	add.s32 	%r291, %r290, 32;
	setp.gt.s32 	%p27, %r291, %r120;
	not.b32 	%r292, %r290;
	add.s32 	%r293, %r120, %r292;
	selp.b32 	%r288, %r293, 31, %p27;
	mov.b32 	%r267, 1;
	mov.b32 	%r289, -1;
	// begin inline asm
	shfl.sync.down.b32 %r265, %r670, %r267, %r288, %r289;
	// end inline asm
	setp.lt.s32 	%p28, %r264, %r288;
	selp.b32 	%r294, %r265, 0, %p28;
	add.s32 	%r271, %r294, %r670;
	mov.b32 	%r272, 2;
	// begin inline asm
	shfl.sync.down.b32 %r270, %r271, %r272, %r288, %r289;
	// end inline asm
	add.s32 	%r295, %r264, 2;
	setp.gt.s32 	%p29, %r295, %r288;
	selp.b32 	%r296, 0, %r270, %p29;
	add.s32 	%r276, %r271, %r296;
	mov.b32 	%r277, 4;
	// begin inline asm
	shfl.sync.down.b32 %r275, %r276, %r277, %r288, %r289;
	// end inline asm
	add.s32 	%r297, %r264, 4;
	setp.gt.s32 	%p30, %r297, %r288;
	selp.b32 	%r298, 0, %r275, %p30;
	add.s32 	%r281, %r276, %r298;
	mov.b32 	%r282, 8;
	// begin inline asm
	shfl.sync.down.b32 %r280, %r281, %r282, %r288, %r289;
	// end inline asm
	add.s32 	%r299, %r264, 8;
	setp.gt.s32 	%p31, %r299, %r288;
	selp.b32 	%r300, 0, %r280, %p31;
	add.s32 	%r286, %r281, %r300;
	mov.b32 	%r287, 16;
	// begin inline asm
	shfl.sync.down.b32 %r285, %r286, %r287, %r288, %r289;
	// end inline asm
	add.s32 	%r301, %r264, 16;
	setp.gt.s32 	%p32, %r301, %r288;
	selp.b32 	%r302, 0, %r285, %p32;
	add.s32 	%r686, %r286, %r302;
	setp.ne.s32 	%p33, %r264, 0;
	@%p33 bra 	$L__BB6_54;
	shr.u32 	%r303, %r60, 3;
	and.b32  	%r304, %r303, 124;
	mov.u32 	%r305, _ZZN3cub18CUB_300001_SM_10006detail6reduce28DeviceReduceSingleTileKernelINS2_10policy_hubIijN4cuda3std3__44plusIiEEE10Policy1000EPiPfiS9_fiNS7_10__identityEEEvT0_T1_T2_T3_T4_T6_E12temp_storage;
	add.s32 	%r306, %r305, %r304;
	st.shared.u32 	[%r306+8], %r686;
$L__BB6_54:
	bar.sync 	0;
	setp.ne.s32 	%p34, %r60, 0;
	@%p34 bra 	$L__BB6_72;
	setp.gt.s32 	%p35, %r120, 32;
	ld.shared.u32 	%r307, [_ZZN3cub18CUB_300001_SM_10006detail6reduce28DeviceReduceSingleTileKernelINS2_10policy_hubIijN4cuda3std3__44plusIiEEE10Policy1000EPiPfiS9_fiNS7_10__identityEEEvT0_T1_T2_T3_T4_T6_E12temp_storage+12];
	selp.b32 	%r308, %r307, 0, %p35;
	add.s32 	%r309, %r308, %r686;
	setp.gt.s32 	%p36, %r120, 64;
	ld.shared.u32 	%r310, [_ZZN3cub18CUB_300001_SM_10006detail6reduce28DeviceReduceSingleTileKernelINS2_10policy_hubIijN4cuda3std3__44plusIiEEE10Policy1000EPiPfiS9_fiNS7_10__identityEEEvT0_T1_T2_T3_T4_T6_E12temp_storage+16];
	selp.b32 	%r311, %r310, 0, %p36;
	add.s32 	%r312, %r309, %r311;
	setp.gt.s32 	%p37, %r120, 96;
	ld.shared.u32 	%r313, [_ZZN3cub18CUB_300001_SM_10006detail6reduce28DeviceReduceSingleTileKernelINS2_10policy_hubIijN4cuda3std3__44plusIiEEE10Policy1000EPiPfiS9_fiNS7_10__identityEEEvT0_T1_T2_T3_T4_T6_E12temp_storage+20];
	selp.b32 	%r314, %r313, 0, %p37;
	add.s32 	%r315, %r312, %r314;
	setp.gt.s32 	%p38, %r120, 128;
	ld.shared.u32 	%r316, [_ZZN3cub18CUB_300001_SM_10006detail6reduce28DeviceReduceSingleTileKernelINS2_10policy_hubIijN4cuda3std3__44plusIiEEE10Policy1000EPiPfiS9_fiNS7_10__identityEEEvT0_T1_T2_T3_T4_T6_E12temp_storage+24];
	selp.b32 	%r317, %r316, 0, %p38;
	add.s32 	%r318, %r315, %r317;
	setp.gt.s32 	%p39, %r120, 160;
	ld.shared.u32 	%r319, [_ZZN3cub18CUB_300001_SM_10006detail6reduce28DeviceReduceSingleTileKernelINS2_10policy_hubIijN4cuda3std3__44plusIiEEE10Policy1000EPiPfiS9_fiNS7_10__identityEEEvT0_T1_T2_T3_T4_T6_E12temp_storage+28];
	selp.b32 	%r320, %r319, 0, %p39;
	add.s32 	%r321, %r318, %r320;
	setp.gt.s32 	%p40, %r120, 192;
	ld.shared.u32 	%r322, [_ZZN3cub18CUB_300001_SM_10006detail6reduce28DeviceReduceSingleTileKernelINS2_10policy_hubIijN4cuda3std3__44plusIiEEE10Policy1000EPiPfiS9_fiNS7_10__identityEEEvT0_T1_T2_T3_T4_T6_E12temp_storage+32];
	selp.b32 	%r323, %r322, 0, %p40;
	add.s32 	%r324, %r321, %r323;
	setp.gt.s32 	%p41, %r120, 224;
	ld.shared.u32 	%r325, [_ZZN3cub18CUB_300001_SM_10006detail6reduce28DeviceReduceSingleTileKernelINS2_10policy_hubIijN4cuda3std3__44plusIiEEE10Policy1000EPiPfiS9_fiNS7_10__identityEEEvT0_T1_T2_T3_T4_T6_E12temp_storage+36];
	selp.b32 	%r326, %r325, 0, %p41;
	add.s32 	%r686, %r324, %r326;
	bra.uni 	$L__BB6_72;
$L__BB6_56:
	mov.u32 	%r85, %tid.x;
	mul.wide.u32 	%rd35, %r85, 4;
	add.s64 	%rd19, %rd16, %rd35;
	// begin inline asm
	ld.global.nc.u32 %r121, [%rd19];
	// end inline asm
	add.s64 	%rd20, %rd19, 1024;
	// begin inline asm
	ld.global.nc.u32 %r122, [%rd20];
	// end inline asm
	add.s64 	%rd21, %rd19, 2048;
	// begin inline asm
	ld.global.nc.u32 %r123, [%rd21];
	// end inline asm
	add.s64 	%rd22, %rd19, 3072;
	// begin inline asm
	ld.global.nc.u32 %r124, [%rd22];
	// end inline asm
	add.s64 	%rd23, %rd19, 4096;
	// begin inline asm
	ld.global.nc.u32 %r125, [%rd23];
	// end inline asm
	add.s64 	%rd24, %rd19, 5120;
	// begin inline asm
	ld.global.nc.u32 %r126, [%rd24];
	// end inline asm
	add.s64 	%rd25, %rd19, 6144;
	// begin inline asm
	ld.global.nc.u32 %r127, [%rd25];
	// end inline asm
	add.s64 	%rd26, %rd19, 7168;
	// begin inline asm
	ld.global.nc.u32 %r128, [%rd26];
	// end inline asm
	add.s64 	%rd27, %rd19, 8192;
	// begin inline asm
	ld.global.nc.u32 %r129, [%rd27];
	// end inline asm
	add.s64 	%rd28, %rd19, 9216;
	// begin inline asm
	ld.global.nc.u32 %r130, [%rd28];
	// end inline asm
	add.s64 	%rd29, %rd19, 10240;
	// begin inline asm
	ld.global.nc.u32 %r131, [%rd29];
	// end inline asm
	add.s64 	%rd30, %rd19, 11264;
	// begin inline asm
	ld.global.nc.u32 %r132, [%rd30];
	// end inline asm
	add.s64 	%rd31, %rd19, 12288;
	// begin inline asm
	ld.global.nc.u32 %r133, [%rd31];
	// end inline asm
	add.s64 	%rd32, %rd19, 13312;
	// begin inline asm
	ld.global.nc.u32 %r134, [%rd32];
	// end inline asm
	add.s64 	%rd33, %rd19, 14336;
	// begin inline asm
	ld.global.nc.u32 %r135, [%rd33];
	// end inline asm
	add.s64 	%rd34, %rd19, 15360;
	// begin inline asm
	ld.global.nc.u32 %r136, [%rd34];
	// end inline asm
	add.s32 	%r138, %r122, %r121;
	add.s32 	%r139, %r123, %r138;
	add.s32 	%r140, %r124, %r139;
	add.s32 	%r141, %r125, %r140;
	add.s32 	%r142, %r126, %r141;
	add.s32 	%r143, %r127, %r142;
	add.s32 	%r144, %r128, %r143;
	add.s32 	%r145, %r129, %r144;
	add.s32 	%r146, %r130, %r145;
	add.s32 	%r147, %r131, %r146;
	add.s32 	%r148, %r132, %r147;
	add.s32 	%r149, %r133, %r148;
	add.s32 	%r150, %r134, %r149;
	add.s32 	%r151, %r135, %r150;
	add.s32 	%r685, %r136, %r151;
	setp.lt.u32 	%p4, %r120, 8192;
	mov.b32 	%r674, 4096;
	@%p4 bra 	$L__BB6_60;
	add.s32 	%r87, %r120, -4096;
	mov.b32 	%r674, 4096;
$L__BB6_58:
	mul.wide.s32 	%rd52, %r674, 4;
	add.s64 	%rd36, %rd19, %rd52;
	// begin inline asm
	ld.global.nc.u32 %r153, [%rd36];
	// end inline asm
	add.s64 	%rd37, %rd36, 1024;
	// begin inline asm
	ld.global.nc.u32 %r154, [%rd37];
	// end inline asm
	add.s64 	%rd38, %rd36, 2048;
	// begin inline asm
	ld.global.nc.u32 %r155, [%rd38];
	// end inline asm
	add.s64 	%rd39, %rd36, 3072;
	// begin inline asm
	ld.global.nc.u32 %r156, [%rd39];
	// end inline asm
	add.s64 	%rd40, %rd36, 4096;
	// begin inline asm
	ld.global.nc.u32 %r157, [%rd40];
	// end inline asm
	add.s64 	%rd41, %rd36, 5120;
	// begin inline asm
	ld.global.nc.u32 %r158, [%rd41];
	// end inline asm
	add.s64 	%rd42, %rd36, 6144;
	// begin inline asm
	ld.global.nc.u32 %r159, [%rd42];
	// end inline asm
	add.s64 	%rd43, %rd36, 7168;
	// begin inline asm
	ld.global.nc.u32 %r160, [%rd43];
	// end inline asm
	add.s64 	%rd44, %rd36, 8192;
	// begin inline asm
	ld.global.nc.u32 %r161, [%rd44];
	// end inline asm
	add.s64 	%rd45, %rd36, 9216;
	// begin inline asm
	ld.global.nc.u32 %r162, [%rd45];
	// end inline asm
	add.s64 	%rd46, %rd36, 10240;
	// begin inline asm
	ld.global.nc.u32 %r163, [%rd46];
	// end inline asm
	add.s64 	%rd47, %rd36, 11264;
	// begin inline asm
	ld.global.nc.u32 %r164, [%rd47];
	// end inline asm
	add.s64 	%rd48, %rd36, 12288;
	// begin inline asm
	ld.global.nc.u32 %r165, [%rd48];
	// end inline asm
	add.s64 	%rd49, %rd36, 13312;
	// begin inline asm
	ld.global.nc.u32 %r166, [%rd49];
	// end inline asm
	add.s64 	%rd50, %rd36, 14336;
	// begin inline asm
	ld.global.nc.u32 %r167, [%rd50];
	// end inline asm
	add.s64 	%rd51, %rd36, 15360;
	// begin inline asm
	ld.global.nc.u32 %r168, [%rd51];
	// end inline asm
	add.s32 	%r169, %r153, %r685;
	add.s32 	%r170, %r154, %r169;
	add.s32 	%r171, %r155, %r170;
	add.s32 	%r172, %r156, %r171;
	add.s32 	%r173, %r157, %r172;
	add.s32 	%r174, %r158, %r173;
	add.s32 	%r175, %r159, %r174;
	add.s32 	%r176, %r160, %r175;
	add.s32 	%r177, %r161, %r176;
	add.s32 	%r178, %r162, %r177;
	add.s32 	%r179, %r163, %r178;
	add.s32 	%r180, %r164, %r179;
	add.s32 	%r181, %r165, %r180;
	add.s32 	%r182, %r166, %r181;
	add.s32 	%r183, %r167, %r182;
	add.s32 	%r685, %r168, %r183;
	sub.s32 	%r184, %r120, %r674;
	setp.lt.s32 	%p5, %r184, 4096;
	@%p5 bra 	$L__BB6_68;
	add.s32 	%r674, %r674, 4096;
	setp.le.s32 	%p6, %r674, %r87;
	@%p6 bra 	$L__BB6_58;
$L__BB6_60:
	setp.le.s32 	%p7, %r120, %r674;
	@%p7 bra 	$L__BB6_68;
	sub.s32 	%r94, %r120, %r674;
	setp.ge.s32 	%p8, %r85, %r94;
	@%p8 bra 	$L__BB6_68;
	not.b32 	%r186, %r85;
	add.s32 	%r187, %r120, %r186;
	sub.s32 	%r95, %r187, %r674;
	and.b32  	%r188, %r95, 768;
	setp.eq.s32 	%p9, %r188, 768;
	mov.u32 	%r679, %r85;
	@%p9 bra 	$L__BB6_65;
	add.s32 	%r676, %r85, %r674;
	shr.u32 	%r189, %r95, 8;
	add.s32 	%r190, %r189, 1;
	and.b32  	%r191, %r190, 3;
	neg.s32 	%r675, %r191;
	mov.u32 	%r679, %r85;
$L__BB6_64:
	.pragma "nounroll";
	mul.wide.u32 	%rd54, %r676, 4;
	add.s64 	%rd53, %rd16, %rd54;
	// begin inline asm
	ld.global.nc.u32 %r192, [%rd53];
	// end inline asm
	add.s32 	%r685, %r192, %r685;
	add.s32 	%r679, %r679, 256;
	add.s32 	%r676, %r676, 256;
	add.s32 	%r675, %r675, 1;
	setp.ne.s32 	%p10, %r675, 0;
	@%p10 bra 	$L__BB6_64;
$L__BB6_65:
	setp.lt.u32 	%p11, %r95, 768;
	@%p11 bra 	$L__BB6_68;
	cvt.u64.u32 	%rd55, %r679;
	cvt.u64.u32 	%rd56, %r674;
	add.s64 	%rd57, %rd55, %rd56;
	shl.b64 	%rd58, %rd57, 2;
	add.s64 	%rd59, %rd58, %rd16;
	add.s64 	%rd124, %rd59, 2048;
	add.s32 	%r682, %r679, %r674;
$L__BB6_67:
	mul.wide.u32 	%rd64, %r682, 4;
	add.s64 	%rd60, %rd16, %rd64;
	// begin inline asm
	ld.global.nc.u32 %r193, [%rd60];
	// end inline asm
	add.s32 	%r197, %r193, %r685;
	add.s64 	%rd61, %rd124, -1024;
	// begin inline asm
	ld.global.nc.u32 %r194, [%rd61];
	// end inline asm
	add.s32 	%r198, %r194, %r197;
	// begin inline asm
	ld.global.nc.u32 %r195, [%rd124];
	// end inline asm
	add.s32 	%r199, %r195, %r198;
	add.s64 	%rd63, %rd124, 1024;
	// begin inline asm
	ld.global.nc.u32 %r196, [%rd63];
	// end inline asm
	add.s32 	%r685, %r196, %r199;
	add.s32 	%r679, %r679, 1024;
	add.s64 	%rd124, %rd124, 4096;
	add.s32 	%r682, %r682, 1024;
	setp.lt.s32 	%p12, %r679, %r94;
	@%p12 bra 	$L__BB6_67;
$L__BB6_68:
	// begin inline asm
	mov.u32 %r200, %laneid;
	// end inline asm
	mov.b32 	%r203, 1;
	mov.b32 	%r224, 31;
	mov.b32 	%r225, -1;
	// begin inline asm
	shfl.sync.down.b32 %r201, %r685, %r203, %r224, %r225;
	// end inline asm
	setp.gt.s32 	%p13, %r200, 30;
	selp.b32 	%r226, 0, %r201, %p13;
	add.s32 	%r207, %r226, %r685;
	mov.b32 	%r208, 2;
	// begin inline asm
	shfl.sync.down.b32 %r206, %r207, %r208, %r224, %r225;
	// end inline asm
	setp.gt.s32 	%p14, %r200, 29;
	selp.b32 	%r227, 0, %r206, %p14;
	add.s32 	%r212, %r207, %r227;
	mov.b32 	%r213, 4;
	// begin inline asm
	shfl.sync.down.b32 %r211, %r212, %r213, %r224, %r225;
	// end inline asm
	setp.gt.s32 	%p15, %r200, 27;
	selp.b32 	%r228, 0, %r211, %p15;
	add.s32 	%r217, %r212, %r228;
	mov.b32 	%r218, 8;
	// begin inline asm
	shfl.sync.down.b32 %r216, %r217, %r218, %r224, %r225;
	// end inline asm
	setp.gt.s32 	%p16, %r200, 23;
	selp.b32 	%r229, 0, %r216, %p16;
	add.s32 	%r222, %r217, %r229;
	mov.b32 	%r223, 16;
	// begin inline asm
	shfl.sync.down.b32 %r221, %r222, %r223, %r224, %r225;
	// end inline asm
	setp.gt.s32 	%p17, %r200, 15;
	selp.b32 	%r230, 0, %r221, %p17;
	add.s32 	%r686, %r222, %r230;
	setp.ne.s32 	%p18, %r200, 0;
	@%p18 bra 	$L__BB6_70;
	shr.u32 	%r231, %r85, 3;
	and.b32  	%r232, %r231, 124;
	mov.u32 	%r233, _ZZN3cub18CUB_300001_SM_10006detail6reduce28DeviceReduceSingleTileKernelINS2_10policy_hubIijN4cuda3std3__44plusIiEEE10Policy1000EPiPfiS9_fiNS7_10__identityEEEvT0_T1_T2_T3_T4_T6_E12temp_storage;
	add.s32 	%r234, %r233, %r232;
	st.shared.u32 	[%r234+8], %r686;
$L__BB6_70:
	bar.sync 	0;
	setp.ne.s32 	%p19, %r85, 0;
	@%p19 bra 	$L__BB6_72;
	ld.shared.u32 	%r235, [_ZZN3cub18CUB_300001_SM_10006detail6reduce28DeviceReduceSingleTileKernelINS2_10policy_hubIijN4cuda3std3__44plusIiEEE10Policy1000EPiPfiS9_fiNS7_10__identityEEEvT0_T1_T2_T3_T4_T6_E12temp_storage+12];
	add.s32 	%r236, %r235, %r686;
	ld.shared.u32 	%r237, [_ZZN3cub18CUB_300001_SM_10006detail6reduce28DeviceReduceSingleTileKernelINS2_10policy_hubIijN4cuda3std3__44plusIiEEE10Policy1000EPiPfiS9_fiNS7_10__identityEEEvT0_T1_T2_T3_T4_T6_E12temp_storage+16];
	add.s32 	%r238, %r236, %r237;
	ld.shared.u32 	%r239, [_ZZN3cub18CUB_300001_SM_10006detail6reduce28DeviceReduceSingleTileKernelINS2_10policy_hubIijN4cuda3std3__44plusIiEEE10Policy1000EPiPfiS9_fiNS7_10__identityEEEvT0_T1_T2_T3_T4_T6_E12temp_storage+20];
	add.s32 	%r240, %r238, %r239;
	ld.shared.u32 	%r241, [_ZZN3cub18CUB_300001_SM_10006detail6reduce28DeviceReduceSingleTileKernelINS2_10policy_hubIijN4cuda3std3__44plusIiEEE10Policy1000EPiPfiS9_fiNS7_10__identityEEEvT0_T1_T2_T3_T4_T6_E12temp_storage+24];
	add.s32 	%r242, %r240, %r241;
	ld.shared.u32 	%r243, [_ZZN3cub18CUB_300001_SM_10006detail6reduce28DeviceReduceSingleTileKernelINS2_10policy_hubIijN4cuda3std3__44plusIiEEE10Policy1000EPiPfiS9_fiNS7_10__identityEEEvT0_T1_T2_T3_T4_T6_E12temp_storage+28];
	add.s32 	%r244, %r242, %r243;
	ld.shared.u32 	%r245, [_ZZN3cub18CUB_300001_SM_10006detail6reduce28DeviceReduceSingleTileKernelINS2_10policy_hubIijN4cuda3std3__44plusIiEEE10Policy1000EPiPfiS9_fiNS7_10__identityEEEvT0_T1_T2_T3_T4_T6_E12temp_storage+32];
	add.s32 	%r246, %r244, %r245;
	ld.shared.u32 	%r247, [_ZZN3cub18CUB_300001_SM_10006detail6reduce28DeviceReduceSingleTileKernelINS2_10policy_hubIijN4cuda3std3__44plusIiEEE10Policy1000EPiPfiS9_fiNS7_10__identityEEEvT0_T1_T2_T3_T4_T6_E12temp_storage+36];
	add.s32 	%r686, %r246, %r247;
$L__BB6_72:
	mov.u32 	%r630, %tid.x;
	setp.ne.s32 	%p95, %r630, 0;
	@%p95 bra 	$L__BB6_74;
	cvt.rzi.s32.f32 	%r631, %f1;
	add.s32 	%r632, %r686, %r631;
	cvt.rn.f32.s32 	%f2, %r632;
	st.global.f32 	[%rd1], %f2;
$L__BB6_74:
	ret;

}
	// .globl	_ZN3cub18CUB_300001_SM_10006detail6reduce28DeviceReduceSingleTileKernelINS2_10policy_hubIiyN4cuda3std3__44plusIiEEE10Policy1000EN6thrust24THRUST_300001_SM_1000_NS6detail15normal_iteratorINSD_10device_ptrIiEEEEPfyS9_fiNS7_10__identityEEEvT0_T1_T2_T3_T4_T6_
.visible .entry _ZN3cub18CUB_300001_SM_10006detail6reduce28DeviceReduceSingleTileKernelINS2_10policy_hubIiyN4cuda3std3__44plusIiEEE10Policy1000EN6thrust24THRUST_300001_SM_1000_NS6detail15normal_iteratorINSD_10device_ptrIiEEEEPfyS9_fiNS7_10__identityEEEvT0_T1_T2_T3_T4_T6_(
	.param .align 8 .b8 _ZN3cub18CUB_300001_SM_10006detail6reduce28DeviceReduceSingleTileKernelINS2_10policy_hubIiyN4cuda3std3__44plusIiEEE10Policy1000EN6thrust24THRUST_300001_SM_1000_NS6detail15normal_iteratorINSD_10device_ptrIiEEEEPfyS9_fiNS7_10__identityEEEvT0_T1_T2_T3_T4_T6__param_0[8],
	.param .u64 .ptr .align 1 _ZN3cub18CUB_300001_SM_10006detail6reduce28DeviceReduceSingleTileKernelINS2_10policy_hubIiyN4cuda3std3__44plusIiEEE10Policy1000EN6thrust24THRUST_300001_SM_1000_NS6detail15normal_iteratorINSD_10device_ptrIiEEEEPfyS9_fiNS7_10__identityEEEvT0_T1_T2_T3_T4_T6__param_1,
	.param .u64 _ZN3cub18CUB_300001_SM_10006detail6reduce28DeviceReduceSingleTileKernelINS2_10policy_hubIiyN4cuda3std3__44plusIiEEE10Policy1000EN6thrust24THRUST_300001_SM_1000_NS6detail15normal_iteratorINSD_10device_ptrIiEEEEPfyS9_fiNS7_10__identityEEEvT0_T1_T2_T3_T4_T6__param_2,
	.param .align 1 .b8 _ZN3cub18CUB_300001_SM_10006detail6reduce28DeviceReduceSingleTileKernelINS2_10policy_hubIiyN4cuda3std3__44plusIiEEE10Policy1000EN6thrust24THRUST_300001_SM_1000_NS6detail15normal_iteratorINSD_10device_ptrIiEEEEPfyS9_fiNS7_10__identityEEEvT0_T1_T2_T3_T4_T6__param_3[1],
	.param .f32 _ZN3cub18CUB_300001_SM_10006detail6reduce28DeviceReduceSingleTileKernelINS2_10policy_hubIiyN4cuda3std3__44plusIiEEE10Policy1000EN6thrust24THRUST_300001_SM_1000_NS6detail15normal_iteratorINSD_10device_ptrIiEEEEPfyS9_fiNS7_10__identityEEEvT0_T1_T2_T3_T4_T6__param_4,
	.param .align 1 .b8 _ZN3cub18CUB_300001_SM_10006detail6reduce28DeviceReduceSingleTileKernelINS2_10policy_hubIiyN4cuda3std3__44plusIiEEE10Policy1000EN6thrust24THRUST_300001_SM_1000_NS6detail15normal_iteratorINSD_10device_ptrIiEEEEPfyS9_fiNS7_10__identityEEEvT0_T1_T2_T3_T4_T6__param_5[1]
)
.maxntid 256
.minnctapersm 1
{
	.reg .pred 	%p<59>;
	.reg .b32 	%r<471>;
	.reg .b32 	%f<3>;
	.reg .b64 	%rd<56>;
	// demoted variable
	.shared .align 4 .b8 _ZZN3cub18CUB_300001_SM_10006detail6reduce28DeviceReduceSingleTileKernelINS2_10policy_hubIiyN4cuda3std3__44plusIiEEE10Policy1000EN6thrust24THRUST_300001_SM_1000_NS6detail15normal_iteratorINSD_10device_ptrIiEEEEPfyS9_fiNS7_10__identityEEEvT0_T1_T2_T3_T4_T6_E12temp_storage[44];
	ld.param.u64 	%rd18, [_ZN3cub18CUB_300001_SM_10006detail6reduce28DeviceReduceSingleTileKernelINS2_10policy_hubIiyN4cuda3std3__44plusIiEEE10Policy1000EN6thrust24THRUST_300001_SM_1000_NS6detail15normal_iteratorINSD_10device_ptrIiEEEEPfyS9_fiNS7_10__identityEEEvT0_T1_T2_T3_T4_T6__param_0];
	ld.param.u64 	%rd20, [_ZN3cub18CUB_300001_SM_10006detail6reduce28DeviceReduceSingleTileKernelINS2_10policy_hubIiyN4cuda3std3__44plusIiEEE10Policy1000EN6thrust24THRUST_300001_SM_1000_NS6detail15normal_iteratorINSD_10device_ptrIiEEEEPfyS9_fiNS7_10__identityEEEvT0_T1_T2_T3_T4_T6__param_1];
	ld.param.u64 	%rd19, [_ZN3cub18CUB_300001_SM_10006detail6reduce28DeviceReduceSingleTileKernelINS2_10policy_hubIiyN4cuda3std3__44plusIiEEE10Policy1000EN6thrust24THRUST_300001_SM_1000_NS6detail15normal_iteratorINSD_10device_ptrIiEEEEPfyS9_fiNS7_10__identityEEEvT0_T1_T2_T3_T4_T6__param_2];
	ld.param.f32 	%f1, [_ZN3cub18CUB_300001_SM_10006detail6reduce28DeviceReduceSingleTileKernelINS2_10policy_hubIiyN4cuda3std3__44plusIiEEE10Policy1000EN6thrust24THRUST_300001_SM_1000_NS6detail15normal_iteratorINSD_10device_ptrIiEEEEPfyS9_fiNS7_10__identityEEEvT0_T1_T2_T3_T4_T6__param_4];
	cvta.to.global.u64 	%rd1, %rd20;
	setp.ne.s64 	%p1, %rd19, 0;
	@%p1 bra 	$L__BB7_3;
	mov.u32 	%r434, %tid.x;
	setp.ne.s32 	%p58, %r434, 0;
	@%p58 bra 	$L__BB7_51;
	st.global.f32 	[%rd1], %f1;
	bra.uni 	$L__BB7_51;
$L__BB7_3:
	cvta.to.global.u64 	%rd2, %rd18;
	setp.gt.u64 	%p2, %rd19, 4095;
	@%p2 bra 	$L__BB7_28;
	cvt.u32.u64 	%r1, %rd19;
	mov.u32 	%r2, %tid.x;
	setp.ge.u32 	%p24, %r2, %r1;
	mov.b32 	%r452, 0;
	mov.u32 	%r441, %r2;
	@%p24 bra 	$L__BB7_6;
	mul.wide.u32 	%rd41, %r2, 4;
	add.s64 	%rd42, %rd2, %rd41;
	ld.global.u32 	%r452, [%rd42];
	add.s32 	%r441, %r2, 256;
$L__BB7_6:
	setp.ge.u32 	%p25, %r441, %r1;
	@%p25 bra 	$L__BB7_19;
	not.b32 	%r260, %r441;
	add.s32 	%r261, %r260, %r1;
	shr.u32 	%r262, %r261, 8;
	add.s32 	%r7, %r262, 1;
	and.b32  	%r8, %r7, 15;
	setp.lt.u32 	%p26, %r261, 3840;
	@%p26 bra 	$L__BB7_10;
	and.b32  	%r263, %r7, 33554416;
	neg.s32 	%r437, %r263;
	mul.wide.u32 	%rd43, %r441, 4;
	add.s64 	%rd44, %rd43, %rd2;
	add.s64 	%rd51, %rd44, 8192;
$L__BB7_9:
	.pragma "nounroll";
	ld.global.u32 	%r264, [%rd51+-8192];
	add.s32 	%r265, %r264, %r452;
	ld.global.u32 	%r266, [%rd51+-7168];
	add.s32 	%r267, %r266, %r265;
	ld.global.u32 	%r268, [%rd51+-6144];
	add.s32 	%r269, %r268, %r267;
	ld.global.u32 	%r270, [%rd51+-5120];
	add.s32 	%r271, %r270, %r269;
	ld.global.u32 	%r272, [%rd51+-4096];
	add.s32 	%r273, %r272, %r271;
	ld.global.u32 	%r274, [%rd51+-3072];
	add.s32 	%r275, %r274, %r273;
	ld.global.u32 	%r276, [%rd51+-2048];
	add.s32 	%r277, %r276, %r275;
	ld.global.u32 	%r278, [%rd51+-1024];
	add.s32 	%r279, %r278, %r277;
	ld.global.u32 	%r280, [%rd51];
	add.s32 	%r281, %r280, %r279;
	ld.global.u32 	%r282, [%rd51+1024];
	add.s32 	%r283, %r282, %r281;
	ld.global.u32 	%r284, [%rd51+2048];
	add.s32 	%r285, %r284, %r283;
	ld.global.u32 	%r286, [%rd51+3072];
	add.s32 	%r287, %r286, %r285;
	ld.global.u32 	%r288, [%rd51+4096];
	add.s32 	%r289, %r288, %r287;
	ld.global.u32 	%r290, [%rd51+5120];
	add.s32 	%r291, %r290, %r289;
	ld.global.u32 	%r292, [%rd51+6144];
	add.s32 	%r293, %r292, %r291;
	ld.global.u32 	%r294, [%rd51+7168];
	add.s32 	%r452, %r294, %r293;
	add.s32 	%r441, %r441, 4096;
	add.s32 	%r437, %r437, 16;
	add.s64 	%rd51, %rd51, 16384;
	setp.ne.s32 	%p27, %r437, 0;
	@%p27 bra 	$L__BB7_9;
$L__BB7_10:
	setp.eq.s32 	%p28, %r8, 0;
	@%p28 bra 	$L__BB7_19;
	and.b32  	%r19, %r7, 7;
	setp.lt.u32 	%p29, %r8, 8;
	@%p29 bra 	$L__BB7_13;
	mul.wide.s32 	%rd45, %r441, 4;
	add.s64 	%rd46, %rd2, %rd45;
	ld.global.u32 	%r296, [%rd46];
	add.s32 	%r297, %r296, %r452;
	ld.global.u32 	%r298, [%rd46+1024];
	add.s32 	%r299, %r298, %r297;
	ld.global.u32 	%r300, [%rd46+2048];
	add.s32 	%r301, %r300, %r299;
	ld.global.u32 	%r302, [%rd46+3072];
	add.s32 	%r303, %r302, %r301;
	ld.global.u32 	%r304, [%rd46+4096];
	add.s32 	%r305, %r304, %r303;
	ld.global.u32 	%r306, [%rd46+5120];
	add.s32 	%r307, %r306, %r305;
	ld.global.u32 	%r308, [%rd46+6144];
	add.s32 	%r309, %r308, %r307;
	ld.global.u32 	%r310, [%rd46+7168];
	add.s32 	%r452, %r310, %r309;
	add.s32 	%r441, %r441, 2048;
$L__BB7_13:
	setp.eq.s32 	%p30, %r19, 0;
	@%p30 bra 	$L__BB7_19;
	and.b32  	%r25, %r7, 3;
	setp.lt.u32 	%p31, %r19, 4;
	@%p31 bra 	$L__BB7_16;
	mul.wide.s32 	%rd47, %r441, 4;
	add.s64 	%rd48, %rd2, %rd47;
	ld.global.u32 	%r312, [%rd48];
	add.s32 	%r313, %r312, %r452;
	ld.global.u32 	%r314, [%rd48+1024];
	add.s32 	%r315, %r314, %r313;
	ld.global.u32 	%r316, [%rd48+2048];
	add.s32 	%r317, %r316, %r315;
	ld.global.u32 	%r318, [%rd48+3072];
	add.s32 	%r452, %r318, %r317;
	add.s32 	%r441, %r441, 1024;
$L__BB7_16:
	setp.eq.s32 	%p32, %r25, 0;
	@%p32 bra 	$L__BB7_19;
	neg.s32 	%r449, %r25;
$L__BB7_18:
	.pragma "nounroll";
	mul.wide.s32 	%rd49, %r441, 4;
	add.s64 	%rd50, %rd2, %rd49;
	ld.global.u32 	%r319, [%rd50];
	add.s32 	%r452, %r319, %r452;
	add.s32 	%r441, %r441, 256;
	add.s32 	%r449, %r449, 1;
	setp.ne.s32 	%p33, %r449, 0;
	@%p33 bra 	$L__BB7_18;
$L__BB7_19:
	setp.lt.u64 	%p34, %rd19, 256;
	@%p34 bra 	$L__BB7_24;
	// begin inline asm
	mov.u32 %r383, %laneid;
	// end inline asm
	mov.b32 	%r386, 1;
	mov.b32 	%r407, 31;
	mov.b32 	%r408, -1;
	// begin inline asm
	shfl.sync.down.b32 %r384, %r452, %r386, %r407, %r408;
	// end inline asm
	setp.gt.s32 	%p50, %r383, 30;
	selp.b32 	%r409, 0, %r384, %p50;
	add.s32 	%r390, %r409, %r452;
	mov.b32 	%r391, 2;
	// begin inline asm
	shfl.sync.down.b32 %r389, %r390, %r391, %r407, %r408;
	// end inline asm
	setp.gt.s32 	%p51, %r383, 29;
	selp.b32 	%r410, 0, %r389, %p51;
	add.s32 	%r395, %r390, %r410;
	mov.b32 	%r396, 4;
	// begin inline asm
	shfl.sync.down.b32 %r394, %r395, %r396, %r407, %r408;
	// end inline asm
	setp.gt.s32 	%p52, %r383, 27;
	selp.b32 	%r411, 0, %r394, %p52;
	add.s32 	%r400, %r395, %r411;
	mov.b32 	%r401, 8;
	// begin inline asm
	shfl.sync.down.b32 %r399, %r400, %r401, %r407, %r408;
	// end inline asm
	setp.gt.s32 	%p53, %r383, 23;
	selp.b32 	%r412, 0, %r399, %p53;
	add.s32 	%r405, %r400, %r412;
	mov.b32 	%r406, 16;
	// begin inline asm
	shfl.sync.down.b32 %r404, %r405, %r406, %r407, %r408;
	// end inline asm
	setp.gt.s32 	%p54, %r383, 15;
	selp.b32 	%r413, 0, %r404, %p54;
	add.s32 	%r470, %r405, %r413;
	setp.ne.s32 	%p55, %r383, 0;
	@%p55 bra 	$L__BB7_22;
	shr.u32 	%r414, %r2, 3;
	and.b32  	%r415, %r414, 124;
	mov.u32 	%r416, _ZZN3cub18CUB_300001_SM_10006detail6reduce28DeviceReduceSingleTileKernelINS2_10policy_hubIiyN4cuda3std3__44plusIiEEE10Policy1000EN6thrust24THRUST_300001_SM_1000_NS6detail15normal_iteratorINSD_10device_ptrIiEEEEPfyS9_fiNS7_10__identityEEEvT0_T1_T2_T3_T4_T6_E12temp_storage;
	add.s32 	%r417, %r416, %r415;
	st.shared.u32 	[%r417+8], %r470;
$L__BB7_22:
	bar.sync 	0;
	setp.ne.s32 	%p56, %r2, 0;
	@%p56 bra 	$L__BB7_49;
	ld.shared.u32 	%r418, [_ZZN3cub18CUB_300001_SM_10006detail6reduce28DeviceReduceSingleTileKernelINS2_10policy_hubIiyN4cuda3std3__44plusIiEEE10Policy1000EN6thrust24THRUST_300001_SM_1000_NS6detail15normal_iteratorINSD_10device_ptrIiEEEEPfyS9_fiNS7_10__identityEEEvT0_T1_T2_T3_T4_T6_E12temp_storage+12];
	add.s32 	%r419, %r418, %r470;
	ld.shared.u32 	%r420, [_ZZN3cub18CUB_300001_SM_10006detail6reduce28DeviceReduceSingleTileKernelINS2_10policy_hubIiyN4cuda3std3__44plusIiEEE10Policy1000EN6thrust24THRUST_300001_SM_1000_NS6detail15normal_iteratorINSD_10device_ptrIiEEEEPfyS9_fiNS7_10__identityEEEvT0_T1_T2_T3_T4_T6_E12temp_storage+16];
	add.s32 	%r421, %r419, %r420;
	ld.shared.u32 	%r422, [_ZZN3cub18CUB_300001_SM_10006detail6reduce28DeviceReduceSingleTileKernelINS2_10policy_hubIiyN4cuda3std3__44plusIiEEE10Policy1000EN6thrust24THRUST_300001_SM_1000_NS6detail15normal_iteratorINSD_10device_ptrIiEEEEPfyS9_fiNS7_10__identityEEEvT0_T1_T2_T3_T4_T6_E12temp_storage+20];
	add.s32 	%r423, %r421, %r422;
	ld.shared.u32 	%r424, [_ZZN3cub18CUB_300001_SM_10006detail6reduce28DeviceReduceSingleTileKernelINS2_10policy_hubIiyN4cuda3std3__44plusIiEEE10Policy1000EN6thrust24THRUST_300001_SM_1000_NS6detail15normal_iteratorINSD_10device_ptrIiEEEEPfyS9_fiNS7_10__identityEEEvT0_T1_T2_T3_T4_T6_E12temp_storage+24];
	add.s32 	%r425, %r423, %r424;
	ld.shared.u32 	%r426, [_ZZN3cub18CUB_300001_SM_10006detail6reduce28DeviceReduceSingleTileKernelINS2_10policy_hubIiyN4cuda3std3__44plusIiEEE10Policy1000EN6thrust24THRUST_300001_SM_1000_NS6detail15normal_iteratorINSD_10device_ptrIiEEEEPfyS9_fiNS7_10__identityEEEvT0_T1_T2_T3_T4_T6_E12temp_storage+28];
	add.s32 	%r427, %r425, %r426;
	ld.shared.u32 	%r428, [_ZZN3cub18CUB_300001_SM_10006detail6reduce28DeviceReduceSingleTileKernelINS2_10policy_hubIiyN4cuda3std3__44plusIiEEE10Policy1000EN6thrust24THRUST_300001_SM_1000_NS6detail15normal_iteratorINSD_10device_ptrIiEEEEPfyS9_fiNS7_10__identityEEEvT0_T1_T2_T3_T4_T6_E12temp_storage+32];
	add.s32 	%r429, %r427, %r428;
	ld.shared.u32 	%r430, [_ZZN3cub18CUB_300001_SM_10006detail6reduce28DeviceReduceSingleTileKernelINS2_10policy_hubIiyN4cuda3std3__44plusIiEEE10Policy1000EN6thrust24THRUST_300001_SM_1000_NS6detail15normal_iteratorINSD_10device_ptrIiEEEEPfyS9_fiNS7_10__identityEEEvT0_T1_T2_T3_T4_T6_E12temp_storage+36];
	add.s32 	%r470, %r429, %r430;
	bra.uni 	$L__BB7_49;
$L__BB7_24:
	// begin inline asm
	mov.u32 %r320, %laneid;
	// end inline asm
	and.b32  	%r346, %r2, 992;
	add.s32 	%r347, %r346, 32;
	setp.gt.u32 	%p35, %r347, %r1;
	not.b32 	%r348, %r346;
	add.s32 	%r349, %r1, %r348;
	selp.b32 	%r344, %r349, 31, %p35;
	mov.b32 	%r323, 1;
	mov.b32 	%r345, -1;
	// begin inline asm
	shfl.sync.down.b32 %r321, %r452, %r323, %r344, %r345;
	// end inline asm
	setp.lt.s32 	%p36, %r320, %r344;
	selp.b32 	%r350, %r321, 0, %p36;
	add.s32 	%r327, %r350, %r452;
	mov.b32 	%r328, 2;
	// begin inline asm
	shfl.sync.down.b32 %r326, %r327, %r328, %r344, %r345;
	// end inline asm
	add.s32 	%r351, %r320, 2;
	setp.gt.s32 	%p37, %r351, %r344;
	selp.b32 	%r352, 0, %r326, %p37;
	add.s32 	%r332, %r327, %r352;
	mov.b32 	%r333, 4;
	// begin inline asm
	shfl.sync.down.b32 %r331, %r332, %r333, %r344, %r345;
	// end inline asm
	add.s32 	%r353, %r320, 4;
	setp.gt.s32 	%p38, %r353, %r344;
	selp.b32 	%r354, 0, %r331, %p38;
	add.s32 	%r337, %r332, %r354;
	mov.b32 	%r338, 8;
	// begin inline asm
	shfl.sync.down.b32 %r336, %r337, %r338, %r344, %r345;
	// end inline asm
	add.s32 	%r355, %r320, 8;
	setp.gt.s32 	%p39, %r355, %r344;
	selp.b32 	%r356, 0, %r336, %p39;
	add.s32 	%r342, %r337, %r356;
	mov.b32 	%r343, 16;
	// begin inline asm
	shfl.sync.down.b32 %r341, %r342, %r343, %r344, %r345;
	// end inline asm
	add.s32 	%r357, %r320, 16;
	setp.gt.s32 	%p40, %r357, %r344;
	selp.b32 	%r358, 0, %r341, %p40;
	add.s32 	%r470, %r342, %r358;
	setp.ne.s32 	%p41, %r320, 0;
	@%p41 bra 	$L__BB7_26;
	shr.u32 	%r359, %r2, 3;
	and.b32  	%r360, %r359, 124;
	mov.u32 	%r361, _ZZN3cub18CUB_300001_SM_10006detail6reduce28DeviceReduceSingleTileKernelINS2_10policy_hubIiyN4cuda3std3__44plusIiEEE10Policy1000EN6thrust24THRUST_300001_SM_1000_NS6detail15normal_iteratorINSD_10device_ptrIiEEEEPfyS9_fiNS7_10__identityEEEvT0_T1_T2_T3_T4_T6_E12temp_storage;
	add.s32 	%r362, %r361, %r360;
	st.shared.u32 	[%r362+8], %r470;
$L__BB7_26:
	bar.sync 	0;
	setp.ne.s32 	%p42, %r2, 0;
	@%p42 bra 	$L__BB7_49;
	setp.gt.u64 	%p43, %rd19, 32;
	ld.shared.u32 	%r363, [_ZZN3cub18CUB_300001_SM_10006detail6reduce28DeviceReduceSingleTileKernelINS2_10policy_hubIiyN4cuda3std3__44plusIiEEE10Policy1000EN6thrust24THRUST_300001_SM_1000_NS6detail15normal_iteratorINSD_10device_ptrIiEEEEPfyS9_fiNS7_10__identityEEEvT0_T1_T2_T3_T4_T6_E12temp_storage+12];
	selp.b32 	%r364, %r363, 0, %p43;
	add.s32 	%r365, %r364, %r470;
	setp.gt.u64 	%p44, %rd19, 64;
	ld.shared.u32 	%r366, [_ZZN3cub18CUB_300001_SM_10006detail6reduce28DeviceReduceSingleTileKernelINS2_10policy_hubIiyN4cuda3std3__44plusIiEEE10Policy1000EN6thrust24THRUST_300001_SM_1000_NS6detail15normal_iteratorINSD_10device_ptrIiEEEEPfyS9_fiNS7_10__identityEEEvT0_T1_T2_T3_T4_T6_E12temp_storage+16];
	selp.b32 	%r367, %r366, 0, %p44;
	add.s32 	%r368, %r365, %r367;
	setp.gt.u64 	%p45, %rd19, 96;
	ld.shared.u32 	%r369, [_ZZN3cub18CUB_300001_SM_10006detail6reduce28DeviceReduceSingleTileKernelINS2_10policy_hubIiyN4cuda3std3__44plusIiEEE10Policy1000EN6thrust24THRUST_300001_SM_1000_NS6detail15normal_iteratorINSD_10device_ptrIiEEEEPfyS9_fiNS7_10__identityEEEvT0_T1_T2_T3_T4_T6_E12temp_storage+20];
	selp.b32 	%r370, %r369, 0, %p45;
	add.s32 	%r371, %r368, %r370;
	setp.gt.u64 	%p46, %rd19, 128;
	ld.shared.u32 	%r372, [_ZZN3cub18CUB_300001_SM_10006detail6reduce28DeviceReduceSingleTileKernelINS2_10policy_hubIiyN4cuda3std3__44plusIiEEE10Policy1000EN6thrust24THRUST_300001_SM_1000_NS6detail15normal_iteratorINSD_10device_ptrIiEEEEPfyS9_fiNS7_10__identityEEEvT0_T1_T2_T3_T4_T6_E12temp_storage+24];
	selp.b32 	%r373, %r372, 0, %p46;
	add.s32 	%r374, %r371, %r373;
	setp.gt.u64 	%p47, %rd19, 160;
	ld.shared.u32 	%r375, [_ZZN3cub18CUB_300001_SM_10006detail6reduce28DeviceReduceSingleTileKernelINS2_10policy_hubIiyN4cuda3std3__44plusIiEEE10Policy1000EN6thrust24THRUST_300001_SM_1000_NS6detail15normal_iteratorINSD_10device_ptrIiEEEEPfyS9_fiNS7_10__identityEEEvT0_T1_T2_T3_T4_T6_E12temp_storage+28];
	selp.b32 	%r376, %r375, 0, %p47;
	add.s32 	%r377, %r374, %r376;
	setp.gt.u64 	%p48, %rd19, 192;
	ld.shared.u32 	%r378, [_ZZN3cub18CUB_300001_SM_10006detail6reduce28DeviceReduceSingleTileKernelINS2_10policy_hubIiyN4cuda3std3__44plusIiEEE10Policy1000EN6thrust24THRUST_300001_SM_1000_NS6detail15normal_iteratorINSD_10device_ptrIiEEEEPfyS9_fiNS7_10__identityEEEvT0_T1_T2_T3_T4_T6_E12temp_storage+32];
	selp.b32 	%r379, %r378, 0, %p48;
	add.s32 	%r380, %r377, %r379;
	setp.gt.u64 	%p49, %rd19, 224;
	ld.shared.u32 	%r381, [_ZZN3cub18CUB_300001_SM_10006detail6reduce28DeviceReduceSingleTileKernelINS2_10policy_hubIiyN4cuda3std3__44plusIiEEE10Policy1000EN6thrust24THRUST_300001_SM_1000_NS6detail15normal_iteratorINSD_10device_ptrIiEEEEPfyS9_fiNS7_10__identityEEEvT0_T1_T2_T3_T4_T6_E12temp_storage+36];
	selp.b32 	%r382, %r381, 0, %p49;
	add.s32 	%r470, %r380, %r382;
	bra.uni 	$L__BB7_49;
$L__BB7_28:
	mov.u32 	%r43, %tid.x;
	cvt.u64.u32 	%rd6, %r43;
	mul.wide.u32 	%rd22, %r43, 4;
	add.s64 	%rd7, %rd2, %rd22;
	ld.global.u32 	%r81, [%rd7];
	ld.global.u32 	%r82, [%rd7+1024];
	ld.global.u32 	%r83, [%rd7+2048];
	ld.global.u32 	%r84, [%rd7+3072];
	ld.global.u32 	%r85, [%rd7+4096];
	ld.global.u32 	%r86, [%rd7+5120];
	ld.global.u32 	%r87, [%rd7+6144];
	ld.global.u32 	%r88, [%rd7+7168];
	ld.global.u32 	%r89, [%rd7+8192];
	ld.global.u32 	%r90, [%rd7+9216];
	ld.global.u32 	%r91, [%rd7+10240];
	ld.global.u32 	%r92, [%rd7+11264];
	ld.global.u32 	%r93, [%rd7+12288];
	ld.global.u32 	%r94, [%rd7+13312];
	ld.global.u32 	%r95, [%rd7+14336];
	ld.global.u32 	%r96, [%rd7+15360];
	add.s32 	%r97, %r82, %r81;
	add.s32 	%r98, %r83, %r97;
	add.s32 	%r99, %r84, %r98;
	add.s32 	%r100, %r85, %r99;
	add.s32 	%r101, %r86, %r100;
	add.s32 	%r102, %r87, %r101;
	add.s32 	%r103, %r88, %r102;
	add.s32 	%r104, %r89, %r103;
	add.s32 	%r105, %r90, %r104;
	add.s32 	%r106, %r91, %r105;
	add.s32 	%r107, %r92, %r106;
	add.s32 	%r108, %r93, %r107;
	add.s32 	%r109, %r94, %r108;
	add.s32 	%r110, %r95, %r109;
	add.s32 	%r469, %r96, %r110;
	add.s64 	%rd8, %rd19, -4096;
	setp.lt.u64 	%p3, %rd8, 4096;
	mov.b64 	%rd53, 4096;
	@%p3 bra 	$L__BB7_32;
	mov.b64 	%rd53, 4096;
$L__BB7_30:
	shl.b64 	%rd24, %rd53, 2;
	add.s64 	%rd25, %rd7, %rd24;
	ld.global.u32 	%r111, [%rd25];
	ld.global.u32 	%r112, [%rd25+1024];
	ld.global.u32 	%r113, [%rd25+2048];
	ld.global.u32 	%r114, [%rd25+3072];
	ld.global.u32 	%r115, [%rd25+4096];
	ld.global.u32 	%r116, [%rd25+5120];
	ld.global.u32 	%r117, [%rd25+6144];
	ld.global.u32 	%r118, [%rd25+7168];
	ld.global.u32 	%r119, [%rd25+8192];
	ld.global.u32 	%r120, [%rd25+9216];
	ld.global.u32 	%r121, [%rd25+10240];
	ld.global.u32 	%r122, [%rd25+11264];
	ld.global.u32 	%r123, [%rd25+12288];
	ld.global.u32 	%r124, [%rd25+13312];
	ld.global.u32 	%r125, [%rd25+14336];
	ld.global.u32 	%r126, [%rd25+15360];
	add.s32 	%r127, %r111, %r469;
	add.s32 	%r128, %r112, %r127;
	add.s32 	%r129, %r113, %r128;
	add.s32 	%r130, %r114, %r129;
	add.s32 	%r131, %r115, %r130;
	add.s32 	%r132, %r116, %r131;
	add.s32 	%r133, %r117, %r132;
	add.s32 	%r134, %r118, %r133;
	add.s32 	%r135, %r119, %r134;
	add.s32 	%r136, %r120, %r135;
	add.s32 	%r137, %r121, %r136;
	add.s32 	%r138, %r122, %r137;
	add.s32 	%r139, %r123, %r138;
	add.s32 	%r140, %r124, %r139;
	add.s32 	%r141, %r125, %r140;
	add.s32 	%r469, %r126, %r141;
	sub.s64 	%rd26, %rd19, %rd53;
	setp.lt.u64 	%p4, %rd26, 4096;
	@%p4 bra 	$L__BB7_45;
	add.s64 	%rd53, %rd53, 4096;
	setp.le.u64 	%p5, %rd53, %rd8;
	@%p5 bra 	$L__BB7_30;
$L__BB7_32:
	setp.le.u64 	%p6, %rd19, %rd53;
	cvt.u32.u64 	%r142, %rd53;
	cvt.u32.u64 	%r143, %rd19;
	sub.s32 	%r144, %r143, %r142;
	setp.ge.s32 	%p7, %r43, %r144;
	or.pred  	%p8, %p6, %p7;
	@%p8 bra 	$L__BB7_45;
	not.b32 	%r148, %r43;
	add.s32 	%r149, %r148, %r143;
	sub.s32 	%r151, %r149, %r142;
	shr.u32 	%r152, %r151, 8;
	add.s32 	%r48, %r152, 1;
	and.b32  	%r49, %r48, 15;
	setp.lt.u32 	%p9, %r151, 3840;
	mov.u32 	%r459, %r43;
	@%p9 bra 	$L__BB7_36;
	and.b32  	%r153, %r48, 33554416;
	neg.s32 	%r455, %r153;
	add.s64 	%rd27, %rd53, %rd6;
	shl.b64 	%rd28, %rd27, 2;
	add.s64 	%rd29, %rd28, %rd2;
	add.s64 	%rd54, %rd29, 8192;
	mov.u32 	%r459, %r43;
$L__BB7_35:
	.pragma "nounroll";
	ld.global.u32 	%r154, [%rd54+-8192];
	add.s32 	%r155, %r154, %r469;
	ld.global.u32 	%r156, [%rd54+-7168];
	add.s32 	%r157, %r156, %r155;
	ld.global.u32 	%r158, [%rd54+-6144];
	add.s32 	%r159, %r158, %r157;
	ld.global.u32 	%r160, [%rd54+-5120];
	add.s32 	%r161, %r160, %r159;
	ld.global.u32 	%r162, [%rd54+-4096];
	add.s32 	%r163, %r162, %r161;
	ld.global.u32 	%r164, [%rd54+-3072];
	add.s32 	%r165, %r164, %r163;
	ld.global.u32 	%r166, [%rd54+-2048];
	add.s32 	%r167, %r166, %r165;
	ld.global.u32 	%r168, [%rd54+-1024];
	add.s32 	%r169, %r168, %r167;
	ld.global.u32 	%r170, [%rd54];
	add.s32 	%r171, %r170, %r169;
	ld.global.u32 	%r172, [%rd54+1024];
	add.s32 	%r173, %r172, %r171;
	ld.global.u32 	%r174, [%rd54+2048];
	add.s32 	%r175, %r174, %r173;
	ld.global.u32 	%r176, [%rd54+3072];
	add.s32 	%r177, %r176, %r175;
	ld.global.u32 	%r178, [%rd54+4096];
	add.s32 	%r179, %r178, %r177;
	ld.global.u32 	%r180, [%rd54+5120];
	add.s32 	%r181, %r180, %r179;
	ld.global.u32 	%r182, [%rd54+6144];
	add.s32 	%r183, %r182, %r181;
	ld.global.u32 	%r184, [%rd54+7168];
	add.s32 	%r469, %r184, %r183;
	add.s32 	%r459, %r459, 4096;
	add.s32 	%r455, %r455, 16;
	add.s64 	%rd54, %rd54, 16384;
	setp.ne.s32 	%p10, %r455, 0;
	@%p10 bra 	$L__BB7_35;
$L__BB7_36:
	setp.eq.s32 	%p11, %r49, 0;
	@%p11 bra 	$L__BB7_45;
	and.b32  	%r60, %r48, 7;
	setp.lt.u32 	%p12, %r49, 8;
	@%p12 bra 	$L__BB7_39;
	cvt.u64.u32 	%rd30, %r459;
	add.s64 	%rd31, %rd53, %rd30;
	shl.b64 	%rd32, %rd31, 2;
	add.s64 	%rd33, %rd2, %rd32;
	ld.global.u32 	%r186, [%rd33];
	add.s32 	%r187, %r186, %r469;
	ld.global.u32 	%r188, [%rd33+1024];
	add.s32 	%r189, %r188, %r187;
	ld.global.u32 	%r190, [%rd33+2048];
	add.s32 	%r191, %r190, %r189;
	ld.global.u32 	%r192, [%rd33+3072];
	add.s32 	%r193, %r192, %r191;
	ld.global.u32 	%r194, [%rd33+4096];
	add.s32 	%r195, %r194, %r193;
	ld.global.u32 	%r196, [%rd33+5120];
	add.s32 	%r197, %r196, %r195;
	ld.global.u32 	%r198, [%rd33+6144];
	add.s32 	%r199, %r198, %r197;
	ld.global.u32 	%r200, [%rd33+7168];
	add.s32 	%r469, %r200, %r199;
	add.s32 	%r459, %r459, 2048;
$L__BB7_39:
	setp.eq.s32 	%p13, %r60, 0;
	@%p13 bra 	$L__BB7_45;
	and.b32  	%r66, %r48, 3;
	setp.lt.u32 	%p14, %r60, 4;
	@%p14 bra 	$L__BB7_42;
	cvt.u64.u32 	%rd34, %r459;
	add.s64 	%rd35, %rd53, %rd34;
	shl.b64 	%rd36, %rd35, 2;
	add.s64 	%rd37, %rd2, %rd36;
	ld.global.u32 	%r202, [%rd37];
	add.s32 	%r203, %r202, %r469;
	ld.global.u32 	%r204, [%rd37+1024];
	add.s32 	%r205, %r204, %r203;
	ld.global.u32 	%r206, [%rd37+2048];
	add.s32 	%r207, %r206, %r205;
	ld.global.u32 	%r208, [%rd37+3072];
	add.s32 	%r469, %r208, %r207;
	add.s32 	%r459, %r459, 1024;
$L__BB7_42:
	setp.eq.s32 	%p15, %r66, 0;
	@%p15 bra 	$L__BB7_45;
	cvt.u64.u32 	%rd38, %r459;
	add.s64 	%rd39, %rd53, %rd38;
	shl.b64 	%rd40, %rd39, 2;
	add.s64 	%rd55, %rd2, %rd40;
	neg.s32 	%r467, %r66;
$L__BB7_44:
	.pragma "nounroll";
	ld.global.u32 	%r209, [%rd55];
	add.s32 	%r469, %r209, %r469;
	add.s64 	%rd55, %rd55, 1024;
	add.s32 	%r467, %r467, 1;
	setp.ne.s32 	%p16, %r467, 0;
	@%p16 bra 	$L__BB7_44;
$L__BB7_45:
	// begin inline asm
	mov.u32 %r210, %laneid;
	// end inline asm
	mov.b32 	%r213, 1;
	mov.b32 	%r234, 31;
	mov.b32 	%r235, -1;
	// begin inline asm
	shfl.sync.down.b32 %r211, %r469, %r213, %r234, %r235;
	// end inline asm
	setp.gt.s32 	%p17, %r210, 30;
	selp.b32 	%r236, 0, %r211, %p17;
	add.s32 	%r217, %r236, %r469;
	mov.b32 	%r218, 2;
	// begin inline asm
	shfl.sync.down.b32 %r216, %r217, %r218, %r234, %r235;
	// end inline asm
	setp.gt.s32 	%p18, %r210, 29;
	selp.b32 	%r237, 0, %r216, %p18;
	add.s32 	%r222, %r217, %r237;
	mov.b32 	%r223, 4;
	// begin inline asm
	shfl.sync.down.b32 %r221, %r222, %r223, %r234, %r235;
	// end inline asm
	setp.gt.s32 	%p19, %r210, 27;
	selp.b32 	%r238, 0, %r221, %p19;
	add.s32 	%r227, %r222, %r238;
	mov.b32 	%r228, 8;
	// begin inline asm
	shfl.sync.down.b32 %r226, %r227, %r228, %r234, %r235;
	// end inline asm
	setp.gt.s32 	%p20, %r210, 23;
	selp.b32 	%r239, 0, %r226, %p20;
	add.s32 	%r232, %r227, %r239;
	mov.b32 	%r233, 16;
	// begin inline asm
	shfl.sync.down.b32 %r231, %r232, %r233, %r234, %r235;
	// end inline asm
	setp.gt.s32 	%p21, %r210, 15;
	selp.b32 	%r240, 0, %r231, %p21;
	add.s32 	%r470, %r232, %r240;
	setp.ne.s32 	%p22, %r210, 0;
	@%p22 bra 	$L__BB7_47;
	shr.u32 	%r241, %r43, 3;
	and.b32  	%r242, %r241, 124;
	mov.u32 	%r243, _ZZN3cub18CUB_300001_SM_10006detail6reduce28DeviceReduceSingleTileKernelINS2_10policy_hubIiyN4cuda3std3__44plusIiEEE10Policy1000EN6thrust24THRUST_300001_SM_1000_NS6detail15normal_iteratorINSD_10device_ptrIiEEEEPfyS9_fiNS7_10__identityEEEvT0_T1_T2_T3_T4_T6_E12temp_storage;
	add.s32 	%r244, %r243, %r242;
	st.shared.u32 	[%r244+8], %r470;
$L__BB7_47:
	bar.sync 	0;
	setp.ne.s32 	%p23, %r43, 0;
	@%p23 bra 	$L__BB7_49;
	ld.shared.u32 	%r245, [_ZZN3cub18CUB_300001_SM_10006detail6reduce28DeviceReduceSingleTileKernelINS2_10policy_hubIiyN4cuda3std3__44plusIiEEE10Policy1000EN6thrust24THRUST_300001_SM_1000_NS6detail15normal_iteratorINSD_10device_ptrIiEEEEPfyS9_fiNS7_10__identityEEEvT0_T1_T2_T3_T4_T6_E12temp_storage+12];
	add.s32 	%r246, %r245, %r470;
	ld.shared.u32 	%r247, [_ZZN3cub18CUB_300001_SM_10006detail6reduce28DeviceReduceSingleTileKernelINS2_10policy_hubIiyN4cuda3std3__44plusIiEEE10Policy1000EN6thrust24THRUST_300001_SM_1000_NS6detail15normal_iteratorINSD_10device_ptrIiEEEEPfyS9_fiNS7_10__identityEEEvT0_T1_T2_T3_T4_T6_E12temp_storage+16];
	add.s32 	%r248, %r246, %r247;
	ld.shared.u32 	%r249, [_ZZN3cub18CUB_300001_SM_10006detail6reduce28DeviceReduceSingleTileKernelINS2_10policy_hubIiyN4cuda3std3__44plusIiEEE10Policy1000EN6thrust24THRUST_300001_SM_1000_NS6detail15normal_iteratorINSD_10device_ptrIiEEEEPfyS9_fiNS7_10__identityEEEvT0_T1_T2_T3_T4_T6_E12temp_storage+20];
	add.s32 	%r250, %r248, %r249;
	ld.shared.u32 	%r251, [_ZZN3cub18CUB_300001_SM_10006detail6reduce28DeviceReduceSingleTileKernelINS2_10policy_hubIiyN4cuda3std3__44plusIiEEE10Policy1000EN6thrust24THRUST_300001_SM_1000_NS6detail15normal_iteratorINSD_10device_ptrIiEEEEPfyS9_fiNS7_10__identityEEEvT0_T1_T2_T3_T4_T6_E12temp_storage+24];
	add.s32 	%r252, %r250, %r251;
	ld.shared.u32 	%r253, [_ZZN3cub18CUB_300001_SM_10006detail6reduce28DeviceReduceSingleTileKernelINS2_10policy_hubIiyN4cuda3std3__44plusIiEEE10Policy1000EN6thrust24THRUST_300001_SM_1000_NS6detail15normal_iteratorINSD_10device_ptrIiEEEEPfyS9_fiNS7_10__identityEEEvT0_T1_T2_T3_T4_T6_E12temp_storage+28];
	add.s32 	%r254, %r252, %r253;
	ld.shared.u32 	%r255, [_ZZN3cub18CUB_300001_SM_10006detail6reduce28DeviceReduceSingleTileKernelINS2_10policy_hubIiyN4cuda3std3__44plusIiEEE10Policy1000EN6thrust24THRUST_300001_SM_1000_NS6detail15normal_iteratorINSD_10device_ptrIiEEEEPfyS9_fiNS7_10__identityEEEvT0_T1_T2_T3_T4_T6_E12temp_storage+32];
	add.s32 	%r256, %r254, %r255;
	ld.shared.u32 	%r257, [_ZZN3cub18CUB_300001_SM_10006detail6reduce28DeviceReduceSingleTileKernelINS2_10policy_hubIiyN4cuda3std3__44plusIiEEE10Policy1000EN6thrust24THRUST_300001_SM_1000_NS6detail15normal_iteratorINSD_10device_ptrIiEEEEPfyS9_fiNS7_10__identityEEEvT0_T1_T2_T3_T4_T6_E12temp_storage+36];
	add.s32 	%r470, %r256, %r257;
$L__BB7_49:
	mov.u32 	%r431, %tid.x;
	setp.ne.s32 	%p57, %r431, 0;
	@%p57 bra 	$L__BB7_51;
	cvt.rzi.s32.f32 	%r432, %f1;
	add.s32 	%r433, %r470, %r432;
	cvt.rn.f32.s32 	%f2, %r433;
	st.global.f32 	[%rd1], %f2;
$L__BB7_51:
	ret;

}
	// .globl	_ZN3cub18CUB_300001_SM_10006detail6reduce18DeviceReduceKernelINS2_10policy_hubIiyN4cuda3std3__44plusIiEEE10Policy1000EN6thrust24THRUST_300001_SM_1000_NS6detail15normal_iteratorINSD_10device_ptrIiEEEEyS9_iNS7_10__identityEEEvT0_PT3_T1_NS0_13GridEvenShareISN_EET2_T4_
.visible .entry _ZN3cub18CUB_300001_SM_10006detail6reduce18DeviceReduceKernelINS2_10policy_hubIiyN4cuda3std3__44plusIiEEE10Policy1000EN6thrust24THRUST_300001_SM_1000_NS6detail15normal_iteratorINSD_10device_ptrIiEEEEyS9_iNS7_10__identityEEEvT0_PT3_T1_NS0_13GridEvenShareISN_EET2_T4_(
	.param .align 8 .b8 _ZN3cub18CUB_300001_SM_10006detail6reduce18DeviceReduceKernelINS2_10policy_hubIiyN4cuda3std3__44plusIiEEE10Policy1000EN6thrust24THRUST_300001_SM_1000_NS6detail15normal_iteratorINSD_10device_ptrIiEEEEyS9_iNS7_10__identityEEEvT0_PT3_T1_NS0_13GridEvenShareISN_EET2_T4__param_0[8],
	.param .u64 .ptr .align 1 _ZN3cub18CUB_300001_SM_10006detail6reduce18DeviceReduceKernelINS2_10policy_hubIiyN4cuda3std3__44plusIiEEE10Policy1000EN6thrust24THRUST_300001_SM_1000_NS6detail15normal_iteratorINSD_10device_ptrIiEEEEyS9_iNS7_10__identityEEEvT0_PT3_T1_NS0_13GridEvenShareISN_EET2_T4__param_1,
	.param .u64 _ZN3cub18CUB_300001_SM_10006detail6reduce18DeviceReduceKernelINS2_10policy_hubIiyN4cuda3std3__44plusIiEEE10Policy1000EN6thrust24THRUST_300001_SM_1000_NS6detail15normal_iteratorINSD_10device_ptrIiEEEEyS9_iNS7_10__identityEEEvT0_PT3_T1_NS0_13GridEvenShareISN_EET2_T4__param_2,
	.param .align 8 .b8 _ZN3cub18CUB_300001_SM_10006detail6reduce18DeviceReduceKernelINS2_10policy_hubIiyN4cuda3std3__44plusIiEEE10Policy1000EN6thrust24THRUST_300001_SM_1000_NS6detail15normal_iteratorINSD_10device_ptrIiEEEEyS9_iNS7_10__identityEEEvT0_PT3_T1_NS0_13GridEvenShareISN_EET2_T4__param_3[72],
	.param .align 1 .b8 _ZN3cub18CUB_300001_SM_10006detail6reduce18DeviceReduceKernelINS2_10policy_hubIiyN4cuda3std3__44plusIiEEE10Policy1000EN6thrust24THRUST_300001_SM_1000_NS6detail15normal_iteratorINSD_10device_ptrIiEEEEyS9_iNS7_10__identityEEEvT0_PT3_T1_NS0_13GridEvenShareISN_EET2_T4__param_4[1],
	.param .align 1 .b8 _ZN3cub18CUB_300001_SM_10006detail6reduce18DeviceReduceKernelINS2_10policy_hubIiyN4cuda3std3__44plusIiEEE10Policy1000EN6thrust24THRUST_300001_SM_1000_NS6detail15normal_iteratorINSD_10device_ptrIiEEEEyS9_iNS7_10__identityEEEvT0_PT3_T1_NS0_13GridEvenShareISN_EET2_T4__param_5[1]
)
.maxntid 256
{
	.reg .pred 	%p<57>;
	.reg .b16 	%rs<4>;
	.reg .b32 	%r<502>;
	.reg .b64 	%rd<78>;
	// demoted variable
	.shared .align 4 .b8 _ZZN3cub18CUB_300001_SM_10006detail6reduce18DeviceReduceKernelINS2_10policy_hubIiyN4cuda3std3__44plusIiEEE10Policy1000EN6thrust24THRUST_300001_SM_1000_NS6detail15normal_iteratorINSD_10device_ptrIiEEEEyS9_iNS7_10__identityEEEvT0_PT3_T1_NS0_13GridEvenShareISN_EET2_T4_E12temp_storage[44];
	ld.param.u64 	%rd1, [_ZN3cub18CUB_300001_SM_10006detail6reduce18DeviceReduceKernelINS2_10policy_hubIiyN4cuda3std3__44plusIiEEE10Policy1000EN6thrust24THRUST_300001_SM_1000_NS6detail15normal_iteratorINSD_10device_ptrIiEEEEyS9_iNS7_10__identityEEEvT0_PT3_T1_NS0_13GridEvenShareISN_EET2_T4__param_3+32];
	ld.param.u32 	%r1, [_ZN3cub18CUB_300001_SM_10006detail6reduce18DeviceReduceKernelINS2_10policy_hubIiyN4cuda3std3__44plusIiEEE10Policy1000EN6thrust24THRUST_300001_SM_1000_NS6detail15normal_iteratorINSD_10device_ptrIiEEEEyS9_iNS7_10__identityEEEvT0_PT3_T1_NS0_13GridEvenShareISN_EET2_T4__param_3+40];
	ld.param.u64 	%rd25, [_ZN3cub18CUB_300001_SM_10006detail6reduce18DeviceReduceKernelINS2_10policy_hubIiyN4cuda3std3__44plusIiEEE10Policy1000EN6thrust24THRUST_300001_SM_1000_NS6detail15normal_iteratorINSD_10device_ptrIiEEEEyS9_iNS7_10__identityEEEvT0_PT3_T1_NS0_13GridEvenShareISN_EET2_T4__param_0];
	cvta.to.global.u64 	%rd2, %rd25;
	mov.u32 	%r2, %ctaid.x;
	shl.b32 	%r88, %r1, 12;
	cvt.s64.s32 	%rd3, %r88;
	shl.b32 	%r89, %r2, 12;
	cvt.u64.u32 	%rd4, %r89;
	sub.s64 	%rd5, %rd1, %rd4;
	setp.gt.u64 	%p1, %rd5, 4095;
	@%p1 bra 	$L__BB8_25;
	cvt.u32.u64 	%r287, %rd4;
	cvt.u32.u64 	%r3, %rd1;
	sub.s32 	%r4, %r3, %r287;
	mov.u32 	%r5, %tid.x;
	setp.ge.s32 	%p23, %r5, %r4;
	mov.b32 	%r482, 0;
	mov.u32 	%r471, %r5;
	@%p23 bra 	$L__BB8_3;
	add.s32 	%r289, %r287, %r5;
	mul.wide.u32 	%rd51, %r289, 4;
	add.s64 	%rd52, %rd2, %rd51;
	ld.global.u32 	%r482, [%rd52];
	add.s32 	%r471, %r5, 256;
$L__BB8_3:
	setp.ge.s32 	%p24, %r471, %r4;
	@%p24 bra 	$L__BB8_16;
	not.b32 	%r292, %r471;
	add.s32 	%r293, %r292, %r3;
	sub.s32 	%r294, %r293, %r287;
	shr.u32 	%r295, %r294, 8;
	add.s32 	%r10, %r295, 1;
	and.b32  	%r11, %r10, 15;
	setp.lt.u32 	%p25, %r294, 3840;
	@%p25 bra 	$L__BB8_7;
	and.b32  	%r296, %r10, 33554416;
	neg.s32 	%r467, %r296;
	mul.wide.u32 	%rd53, %r2, 16384;
	mul.wide.u32 	%rd54, %r471, 4;
	or.b64  	%rd55, %rd53, %rd54;
	add.s64 	%rd56, %rd55, %rd2;
	add.s64 	%rd72, %rd56, 8192;
$L__BB8_6:
	.pragma "nounroll";
	ld.global.u32 	%r297, [%rd72+-8192];
	add.s32 	%r298, %r297, %r482;
	ld.global.u32 	%r299, [%rd72+-7168];
	add.s32 	%r300, %r299, %r298;
	ld.global.u32 	%r301, [%rd72+-6144];
	add.s32 	%r302, %r301, %r300;
	ld.global.u32 	%r303, [%rd72+-5120];
	add.s32 	%r304, %r303, %r302;
	ld.global.u32 	%r305, [%rd72+-4096];
	add.s32 	%r306, %r305, %r304;
	ld.global.u32 	%r307, [%rd72+-3072];
	add.s32 	%r308, %r307, %r306;
	ld.global.u32 	%r309, [%rd72+-2048];
	add.s32 	%r310, %r309, %r308;
	ld.global.u32 	%r311, [%rd72+-1024];
	add.s32 	%r312, %r311, %r310;
	ld.global.u32 	%r313, [%rd72];
	add.s32 	%r314, %r313, %r312;
	ld.global.u32 	%r315, [%rd72+1024];
	add.s32 	%r316, %r315, %r314;
	ld.global.u32 	%r317, [%rd72+2048];
	add.s32 	%r318, %r317, %r316;
	ld.global.u32 	%r319, [%rd72+3072];
	add.s32 	%r320, %r319, %r318;
	ld.global.u32 	%r321, [%rd72+4096];
	add.s32 	%r322, %r321, %r320;
	ld.global.u32 	%r323, [%rd72+5120];
	add.s32 	%r324, %r323, %r322;
	ld.global.u32 	%r325, [%rd72+6144];
	add.s32 	%r326, %r325, %r324;
	ld.global.u32 	%r327, [%rd72+7168];
	add.s32 	%r482, %r327, %r326;
	add.s32 	%r471, %r471, 4096;
	add.s32 	%r467, %r467, 16;
	add.s64 	%rd72, %rd72, 16384;
	setp.ne.s32 	%p26, %r467, 0;
	@%p26 bra 	$L__BB8_6;
$L__BB8_7:
	setp.eq.s32 	%p27, %r11, 0;
	@%p27 bra 	$L__BB8_16;
	and.b32  	%r22, %r10, 7;
	setp.lt.u32 	%p28, %r11, 8;
	@%p28 bra 	$L__BB8_10;
	cvt.s64.s32 	%rd57, %r471;
	add.s64 	%rd58, %rd57, %rd4;
	shl.b64 	%rd59, %rd58, 2;
	add.s64 	%rd60, %rd2, %rd59;
	ld.global.u32 	%r329, [%rd60];
	add.s32 	%r330, %r329, %r482;
	ld.global.u32 	%r331, [%rd60+1024];
	add.s32 	%r332, %r331, %r330;
	ld.global.u32 	%r333, [%rd60+2048];
	add.s32 	%r334, %r333, %r332;
	ld.global.u32 	%r335, [%rd60+3072];
	add.s32 	%r336, %r335, %r334;
	ld.global.u32 	%r337, [%rd60+4096];
	add.s32 	%r338, %r337, %r336;
	ld.global.u32 	%r339, [%rd60+5120];
	add.s32 	%r340, %r339, %r338;
	ld.global.u32 	%r341, [%rd60+6144];
	add.s32 	%r342, %r341, %r340;
	ld.global.u32 	%r343, [%rd60+7168];
	add.s32 	%r482, %r343, %r342;
	add.s32 	%r471, %r471, 2048;
$L__BB8_10:
	setp.eq.s32 	%p29, %r22, 0;
	@%p29 bra 	$L__BB8_16;
	and.b32  	%r28, %r10, 3;
	setp.lt.u32 	%p30, %r22, 4;
	@%p30 bra 	$L__BB8_13;
	cvt.s64.s32 	%rd61, %r471;
	add.s64 	%rd62, %rd61, %rd4;
	shl.b64 	%rd63, %rd62, 2;
	add.s64 	%rd64, %rd2, %rd63;
	ld.global.u32 	%r345, [%rd64];
	add.s32 	%r346, %r345, %r482;
	ld.global.u32 	%r347, [%rd64+1024];
	add.s32 	%r348, %r347, %r346;
	ld.global.u32 	%r349, [%rd64+2048];
	add.s32 	%r350, %r349, %r348;
	ld.global.u32 	%r351, [%rd64+3072];
	add.s32 	%r482, %r351, %r350;
	add.s32 	%r471, %r471, 1024;
$L__BB8_13:
	setp.eq.s32 	%p31, %r28, 0;
	@%p31 bra 	$L__BB8_16;
	mul.wide.u32 	%rd65, %r2, 16384;
	add.s64 	%rd9, %rd2, %rd65;
	neg.s32 	%r479, %r28;
$L__BB8_15:
	.pragma "nounroll";
	mul.wide.s32 	%rd66, %r471, 4;
	add.s64 	%rd67, %rd9, %rd66;
	ld.global.u32 	%r352, [%rd67];
	add.s32 	%r482, %r352, %r482;
	add.s32 	%r471, %r471, 256;
	add.s32 	%r479, %r479, 1;
	setp.ne.s32 	%p32, %r479, 0;
	@%p32 bra 	$L__BB8_15;
$L__BB8_16:
	setp.lt.s32 	%p33, %r4, 256;
	@%p33 bra 	$L__BB8_21;
	// begin inline asm
	mov.u32 %r416, %laneid;
	// end inline asm
	mov.b32 	%r419, 1;
	mov.b32 	%r440, 31;
	mov.b32 	%r441, -1;
	// begin inline asm
	shfl.sync.down.b32 %r417, %r482, %r419, %r440, %r441;
	// end inline asm
	setp.gt.s32 	%p49, %r416, 30;
	selp.b32 	%r442, 0, %r417, %p49;
	add.s32 	%r423, %r442, %r482;
	mov.b32 	%r424, 2;
	// begin inline asm
	shfl.sync.down.b32 %r422, %r423, %r424, %r440, %r441;
	// end inline asm
	setp.gt.s32 	%p50, %r416, 29;
	selp.b32 	%r443, 0, %r422, %p50;
	add.s32 	%r428, %r423, %r443;
	mov.b32 	%r429, 4;
	// begin inline asm
	shfl.sync.down.b32 %r427, %r428, %r429, %r440, %r441;
	// end inline asm
	setp.gt.s32 	%p51, %r416, 27;
	selp.b32 	%r444, 0, %r427, %p51;
	add.s32 	%r433, %r428, %r444;
	mov.b32 	%r434, 8;
	// begin inline asm
	shfl.sync.down.b32 %r432, %r433, %r434, %r440, %r441;
	// end inline asm
	setp.gt.s32 	%p52, %r416, 23;
	selp.b32 	%r445, 0, %r432, %p52;
	add.s32 	%r438, %r433, %r445;
	mov.b32 	%r439, 16;
	// begin inline asm
	shfl.sync.down.b32 %r437, %r438, %r439, %r440, %r441;
	// end inline asm
	setp.gt.s32 	%p53, %r416, 15;
	selp.b32 	%r446, 0, %r437, %p53;
	add.s32 	%r501, %r438, %r446;
	setp.ne.s32 	%p54, %r416, 0;
	@%p54 bra 	$L__BB8_19;
	shr.u32 	%r447, %r5, 3;
	and.b32  	%r448, %r447, 124;
	mov.u32 	%r449, _ZZN3cub18CUB_300001_SM_10006detail6reduce18DeviceReduceKernelINS2_10policy_hubIiyN4cuda3std3__44plusIiEEE10Policy1000EN6thrust24THRUST_300001_SM_1000_NS6detail15normal_iteratorINSD_10device_ptrIiEEEEyS9_iNS7_10__identityEEEvT0_PT3_T1_NS0_13GridEvenShareISN_EET2_T4_E12temp_storage;
	add.s32 	%r450, %r449, %r448;
	st.shared.u32 	[%r450+8], %r501;
$L__BB8_19:
	bar.sync 	0;
	setp.ne.s32 	%p55, %r5, 0;
	@%p55 bra 	$L__BB8_46;
	ld.shared.u32 	%r451, [_ZZN3cub18CUB_300001_SM_10006detail6reduce18DeviceReduceKernelINS2_10policy_hubIiyN4cuda3std3__44plusIiEEE10Policy1000EN6thrust24THRUST_300001_SM_1000_NS6detail15normal_iteratorINSD_10device_ptrIiEEEEyS9_iNS7_10__identityEEEvT0_PT3_T1_NS0_13GridEvenShareISN_EET2_T4_E12temp_storage+12];
	add.s32 	%r452, %r451, %r501;
	ld.shared.u32 	%r453, [_ZZN3cub18CUB_300001_SM_10006detail6reduce18DeviceReduceKernelINS2_10policy_hubIiyN4cuda3std3__44plusIiEEE10Policy1000EN6thrust24THRUST_300001_SM_1000_NS6detail15normal_iteratorINSD_10device_ptrIiEEEEyS9_iNS7_10__identityEEEvT0_PT3_T1_NS0_13GridEvenShareISN_EET2_T4_E12temp_storage+16];
	add.s32 	%r454, %r452, %r453;
	ld.shared.u32 	%r455, [_ZZN3cub18CUB_300001_SM_10006detail6reduce18DeviceReduceKernelINS2_10policy_hubIiyN4cuda3std3__44plusIiEEE10Policy1000EN6thrust24THRUST_300001_SM_1000_NS6detail15normal_iteratorINSD_10device_ptrIiEEEEyS9_iNS7_10__identityEEEvT0_PT3_T1_NS0_13GridEvenShareISN_EET2_T4_E12temp_storage+20];
	add.s32 	%r456, %r454, %r455;
	ld.shared.u32 	%r457, [_ZZN3cub18CUB_300001_SM_10006detail6reduce18DeviceReduceKernelINS2_10policy_hubIiyN4cuda3std3__44plusIiEEE10Policy1000EN6thrust24THRUST_300001_SM_1000_NS6detail15normal_iteratorINSD_10device_ptrIiEEEEyS9_iNS7_10__identityEEEvT0_PT3_T1_NS0_13GridEvenShareISN_EET2_T4_E12temp_storage+24];
	add.s32 	%r458, %r456, %r457;
	ld.shared.u32 	%r459, [_ZZN3cub18CUB_300001_SM_10006detail6reduce18DeviceReduceKernelINS2_10policy_hubIiyN4cuda3std3__44plusIiEEE10Policy1000EN6thrust24THRUST_300001_SM_1000_NS6detail15normal_iteratorINSD_10device_ptrIiEEEEyS9_iNS7_10__identityEEEvT0_PT3_T1_NS0_13GridEvenShareISN_EET2_T4_E12temp_storage+28];
	add.s32 	%r460, %r458, %r459;
	ld.shared.u32 	%r461, [_ZZN3cub18CUB_300001_SM_10006detail6reduce18DeviceReduceKernelINS2_10policy_hubIiyN4cuda3std3__44plusIiEEE10Policy1000EN6thrust24THRUST_300001_SM_1000_NS6detail15normal_iteratorINSD_10device_ptrIiEEEEyS9_iNS7_10__identityEEEvT0_PT3_T1_NS0_13GridEvenShareISN_EET2_T4_E12temp_storage+32];
	add.s32 	%r462, %r460, %r461;
	ld.shared.u32 	%r463, [_ZZN3cub18CUB_300001_SM_10006detail6reduce18DeviceReduceKernelINS2_10policy_hubIiyN4cuda3std3__44plusIiEEE10Policy1000EN6thrust24THRUST_300001_SM_1000_NS6detail15normal_iteratorINSD_10device_ptrIiEEEEyS9_iNS7_10__identityEEEvT0_PT3_T1_NS0_13GridEvenShareISN_EET2_T4_E12temp_storage+36];
	add.s32 	%r501, %r462, %r463;
	bra.uni 	$L__BB8_46;
$L__BB8_21:
	// begin inline asm
	mov.u32 %r353, %laneid;
	// end inline asm
	and.b32  	%r379, %r5, 992;
	add.s32 	%r380, %r379, 32;
	setp.gt.s32 	%p34, %r380, %r4;
	not.b32 	%r381, %r379;
	add.s32 	%r382, %r4, %r381;
	selp.b32 	%r377, %r382, 31, %p34;
	mov.b32 	%r356, 1;
	mov.b32 	%r378, -1;
	// begin inline asm
	shfl.sync.down.b32 %r354, %r482, %r356, %r377, %r378;
	// end inline asm
	setp.lt.s32 	%p35, %r353, %r377;
	selp.b32 	%r383, %r354, 0, %p35;
	add.s32 	%r360, %r383, %r482;
	mov.b32 	%r361, 2;
	// begin inline asm
	shfl.sync.down.b32 %r359, %r360, %r361, %r377, %r378;
	// end inline asm
	add.s32 	%r384, %r353, 2;
	setp.gt.s32 	%p36, %r384, %r377;
	selp.b32 	%r385, 0, %r359, %p36;
	add.s32 	%r365, %r360, %r385;
	mov.b32 	%r366, 4;
	// begin inline asm
	shfl.sync.down.b32 %r364, %r365, %r366, %r377, %r378;
	// end inline asm
	add.s32 	%r386, %r353, 4;
	setp.gt.s32 	%p37, %r386, %r377;
	selp.b32 	%r387, 0, %r364, %p37;
	add.s32 	%r370, %r365, %r387;
	mov.b32 	%r371, 8;
	// begin inline asm
	shfl.sync.down.b32 %r369, %r370, %r371, %r377, %r378;
	// end inline asm
	add.s32 	%r388, %r353, 8;
	setp.gt.s32 	%p38, %r388, %r377;
	selp.b32 	%r389, 0, %r369, %p38;
	add.s32 	%r375, %r370, %r389;
	mov.b32 	%r376, 16;
	// begin inline asm
	shfl.sync.down.b32 %r374, %r375, %r376, %r377, %r378;
	// end inline asm
	add.s32 	%r390, %r353, 16;
	setp.gt.s32 	%p39, %r390, %r377;
	selp.b32 	%r391, 0, %r374, %p39;
	add.s32 	%r501, %r375, %r391;
	setp.ne.s32 	%p40, %r353, 0;
	@%p40 bra 	$L__BB8_23;
	shr.u32 	%r392, %r5, 3;
	and.b32  	%r393, %r392, 124;
	mov.u32 	%r394, _ZZN3cub18CUB_300001_SM_10006detail6reduce18DeviceReduceKernelINS2_10policy_hubIiyN4cuda3std3__44plusIiEEE10Policy1000EN6thrust24THRUST_300001_SM_1000_NS6detail15normal_iteratorINSD_10device_ptrIiEEEEyS9_iNS7_10__identityEEEvT0_PT3_T1_NS0_13GridEvenShareISN_EET2_T4_E12temp_storage;
	add.s32 	%r395, %r394, %r393;
	st.shared.u32 	[%r395+8], %r501;
$L__BB8_23:
	bar.sync 	0;
	setp.ne.s32 	%p41, %r5, 0;
	@%p41 bra 	$L__BB8_46;
	setp.gt.s32 	%p42, %r4, 32;
	ld.shared.u32 	%r396, [_ZZN3cub18CUB_300001_SM_10006detail6reduce18DeviceReduceKernelINS2_10policy_hubIiyN4cuda3std3__44plusIiEEE10Policy1000EN6thrust24THRUST_300001_SM_1000_NS6detail15normal_iteratorINSD_10device_ptrIiEEEEyS9_iNS7_10__identityEEEvT0_PT3_T1_NS0_13GridEvenShareISN_EET2_T4_E12temp_storage+12];
	selp.b32 	%r397, %r396, 0, %p42;
	add.s32 	%r398, %r397, %r501;
	setp.gt.s32 	%p43, %r4, 64;
	ld.shared.u32 	%r399, [_ZZN3cub18CUB_300001_SM_10006detail6reduce18DeviceReduceKernelINS2_10policy_hubIiyN4cuda3std3__44plusIiEEE10Policy1000EN6thrust24THRUST_300001_SM_1000_NS6detail15normal_iteratorINSD_10device_ptrIiEEEEyS9_iNS7_10__identityEEEvT0_PT3_T1_NS0_13GridEvenShareISN_EET2_T4_E12temp_storage+16];
	selp.b32 	%r400, %r399, 0, %p43;
	add.s32 	%r401, %r398, %r400;
	setp.gt.s32 	%p44, %r4, 96;
	ld.shared.u32 	%r402, [_ZZN3cub18CUB_300001_SM_10006detail6reduce18DeviceReduceKernelINS2_10policy_hubIiyN4cuda3std3__44plusIiEEE10Policy1000EN6thrust24THRUST_300001_SM_1000_NS6detail15normal_iteratorINSD_10device_ptrIiEEEEyS9_iNS7_10__identityEEEvT0_PT3_T1_NS0_13GridEvenShareISN_EET2_T4_E12temp_storage+20];
	selp.b32 	%r403, %r402, 0, %p44;
	add.s32 	%r404, %r401, %r403;
	setp.gt.s32 	%p45, %r4, 128;
	ld.shared.u32 	%r405, [_ZZN3cub18CUB_300001_SM_10006detail6reduce18DeviceReduceKernelINS2_10policy_hubIiyN4cuda3std3__44plusIiEEE10Policy1000EN6thrust24THRUST_300001_SM_1000_NS6detail15normal_iteratorINSD_10device_ptrIiEEEEyS9_iNS7_10__identityEEEvT0_PT3_T1_NS0_13GridEvenShareISN_EET2_T4_E12temp_storage+24];
	selp.b32 	%r406, %r405, 0, %p45;
	add.s32 	%r407, %r404, %r406;
	setp.gt.s32 	%p46, %r4, 160;
	ld.shared.u32 	%r408, [_ZZN3cub18CUB_300001_SM_10006detail6reduce18DeviceReduceKernelINS2_10policy_hubIiyN4cuda3std3__44plusIiEEE10Policy1000EN6thrust24THRUST_300001_SM_1000_NS6detail15normal_iteratorINSD_10device_ptrIiEEEEyS9_iNS7_10__identityEEEvT0_PT3_T1_NS0_13GridEvenShareISN_EET2_T4_E12temp_storage+28];
	selp.b32 	%r409, %r408, 0, %p46;
	add.s32 	%r410, %r407, %r409;
	setp.gt.s32 	%p47, %r4, 192;
	ld.shared.u32 	%r411, [_ZZN3cub18CUB_300001_SM_10006detail6reduce18DeviceReduceKernelINS2_10policy_hubIiyN4cuda3std3__44plusIiEEE10Policy1000EN6thrust24THRUST_300001_SM_1000_NS6detail15normal_iteratorINSD_10device_ptrIiEEEEyS9_iNS7_10__identityEEEvT0_PT3_T1_NS0_13GridEvenShareISN_EET2_T4_E12temp_storage+32];
	selp.b32 	%r412, %r411, 0, %p47;
	add.s32 	%r413, %r410, %r412;
	setp.gt.s32 	%p48, %r4, 224;
	ld.shared.u32 	%r414, [_ZZN3cub18CUB_300001_SM_10006detail6reduce18DeviceReduceKernelINS2_10policy_hubIiyN4cuda3std3__44plusIiEEE10Policy1000EN6thrust24THRUST_300001_SM_1000_NS6detail15normal_iteratorINSD_10device_ptrIiEEEEyS9_iNS7_10__identityEEEvT0_PT3_T1_NS0_13GridEvenShareISN_EET2_T4_E12temp_storage+36];
	selp.b32 	%r415, %r414, 0, %p48;
	add.s32 	%r501, %r413, %r415;
	bra.uni 	$L__BB8_46;
$L__BB8_25:
	cvt.u32.u64 	%r90, %rd4;
	mov.u32 	%r46, %tid.x;
	add.s32 	%r91, %r46, %r90;
	mul.wide.u32 	%rd26, %r91, 4;
	add.s64 	%rd27, %rd2, %rd26;
	ld.global.u32 	%r92, [%rd27];
	ld.global.u32 	%r93, [%rd27+1024];
	ld.global.u32 	%r94, [%rd27+2048];
	ld.global.u32 	%r95, [%rd27+3072];
	ld.global.u32 	%r96, [%rd27+4096];
	ld.global.u32 	%r97, [%rd27+5120];
	ld.global.u32 	%r98, [%rd27+6144];
	ld.global.u32 	%r99, [%rd27+7168];
	ld.global.u32 	%r100, [%rd27+8192];
	ld.global.u32 	%r101, [%rd27+9216];
	ld.global.u32 	%r102, [%rd27+10240];
	ld.global.u32 	%r103, [%rd27+11264];
	ld.global.u32 	%r104, [%rd27+12288];
	ld.global.u32 	%r105, [%rd27+13312];
	ld.global.u32 	%r106, [%rd27+14336];
	ld.global.u32 	%r107, [%rd27+15360];
	add.s32 	%r108, %r93, %r92;
	add.s32 	%r109, %r94, %r108;
	add.s32 	%r110, %r95, %r109;
	add.s32 	%r111, %r96, %r110;
	add.s32 	%r112, %r97, %r111;
	add.s32 	%r113, %r98, %r112;
	add.s32 	%r114, %r99, %r113;
	add.s32 	%r115, %r100, %r114;
	add.s32 	%r116, %r101, %r115;
	add.s32 	%r117, %r102, %r116;
	add.s32 	%r118, %r103, %r117;
	add.s32 	%r119, %r104, %r118;
	add.s32 	%r120, %r105, %r119;
	add.s32 	%r121, %r106, %r120;
	add.s32 	%r500, %r107, %r121;
	setp.lt.u64 	%p2, %rd5, %rd3;
	@%p2 bra 	$L__BB8_42;
	cvt.u32.u64 	%r123, %rd3;
	cvt.u64.u32 	%rd28, %r46;
	add.s64 	%rd74, %rd4, %rd3;
	cvt.u32.u64 	%r48, %rd1;
	not.b32 	%r125, %r46;
	add.s32 	%r126, %r125, %r48;
	sub.s32 	%r127, %r126, %r123;
	sub.s32 	%r483, %r127, %r90;
	add.s64 	%rd29, %rd74, %rd28;
	shl.b64 	%rd30, %rd29, 2;
	add.s64 	%rd31, %rd30, %rd2;
	add.s64 	%rd73, %rd31, 8192;
	mov.b32 	%r484, 0;
	shl.b32 	%r128, %r1, 12;
	mov.u64 	%rd75, %rd4;
$L__BB8_27:
	cvt.s64.s32 	%rd15, %r128;
	add.s64 	%rd75, %rd75, %rd15;
	add.s64 	%rd32, %rd1, -4096;
	setp.gt.u64 	%p3, %rd75, %rd32;
	@%p3 bra 	$L__BB8_29;
	shl.b32 	%r129, %r1, 12;
	cvt.s64.s32 	%rd33, %r129;
	cvt.u64.u32 	%rd34, %r46;
	add.s64 	%rd35, %rd75, %rd34;
	shl.b64 	%rd36, %rd35, 2;
	add.s64 	%rd37, %rd2, %rd36;
	ld.global.u32 	%r130, [%rd37];
	ld.global.u32 	%r131, [%rd37+1024];
	ld.global.u32 	%r132, [%rd37+2048];
	ld.global.u32 	%r133, [%rd37+3072];
	ld.global.u32 	%r134, [%rd37+4096];
	ld.global.u32 	%r135, [%rd37+5120];
	ld.global.u32 	%r136, [%rd37+6144];
	ld.global.u32 	%r137, [%rd37+7168];
	ld.global.u32 	%r138, [%rd37+8192];
	ld.global.u32 	%r139, [%rd37+9216];
	ld.global.u32 	%r140, [%rd37+10240];
	ld.global.u32 	%r141, [%rd37+11264];
	ld.global.u32 	%r142, [%rd37+12288];
	ld.global.u32 	%r143, [%rd37+13312];
	ld.global.u32 	%r144, [%rd37+14336];
	ld.global.u32 	%r145, [%rd37+15360];
	add.s32 	%r146, %r130, %r500;
	add.s32 	%r147, %r131, %r146;
	add.s32 	%r148, %r132, %r147;
	add.s32 	%r149, %r133, %r148;
	add.s32 	%r150, %r134, %r149;
	add.s32 	%r151, %r135, %r150;
	add.s32 	%r152, %r136, %r151;
	add.s32 	%r153, %r137, %r152;
	add.s32 	%r154, %r138, %r153;
	add.s32 	%r155, %r139, %r154;
	add.s32 	%r156, %r140, %r155;
	add.s32 	%r157, %r141, %r156;
	add.s32 	%r158, %r142, %r157;
	add.s32 	%r159, %r143, %r158;
	add.s32 	%r160, %r144, %r159;
	add.s32 	%r500, %r145, %r160;
	sub.s64 	%rd38, %rd1, %rd75;
	setp.lt.u64 	%p4, %rd38, %rd33;
	add.s32 	%r484, %r484, 1;
	add.s64 	%rd74, %rd74, %rd33;
	sub.s32 	%r483, %r483, %r129;
	mul.wide.s32 	%rd39, %r129, 4;
	add.s64 	%rd73, %rd73, %rd39;
	@%p4 bra 	$L__BB8_42;
	bra.uni 	$L__BB8_27;
$L__BB8_29:
	setp.le.u64 	%p5, %rd1, %rd75;
	cvt.u32.u64 	%r161, %rd75;
	cvt.u32.u64 	%r162, %rd1;
	sub.s32 	%r163, %r162, %r161;
	setp.ge.s32 	%p6, %r46, %r163;
	or.pred  	%p7, %p5, %p6;
	@%p7 bra 	$L__BB8_42;
	cvt.u32.u64 	%r166, %rd15;
	cvt.u32.u64 	%r167, %rd4;
	not.b32 	%r168, %r46;
	add.s32 	%r169, %r168, %r48;
	add.s32 	%r170, %r166, %r167;
	sub.s32 	%r171, %r169, %r170;
	mul.lo.s32 	%r172, %r1, %r484;
	shl.b32 	%r173, %r172, 12;
	sub.s32 	%r174, %r171, %r173;
	shr.u32 	%r175, %r174, 8;
	add.s32 	%r56, %r175, 1;
	and.b32  	%r57, %r56, 15;
	setp.lt.u32 	%p8, %r174, 3840;
	mov.u32 	%r490, %r46;
	@%p8 bra 	$L__BB8_33;
	shr.u32 	%r176, %r483, 8;
	add.s32 	%r177, %r176, 1;
	and.b32  	%r178, %r177, 33554416;
	neg.s32 	%r486, %r178;
	mov.u32 	%r490, %r46;
$L__BB8_32:
	.pragma "nounroll";
	ld.global.u32 	%r179, [%rd73+-8192];
	add.s32 	%r180, %r179, %r500;
	ld.global.u32 	%r181, [%rd73+-7168];
	add.s32 	%r182, %r181, %r180;
	ld.global.u32 	%r183, [%rd73+-6144];
	add.s32 	%r184, %r183, %r182;
	ld.global.u32 	%r185, [%rd73+-5120];
	add.s32 	%r186, %r185, %r184;
	ld.global.u32 	%r187, [%rd73+-4096];
	add.s32 	%r188, %r187, %r186;
	ld.global.u32 	%r189, [%rd73+-3072];
	add.s32 	%r190, %r189, %r188;
	ld.global.u32 	%r191, [%rd73+-2048];
	add.s32 	%r192, %r191, %r190;
	ld.global.u32 	%r193, [%rd73+-1024];
	add.s32 	%r194, %r193, %r192;
	ld.global.u32 	%r195, [%rd73];
	add.s32 	%r196, %r195, %r194;
	ld.global.u32 	%r197, [%rd73+1024];
	add.s32 	%r198, %r197, %r196;
	ld.global.u32 	%r199, [%rd73+2048];
	add.s32 	%r200, %r199, %r198;
	ld.global.u32 	%r201, [%rd73+3072];
	add.s32 	%r202, %r201, %r200;
	ld.global.u32 	%r203, [%rd73+4096];
	add.s32 	%r204, %r203, %r202;
	ld.global.u32 	%r205, [%rd73+5120];
	add.s32 	%r206, %r205, %r204;
	ld.global.u32 	%r207, [%rd73+6144];
	add.s32 	%r208, %r207, %r206;
	ld.global.u32 	%r209, [%rd73+7168];
	add.s32 	%r500, %r209, %r208;
	add.s32 	%r490, %r490, 4096;
	add.s32 	%r486, %r486, 16;
	add.s64 	%rd73, %rd73, 16384;
	setp.ne.s32 	%p9, %r486, 0;
	@%p9 bra 	$L__BB8_32;
$L__BB8_33:
	setp.eq.s32 	%p10, %r57, 0;
	@%p10 bra 	$L__BB8_42;
	and.b32  	%r68, %r56, 7;
	setp.lt.u32 	%p11, %r57, 8;
	@%p11 bra 	$L__BB8_36;
	cvt.u64.u32 	%rd40, %r490;
	add.s64 	%rd41, %rd75, %rd40;
	shl.b64 	%rd42, %rd41, 2;
	add.s64 	%rd43, %rd2, %rd42;
	ld.global.u32 	%r211, [%rd43];
	add.s32 	%r212, %r211, %r500;
	ld.global.u32 	%r213, [%rd43+1024];
	add.s32 	%r214, %r213, %r212;
	ld.global.u32 	%r215, [%rd43+2048];
	add.s32 	%r216, %r215, %r214;
	ld.global.u32 	%r217, [%rd43+3072];
	add.s32 	%r218, %r217, %r216;
	ld.global.u32 	%r219, [%rd43+4096];
	add.s32 	%r220, %r219, %r218;
	ld.global.u32 	%r221, [%rd43+5120];
	add.s32 	%r222, %r221, %r220;
	ld.global.u32 	%r223, [%rd43+6144];
	add.s32 	%r224, %r223, %r222;
	ld.global.u32 	%r225, [%rd43+7168];
	add.s32 	%r500, %r225, %r224;
	add.s32 	%r490, %r490, 2048;
$L__BB8_36:
	setp.eq.s32 	%p12, %r68, 0;
	@%p12 bra 	$L__BB8_42;
	setp.lt.u32 	%p13, %r68, 4;
	@%p13 bra 	$L__BB8_39;
	cvt.u64.u32 	%rd44, %r490;
	add.s64 	%rd45, %rd75, %rd44;
	shl.b64 	%rd46, %rd45, 2;
	add.s64 	%rd47, %rd2, %rd46;
	ld.global.u32 	%r227, [%rd47];
	add.s32 	%r228, %r227, %r500;
	ld.global.u32 	%r229, [%rd47+1024];
	add.s32 	%r230, %r229, %r228;
	ld.global.u32 	%r231, [%rd47+2048];
	add.s32 	%r232, %r231, %r230;
	ld.global.u32 	%r233, [%rd47+3072];
	add.s32 	%r500, %r233, %r232;
	add.s32 	%r490, %r490, 1024;
$L__BB8_39:
	and.b32  	%r234, %r56, 3;
	setp.eq.s32 	%p14, %r234, 0;
	@%p14 bra 	$L__BB8_42;
	cvt.u64.u32 	%rd48, %r490;
	add.s64 	%rd49, %rd48, %rd74;
	shl.b64 	%rd50, %rd49, 2;
	add.s64 	%rd77, %rd2, %rd50;
	cvt.u16.u32 	%rs1, %r483;
	shr.u16 	%rs2, %rs1, 8;
	add.s16 	%rs3, %rs2, 1;
	cvt.u32.u16 	%r235, %rs3;
	and.b32  	%r236, %r235, 3;
	neg.s32 	%r498, %r236;
$L__BB8_41:
	.pragma "nounroll";
	ld.global.u32 	%r237, [%rd77];
	add.s32 	%r500, %r237, %r500;
	add.s64 	%rd77, %rd77, 1024;
	add.s32 	%r498, %r498, 1;
	setp.ne.s32 	%p15, %r498, 0;
	@%p15 bra 	$L__BB8_41;
$L__BB8_42:
	// begin inline asm
	mov.u32 %r238, %laneid;
	// end inline asm
	mov.b32 	%r241, 1;
	mov.b32 	%r262, 31;
	mov.b32 	%r263, -1;
	// begin inline asm
	shfl.sync.down.b32 %r239, %r500, %r241, %r262, %r263;
	// end inline asm
	setp.gt.s32 	%p16, %r238, 30;
	selp.b32 	%r264, 0, %r239, %p16;
	add.s32 	%r245, %r264, %r500;
	mov.b32 	%r246, 2;
	// begin inline asm
	shfl.sync.down.b32 %r244, %r245, %r246, %r262, %r263;
	// end inline asm
	setp.gt.s32 	%p17, %r238, 29;
	selp.b32 	%r265, 0, %r244, %p17;
	add.s32 	%r250, %r245, %r265;
	mov.b32 	%r251, 4;
	// begin inline asm
	shfl.sync.down.b32 %r249, %r250, %r251, %r262, %r263;
	// end inline asm
	setp.gt.s32 	%p18, %r238, 27;
	selp.b32 	%r266, 0, %r249, %p18;
	add.s32 	%r255, %r250, %r266;
	mov.b32 	%r256, 8;
	// begin inline asm
	shfl.sync.down.b32 %r254, %r255, %r256, %r262, %r263;
	// end inline asm
	setp.gt.s32 	%p19, %r238, 23;
	selp.b32 	%r267, 0, %r254, %p19;
	add.s32 	%r260, %r255, %r267;
	mov.b32 	%r261, 16;
	// begin inline asm
	shfl.sync.down.b32 %r259, %r260, %r261, %r262, %r263;
	// end inline asm
	setp.gt.s32 	%p20, %r238, 15;
	selp.b32 	%r268, 0, %r259, %p20;
	add.s32 	%r501, %r260, %r268;
	setp.ne.s32 	%p21, %r238, 0;
	@%p21 bra 	$L__BB8_44;
	shr.u32 	%r269, %r46, 3;
	and.b32  	%r270, %r269, 124;
	mov.u32 	%r271, _ZZN3cub18CUB_300001_SM_10006detail6reduce18DeviceReduceKernelINS2_10policy_hubIiyN4cuda3std3__44plusIiEEE10Policy1000EN6thrust24THRUST_300001_SM_1000_NS6detail15normal_iteratorINSD_10device_ptrIiEEEEyS9_iNS7_10__identityEEEvT0_PT3_T1_NS0_13GridEvenShareISN_EET2_T4_E12temp_storage;
	add.s32 	%r272, %r271, %r270;
	st.shared.u32 	[%r272+8], %r501;
$L__BB8_44:
	bar.sync 	0;
	setp.ne.s32 	%p22, %r46, 0;
	@%p22 bra 	$L__BB8_46;
	ld.shared.u32 	%r273, [_ZZN3cub18CUB_300001_SM_10006detail6reduce18DeviceReduceKernelINS2_10policy_hubIiyN4cuda3std3__44plusIiEEE10Policy1000EN6thrust24THRUST_300001_SM_1000_NS6detail15normal_iteratorINSD_10device_ptrIiEEEEyS9_iNS7_10__identityEEEvT0_PT3_T1_NS0_13GridEvenShareISN_EET2_T4_E12temp_storage+12];
	add.s32 	%r274, %r273, %r501;
	ld.shared.u32 	%r275, [_ZZN3cub18CUB_300001_SM_10006detail6reduce18DeviceReduceKernelINS2_10policy_hubIiyN4cuda3std3__44plusIiEEE10Policy1000EN6thrust24THRUST_300001_SM_1000_NS6detail15normal_iteratorINSD_10device_ptrIiEEEEyS9_iNS7_10__identityEEEvT0_PT3_T1_NS0_13GridEvenShareISN_EET2_T4_E12temp_storage+16];
	add.s32 	%r276, %r274, %r275;
	ld.shared.u32 	%r277, [_ZZN3cub18CUB_300001_SM_10006detail6reduce18DeviceReduceKernelINS2_10policy_hubIiyN4cuda3std3__44plusIiEEE10Policy1000EN6thrust24THRUST_300001_SM_1000_NS6detail15normal_iteratorINSD_10device_ptrIiEEEEyS9_iNS7_10__identityEEEvT0_PT3_T1_NS0_13GridEvenShareISN_EET2_T4_E12temp_storage+20];
	add.s32 	%r278, %r276, %r277;
	ld.shared.u32 	%r279, [_ZZN3cub18CUB_300001_SM_10006detail6reduce18DeviceReduceKernelINS2_10policy_hubIiyN4cuda3std3__44plusIiEEE10Policy1000EN6thrust24THRUST_300001_SM_1000_NS6detail15normal_iteratorINSD_10device_ptrIiEEEEyS9_iNS7_10__identityEEEvT0_PT3_T1_NS0_13GridEvenShareISN_EET2_T4_E12temp_storage+24];
	add.s32 	%r280, %r278, %r279;
	ld.shared.u32 	%r281, [_ZZN3cub18CUB_300001_SM_10006detail6reduce18DeviceReduceKernelINS2_10policy_hubIiyN4cuda3std3__44plusIiEEE10Policy1000EN6thrust24THRUST_300001_SM_1000_NS6detail15normal_iteratorINSD_10device_ptrIiEEEEyS9_iNS7_10__identityEEEvT0_PT3_T1_NS0_13GridEvenShareISN_EET2_T4_E12temp_storage+28];
	add.s32 	%r282, %r280, %r281;
	ld.shared.u32 	%r283, [_ZZN3cub18CUB_300001_SM_10006detail6reduce18DeviceReduceKernelINS2_10policy_hubIiyN4cuda3std3__44plusIiEEE10Policy1000EN6thrust24THRUST_300001_SM_1000_NS6detail15normal_iteratorINSD_10device_ptrIiEEEEyS9_iNS7_10__identityEEEvT0_PT3_T1_NS0_13GridEvenShareISN_EET2_T4_E12temp_storage+32];
	add.s32 	%r284, %r282, %r283;
	ld.shared.u32 	%r285, [_ZZN3cub18CUB_300001_SM_10006detail6reduce18DeviceReduceKernelINS2_10policy_hubIiyN4cuda3std3__44plusIiEEE10Policy1000EN6thrust24THRUST_300001_SM_1000_NS6detail15normal_iteratorINSD_10device_ptrIiEEEEyS9_iNS7_10__identityEEEvT0_PT3_T1_NS0_13GridEvenShareISN_EET2_T4_E12temp_storage+36];
	add.s32 	%r501, %r284, %r285;
$L__BB8_46:
	mov.u32 	%r464, %tid.x;
	setp.ne.s32 	%p56, %r464, 0;
	@%p56 bra 	$L__BB8_48;
	ld.param.u64 	%rd71, [_ZN3cub18CUB_300001_SM_10006detail6reduce18DeviceReduceKernelINS2_10policy_hubIiyN4cuda3std3__44plusIiEEE10Policy1000EN6thrust24THRUST_300001_SM_1000_NS6detail15normal_iteratorINSD_10device_ptrIiEEEEyS9_iNS7_10__identityEEEvT0_PT3_T1_NS0_13GridEvenShareISN_EET2_T4__param_1];
	cvta.to.global.u64 	%rd68, %rd71;
	mul.wide.u32 	%rd69, %r2, 4;
	add.s64 	%rd70, %rd68, %rd69;
	st.global.u32 	[%rd70], %r501;
$L__BB8_48:
	ret;

}
	// .globl	_ZN3cub18CUB_300001_SM_10006detail6reduce28DeviceReduceSingleTileKernelINS2_10policy_hubIiyN4cuda3std3__44plusIiEEE10Policy1000EPiPfiS9_fiNS7_10__identityEEEvT0_T1_T2_T3_T4_T6_
.visible .entry _ZN3cub18CUB_300001_SM_10006detail6reduce28DeviceReduceSingleTileKernelINS2_10policy_hubIiyN4cuda3std3__44plusIiEEE10Policy1000EPiPfiS9_fiNS7_10__identityEEEvT0_T1_T2_T3_T4_T6_(
	.param .u64 .ptr .align 1 _ZN3cub18CUB_300001_SM_10006detail6reduce28DeviceReduceSingleTileKernelINS2_10policy_hubIiyN4cuda3std3__44plusIiEEE10Policy1000EPiPfiS9_fiNS7_10__identityEEEvT0_T1_T2_T3_T4_T6__param_0,
	.param .u64 .ptr .align 1 _ZN3cub18CUB_300001_SM_10006detail6reduce28DeviceReduceSingleTileKernelINS2_10policy_hubIiyN4cuda3std3__44plusIiEEE10Policy1000EPiPfiS9_fiNS7_10__identityEEEvT0_T1_T2_T3_T4_T6__param_1,
	.param .u32 _ZN3cub18CUB_300001_SM_10006detail6reduce28DeviceReduceSingleTileKernelINS2_10policy_hubIiyN4cuda3std3__44plusIiEEE10Policy1000EPiPfiS9_fiNS7_10__identityEEEvT0_T1_T2_T3_T4_T6__param_2,
	.param .align 1 .b8 _ZN3cub18CUB_300001_SM_10006detail6reduce28DeviceReduceSingleTileKernelINS2_10policy_hubIiyN4cuda3std3__44plusIiEEE10Policy1000EPiPfiS9_fiNS7_10__identityEEEvT0_T1_T2_T3_T4_T6__param_3[1],
	.param .f32 _ZN3cub18CUB_300001_SM_10006detail6reduce28DeviceReduceSingleTileKernelINS2_10policy_hubIiyN4cuda3std3__44plusIiEEE10Policy1000EPiPfiS9_fiNS7_10__identityEEEvT0_T1_T2_T3_T4_T6__param_4,
	.param .align 1 .b8 _ZN3cub18CUB_300001_SM_10006detail6reduce28DeviceReduceSingleTileKernelINS2_10policy_hubIiyN4cuda3std3__44plusIiEEE10Policy1000EPiPfiS9_fiNS7_10__identityEEEvT0_T1_T2_T3_T4_T6__param_5[1]
)
.maxntid 256
.minnctapersm 1
{
	.reg .pred 	%p<97>;
	.reg .b32 	%r<687>;
	.reg .b32 	%f<3>;
	.reg .b64 	%rd<125>;
	// demoted variable
	.shared .align 4 .b8 _ZZN3cub18CUB_300001_SM_10006detail6reduce28DeviceReduceSingleTileKernelINS2_10policy_hubIiyN4cuda3std3__44plusIiEEE10Policy1000EPiPfiS9_fiNS7_10__identityEEEvT0_T1_T2_T3_T4_T6_E12temp_storage[44];
	ld.param.u64 	%rd16, [_ZN3cub18CUB_300001_SM_10006detail6reduce28DeviceReduceSingleTileKernelINS2_10policy_hubIiyN4cuda3std3__44plusIiEEE10Policy1000EPiPfiS9_fiNS7_10__identityEEEvT0_T1_T2_T3_T4_T6__param_0];
	ld.param.u64 	%rd17, [_ZN3cub18CUB_300001_SM_10006detail6reduce28DeviceReduceSingleTileKernelINS2_10policy_hubIiyN4cuda3std3__44plusIiEEE10Policy1000EPiPfiS9_fiNS7_10__identityEEEvT0_T1_T2_T3_T4_T6__param_1];
	ld.param.u32 	%r120, [_ZN3cub18CUB_300001_SM_10006detail6reduce28DeviceReduceSingleTileKernelINS2_10policy_hubIiyN4cuda3std3__44plusIiEEE10Policy1000EPiPfiS9_fiNS7_10__identityEEEvT0_T1_T2_T3_T4_T6__param_2];
	ld.param.f32 	%f1, [_ZN3cub18CUB_300001_SM_10006detail6reduce28DeviceReduceSingleTileKernelINS2_10policy_hubIiyN4cuda3std3__44plusIiEEE10Policy1000EPiPfiS9_fiNS7_10__identityEEEvT0_T1_T2_T3_T4_T6__param_4];
	cvta.to.global.u64 	%rd1, %rd17;
	setp.ne.s32 	%p1, %r120, 0;
	@%p1 bra 	$L__BB9_3;
	mov.u32 	%r633, %tid.x;
	setp.ne.s32 	%p96, %r633, 0;
	@%p96 bra 	$L__BB9_74;
	st.global.f32 	[%rd1], %f1;
	bra.uni 	$L__BB9_74;
$L__BB9_3:
	and.b64  	%rd18, %rd16, 15;
	setp.ne.s64 	%p2, %rd18, 0;
	@%p2 bra 	$L__BB9_38;
	setp.gt.s32 	%p49, %r120, 4095;
	@%p49 bra 	$L__BB9_22;
	mov.u32 	%r1, %tid.x;
	setp.ge.s32 	%p66, %r1, %r120;
	mov.b32 	%r644, 0;
	mov.u32 	%r639, %r1;
	@%p66 bra 	$L__BB9_7;
	mul.wide.u32 	%rd113, %r1, 4;
	add.s64 	%rd112, %rd16, %rd113;
	// begin inline asm
	ld.global.nc.u32 %r644, [%rd112];
	// end inline asm
	add.s32 	%r639, %r1, 256;
$L__BB9_7:
	setp.ge.s32 	%p67, %r639, %r120;
	@%p67 bra 	$L__BB9_13;
	not.b32 	%r506, %r639;
	add.s32 	%r6, %r120, %r506;
	and.b32  	%r507, %r6, 768;
	setp.eq.s32 	%p68, %r507, 768;
	@%p68 bra 	$L__BB9_11;
	mul.wide.u32 	%rd114, %r639, 4;
	add.s64 	%rd121, %rd16, %rd114;
	shr.u32 	%r508, %r6, 8;
	add.s32 	%r509, %r508, 1;
	and.b32  	%r510, %r509, 3;
	neg.s32 	%r636, %r510;
$L__BB9_10:
	.pragma "nounroll";
	// begin inline asm
	ld.global.nc.u32 %r511, [%rd121];
	// end inline asm
	add.s32 	%r644, %r511, %r644;
	add.s32 	%r639, %r639, 256;
	add.s64 	%rd121, %rd121, 1024;
	add.s32 	%r636, %r636, 1;
	setp.ne.s32 	%p69, %r636, 0;
	@%p69 bra 	$L__BB9_10;
$L__BB9_11:
	setp.lt.u32 	%p70, %r6, 768;
	@%p70 bra 	$L__BB9_13;
$L__BB9_12:
	mul.wide.s32 	%rd120, %r639, 4;
	add.s64 	%rd116, %rd16, %rd120;
	// begin inline asm
	ld.global.nc.u32 %r512, [%rd116];
	// end inline asm
	add.s32 	%r516, %r512, %r644;
	add.s64 	%rd117, %rd116, 1024;
	// begin inline asm
	ld.global.nc.u32 %r513, [%rd117];
	// end inline asm
	add.s32 	%r517, %r513, %r516;
	add.s64 	%rd118, %rd116, 2048;
	// begin inline asm
	ld.global.nc.u32 %r514, [%rd118];
	// end inline asm
	add.s32 	%r518, %r514, %r517;
	add.s64 	%rd119, %rd116, 3072;
	// begin inline asm
	ld.global.nc.u32 %r515, [%rd119];
	// end inline asm
	add.s32 	%r644, %r515, %r518;
	add.s32 	%r639, %r639, 1024;
	setp.lt.s32 	%p71, %r639, %r120;
	@%p71 bra 	$L__BB9_12;
$L__BB9_13:
	setp.lt.s32 	%p72, %r120, 256;
	@%p72 bra 	$L__BB9_18;
	// begin inline asm
	mov.u32 %r582, %laneid;
	// end inline asm
	mov.b32 	%r585, 1;
	mov.b32 	%r606, 31;
	mov.b32 	%r607, -1;
	// begin inline asm
	shfl.sync.down.b32 %r583, %r644, %r585, %r606, %r607;
	// end inline asm
	setp.gt.s32 	%p88, %r582, 30;
	selp.b32 	%r608, 0, %r583, %p88;
	add.s32 	%r589, %r608, %r644;
	mov.b32 	%r590, 2;
	// begin inline asm
	shfl.sync.down.b32 %r588, %r589, %r590, %r606, %r607;
	// end inline asm
	setp.gt.s32 	%p89, %r582, 29;
	selp.b32 	%r609, 0, %r588, %p89;
	add.s32 	%r594, %r589, %r609;
	mov.b32 	%r595, 4;
	// begin inline asm
	shfl.sync.down.b32 %r593, %r594, %r595, %r606, %r607;
	// end inline asm
	setp.gt.s32 	%p90, %r582, 27;
	selp.b32 	%r610, 0, %r593, %p90;
	add.s32 	%r599, %r594, %r610;
	mov.b32 	%r600, 8;
	// begin inline asm
	shfl.sync.down.b32 %r598, %r599, %r600, %r606, %r607;
	// end inline asm
	setp.gt.s32 	%p91, %r582, 23;
	selp.b32 	%r611, 0, %r598, %p91;
	add.s32 	%r604, %r599, %r611;
	mov.b32 	%r605, 16;
	// begin inline asm
	shfl.sync.down.b32 %r603, %r604, %r605, %r606, %r607;
	// end inline asm
	setp.gt.s32 	%p92, %r582, 15;
	selp.b32 	%r612, 0, %r603, %p92;
	add.s32 	%r686, %r604, %r612;
	setp.ne.s32 	%p93, %r582, 0;
	@%p93 bra 	$L__BB9_16;
	shr.u32 	%r613, %r1, 3;
	and.b32  	%r614, %r613, 124;
	mov.u32 	%r615, _ZZN3cub18CUB_300001_SM_10006detail6reduce28DeviceReduceSingleTileKernelINS2_10policy_hubIiyN4cuda3std3__44plusIiEEE10Policy1000EPiPfiS9_fiNS7_10__identityEEEvT0_T1_T2_T3_T4_T6_E12temp_storage;
	add.s32 	%r616, %r615, %r614;
	st.shared.u32 	[%r616+8], %r686;
$L__BB9_16:
	bar.sync 	0;
	setp.ne.s32 	%p94, %r1, 0;
	@%p94 bra 	$L__BB9_72;
	ld.shared.u32 	%r617, [_ZZN3cub18CUB_300001_SM_10006detail6reduce28DeviceReduceSingleTileKernelINS2_10policy_hubIiyN4cuda3std3__44plusIiEEE10Policy1000EPiPfiS9_fiNS7_10__identityEEEvT0_T1_T2_T3_T4_T6_E12temp_storage+12];
	add.s32 	%r618, %r617, %r686;
	ld.shared.u32 	%r619, [_ZZN3cub18CUB_300001_SM_10006detail6reduce28DeviceReduceSingleTileKernelINS2_10policy_hubIiyN4cuda3std3__44plusIiEEE10Policy1000EPiPfiS9_fiNS7_10__identityEEEvT0_T1_T2_T3_T4_T6_E12temp_storage+16];
	add.s32 	%r620, %r618, %r619;
	ld.shared.u32 	%r621, [_ZZN3cub18CUB_300001_SM_10006detail6reduce28DeviceReduceSingleTileKernelINS2_10policy_hubIiyN4cuda3std3__44plusIiEEE10Policy1000EPiPfiS9_fiNS7_10__identityEEEvT0_T1_T2_T3_T4_T6_E12temp_storage+20];
	add.s32 	%r622, %r620, %r621;
	ld.shared.u32 	%r623, [_ZZN3cub18CUB_300001_SM_10006detail6reduce28DeviceReduceSingleTileKernelINS2_10policy_hubIiyN4cuda3std3__44plusIiEEE10Policy1000EPiPfiS9_fiNS7_10__identityEEEvT0_T1_T2_T3_T4_T6_E12temp_storage+24];
	add.s32 	%r624, %r622, %r623;
	ld.shared.u32 	%r625, [_ZZN3cub18CUB_300001_SM_10006detail6reduce28DeviceReduceSingleTileKernelINS2_10policy_hubIiyN4cuda3std3__44plusIiEEE10Policy1000EPiPfiS9_fiNS7_10__identityEEEvT0_T1_T2_T3_T4_T6_E12temp_storage+28];
	add.s32 	%r626, %r624, %r625;
	ld.shared.u32 	%r627, [_ZZN3cub18CUB_300001_SM_10006detail6reduce28DeviceReduceSingleTileKernelINS2_10policy_hubIiyN4cuda3std3__44plusIiEEE10Policy1000EPiPfiS9_fiNS7_10__identityEEEvT0_T1_T2_T3_T4_T6_E12temp_storage+32];
	add.s32 	%r628, %r626, %r627;
	ld.shared.u32 	%r629, [_ZZN3cub18CUB_300001_SM_10006detail6reduce28DeviceReduceSingleTileKernelINS2_10policy_hubIiyN4cuda3std3__44plusIiEEE10Policy1000EPiPfiS9_fiNS7_10__identityEEEvT0_T1_T2_T3_T4_T6_E12temp_storage+36];
	add.s32 	%r686, %r628, %r629;
	bra.uni 	$L__BB9_72;
$L__BB9_18:
	// begin inline asm
	mov.u32 %r519, %laneid;
	// end inline asm
	and.b32  	%r545, %r1, 992;
	add.s32 	%r546, %r545, 32;
	setp.gt.s32 	%p73, %r546, %r120;
	not.b32 	%r547, %r545;
	add.s32 	%r548, %r120, %r547;
	selp.b32 	%r543, %r548, 31, %p73;
	mov.b32 	%r522, 1;
	mov.b32 	%r544, -1;
	// begin inline asm
	shfl.sync.down.b32 %r520, %r644, %r522, %r543, %r544;
	// end inline asm
	setp.lt.s32 	%p74, %r519, %r543;
	selp.b32 	%r549, %r520, 0, %p74;
	add.s32 	%r526, %r549, %r644;
	mov.b32 	%r527, 2;
	// begin inline asm
	shfl.sync.down.b32 %r525, %r526, %r527, %r543, %r544;
	// end inline asm
	add.s32 	%r550, %r519, 2;
	setp.gt.s32 	%p75, %r550, %r543;
	selp.b32 	%r551, 0, %r525, %p75;
	add.s32 	%r531, %r526, %r551;
	mov.b32 	%r532, 4;
	// begin inline asm
	shfl.sync.down.b32 %r530, %r531, %r532, %r543, %r544;
	// end inline asm
	add.s32 	%r552, %r519, 4;
	setp.gt.s32 	%p76, %r552, %r543;
	selp.b32 	%r553, 0, %r530, %p76;
	add.s32 	%r536, %r531, %r553;
	mov.b32 	%r537, 8;
	// begin inline asm
	shfl.sync.down.b32 %r535, %r536, %r537, %r543, %r544;
	// end inline asm
	add.s32 	%r554, %r519, 8;
	setp.gt.s32 	%p77, %r554, %r543;
	selp.b32 	%r555, 0, %r535, %p77;
	add.s32 	%r541, %r536, %r555;
	mov.b32 	%r542, 16;
	// begin inline asm
	shfl.sync.down.b32 %r540, %r541, %r542, %r543, %r544;
	// end inline asm
	add.s32 	%r556, %r519, 16;
	setp.gt.s32 	%p78, %r556, %r543;
	selp.b32 	%r557, 0, %r540, %p78;
	add.s32 	%r686, %r541, %r557;
	setp.ne.s32 	%p79, %r519, 0;
	@%p79 bra 	$L__BB9_20;
	shr.u32 	%r558, %r1, 3;
	and.b32  	%r559, %r558, 124;
	mov.u32 	%r560, _ZZN3cub18CUB_300001_SM_10006detail6reduce28DeviceReduceSingleTileKernelINS2_10policy_hubIiyN4cuda3std3__44plusIiEEE10Policy1000EPiPfiS9_fiNS7_10__identityEEEvT0_T1_T2_T3_T4_T6_E12temp_storage;
	add.s32 	%r561, %r560, %r559;
	st.shared.u32 	[%r561+8], %r686;
$L__BB9_20:
	bar.sync 	0;
	setp.ne.s32 	%p80, %r1, 0;
	@%p80 bra 	$L__BB9_72;
	setp.gt.s32 	%p81, %r120, 32;
	ld.shared.u32 	%r562, [_ZZN3cub18CUB_300001_SM_10006detail6reduce28DeviceReduceSingleTileKernelINS2_10policy_hubIiyN4cuda3std3__44plusIiEEE10Policy1000EPiPfiS9_fiNS7_10__identityEEEvT0_T1_T2_T3_T4_T6_E12temp_storage+12];
	selp.b32 	%r563, %r562, 0, %p81;
	add.s32 	%r564, %r563, %r686;
	setp.gt.s32 	%p82, %r120, 64;
	ld.shared.u32 	%r565, [_ZZN3cub18CUB_300001_SM_10006detail6reduce28DeviceReduceSingleTileKernelINS2_10policy_hubIiyN4cuda3std3__44plusIiEEE10Policy1000EPiPfiS9_fiNS7_10__identityEEEvT0_T1_T2_T3_T4_T6_E12temp_storage+16];
	selp.b32 	%r566, %r565, 0, %p82;
	add.s32 	%r567, %r564, %r566;
	setp.gt.s32 	%p83, %r120, 96;
	ld.shared.u32 	%r568, [_ZZN3cub18CUB_300001_SM_10006detail6reduce28DeviceReduceSingleTileKernelINS2_10policy_hubIiyN4cuda3std3__44plusIiEEE10Policy1000EPiPfiS9_fiNS7_10__identityEEEvT0_T1_T2_T3_T4_T6_E12temp_storage+20];
	selp.b32 	%r569, %r568, 0, %p83;
	add.s32 	%r570, %r567, %r569;
	setp.gt.s32 	%p84, %r120, 128;
	ld.shared.u32 	%r571, [_ZZN3cub18CUB_300001_SM_10006detail6reduce28DeviceReduceSingleTileKernelINS2_10policy_hubIiyN4cuda3std3__44plusIiEEE10Policy1000EPiPfiS9_fiNS7_10__identityEEEvT0_T1_T2_T3_T4_T6_E12temp_storage+24];
	selp.b32 	%r572, %r571, 0, %p84;
	add.s32 	%r573, %r570, %r572;
	setp.gt.s32 	%p85, %r120, 160;
	ld.shared.u32 	%r574, [_ZZN3cub18CUB_300001_SM_10006detail6reduce28DeviceReduceSingleTileKernelINS2_10policy_hubIiyN4cuda3std3__44plusIiEEE10Policy1000EPiPfiS9_fiNS7_10__identityEEEvT0_T1_T2_T3_T4_T6_E12temp_storage+28];
	selp.b32 	%r575, %r574, 0, %p85;
	add.s32 	%r576, %r573, %r575;
	setp.gt.s32 	%p86, %r120, 192;
	ld.shared.u32 	%r577, [_ZZN3cub18CUB_300001_SM_10006detail6reduce28DeviceReduceSingleTileKernelINS2_10policy_hubIiyN4cuda3std3__44plusIiEEE10Policy1000EPiPfiS9_fiNS7_10__identityEEEvT0_T1_T2_T3_T4_T6_E12temp_storage+32];
	selp.b32 	%r578, %r577, 0, %p86;
	add.s32 	%r579, %r576, %r578;
	setp.gt.s32 	%p87, %r120, 224;
	ld.shared.u32 	%r580, [_ZZN3cub18CUB_300001_SM_10006detail6reduce28DeviceReduceSingleTileKernelINS2_10policy_hubIiyN4cuda3std3__44plusIiEEE10Policy1000EPiPfiS9_fiNS7_10__identityEEEvT0_T1_T2_T3_T4_T6_E12temp_storage+36];
	selp.b32 	%r581, %r580, 0, %p87;
	add.s32 	%r686, %r579, %r581;
	bra.uni 	$L__BB9_72;
$L__BB9_22:
	mov.u32 	%r26, %tid.x;
	shl.b32 	%r376, %r26, 2;
	mul.wide.u32 	%rd86, %r376, 4;
	add.s64 	%rd76, %rd16, %rd86;
	// begin inline asm
	ld.global.nc.v2.u64 {%rd74, %rd75}, [%rd76];
	// end inline asm
	mov.b64 	{%r377, %r378}, %rd75;
	mov.b64 	{%r379, %r380}, %rd74;
	add.s64 	%rd79, %rd76, 4096;
	// begin inline asm
	ld.global.nc.v2.u64 {%rd77, %rd78}, [%rd79];
	// end inline asm
	mov.b64 	{%r381, %r382}, %rd78;
	mov.b64 	{%r383, %r384}, %rd77;
	add.s64 	%rd82, %rd76, 8192;
	// begin inline asm
	ld.global.nc.v2.u64 {%rd80, %rd81}, [%rd82];
	// end inline asm
	mov.b64 	{%r385, %r386}, %rd81;
	mov.b64 	{%r387, %r388}, %rd80;
	add.s64 	%rd85, %rd76, 12288;
	// begin inline asm
	ld.global.nc.v2.u64 {%rd83, %rd84}, [%rd85];
	// end inline asm
	mov.b64 	{%r389, %r390}, %rd84;
	mov.b64 	{%r391, %r392}, %rd83;
	add.s32 	%r393, %r380, %r379;
	add.s32 	%r394, %r377, %r393;
	add.s32 	%r395, %r378, %r394;
	add.s32 	%r396, %r383, %r395;
	add.s32 	%r397, %r384, %r396;
	add.s32 	%r398, %r381, %r397;
	add.s32 	%r399, %r382, %r398;
	add.s32 	%r400, %r387, %r399;
	add.s32 	%r401, %r388, %r400;
	add.s32 	%r402, %r385, %r401;
	add.s32 	%r403, %r386, %r402;
	add.s32 	%r404, %r391, %r403;
	add.s32 	%r405, %r392, %r404;
	add.s32 	%r406, %r389, %r405;
	add.s32 	%r659, %r390, %r406;
	setp.lt.u32 	%p50, %r120, 8192;
	mov.b32 	%r648, 4096;
	@%p50 bra 	$L__BB9_26;
	add.s32 	%r28, %r120, -4096;
	mov.b32 	%r648, 4096;
$L__BB9_24:
	mul.wide.s32 	%rd99, %r648, 4;
	add.s64 	%rd89, %rd76, %rd99;
	// begin inline asm
	ld.global.nc.v2.u64 {%rd87, %rd88}, [%rd89];
	// end inline asm
	mov.b64 	{%r408, %r409}, %rd88;
	mov.b64 	{%r410, %r411}, %rd87;
	add.s64 	%rd92, %rd89, 4096;
	// begin inline asm
	ld.global.nc.v2.u64 {%rd90, %rd91}, [%rd92];
	// end inline asm
	mov.b64 	{%r412, %r413}, %rd91;
	mov.b64 	{%r414, %r415}, %rd90;
	add.s64 	%rd95, %rd89, 8192;
	// begin inline asm
	ld.global.nc.v2.u64 {%rd93, %rd94}, [%rd95];
	// end inline asm
	mov.b64 	{%r416, %r417}, %rd94;
	mov.b64 	{%r418, %r419}, %rd93;
	add.s64 	%rd98, %rd89, 12288;
	// begin inline asm
	ld.global.nc.v2.u64 {%rd96, %rd97}, [%rd98];
	// end inline asm
	mov.b64 	{%r420, %r421}, %rd97;
	mov.b64 	{%r422, %r423}, %rd96;
	add.s32 	%r424, %r410, %r659;
	add.s32 	%r425, %r411, %r424;
	add.s32 	%r426, %r408, %r425;
	add.s32 	%r427, %r409, %r426;
	add.s32 	%r428, %r414, %r427;
	add.s32 	%r429, %r415, %r428;
	add.s32 	%r430, %r412, %r429;
	add.s32 	%r431, %r413, %r430;
	add.s32 	%r432, %r418, %r431;
	add.s32 	%r433, %r419, %r432;
	add.s32 	%r434, %r416, %r433;
	add.s32 	%r435, %r417, %r434;
	add.s32 	%r436, %r422, %r435;
	add.s32 	%r437, %r423, %r436;
	add.s32 	%r438, %r420, %r437;
	add.s32 	%r659, %r421, %r438;
	sub.s32 	%r439, %r120, %r648;
	setp.lt.s32 	%p51, %r439, 4096;
	@%p51 bra 	$L__BB9_34;
	add.s32 	%r648, %r648, 4096;
	setp.le.s32 	%p52, %r648, %r28;
	@%p52 bra 	$L__BB9_24;
$L__BB9_26:
	setp.le.s32 	%p53, %r120, %r648;
	@%p53 bra 	$L__BB9_34;
	sub.s32 	%r35, %r120, %r648;
	setp.ge.s32 	%p54, %r26, %r35;
	@%p54 bra 	$L__BB9_34;
	not.b32 	%r441, %r26;
	add.s32 	%r442, %r120, %r441;
	sub.s32 	%r36, %r442, %r648;
	and.b32  	%r443, %r36, 768;
	setp.eq.s32 	%p55, %r443, 768;
	mov.u32 	%r653, %r26;
	@%p55 bra 	$L__BB9_31;
	add.s32 	%r650, %r26, %r648;
	shr.u32 	%r444, %r36, 8;
	add.s32 	%r445, %r444, 1;
	and.b32  	%r446, %r445, 3;
	neg.s32 	%r649, %r446;
	mov.u32 	%r653, %r26;
$L__BB9_30:
	.pragma "nounroll";
	mul.wide.u32 	%rd101, %r650, 4;
	add.s64 	%rd100, %rd16, %rd101;
	// begin inline asm
	ld.global.nc.u32 %r447, [%rd100];
	// end inline asm
	add.s32 	%r659, %r447, %r659;
	add.s32 	%r653, %r653, 256;
	add.s32 	%r650, %r650, 256;
	add.s32 	%r649, %r649, 1;
	setp.ne.s32 	%p56, %r649, 0;
	@%p56 bra 	$L__BB9_30;
$L__BB9_31:
	setp.lt.u32 	%p57, %r36, 768;
	@%p57 bra 	$L__BB9_34;
	cvt.u64.u32 	%rd102, %r653;
	cvt.u64.u32 	%rd103, %r648;
	add.s64 	%rd104, %rd102, %rd103;
	shl.b64 	%rd105, %rd104, 2;
	add.s64 	%rd106, %rd105, %rd16;
	add.s64 	%rd122, %rd106, 2048;
	add.s32 	%r656, %r653, %r648;
$L__BB9_33:
	mul.wide.u32 	%rd111, %r656, 4;
	add.s64 	%rd107, %rd16, %rd111;
	// begin inline asm
	ld.global.nc.u32 %r448, [%rd107];
	// end inline asm
	add.s32 	%r452, %r448, %r659;
	add.s64 	%rd108, %rd122, -1024;
	// begin inline asm
	ld.global.nc.u32 %r449, [%rd108];
	// end inline asm
	add.s32 	%r453, %r449, %r452;
	// begin inline asm
	ld.global.nc.u32 %r450, [%rd122];
	// end inline asm
	add.s32 	%r454, %r450, %r453;
	add.s64 	%rd110, %rd122, 1024;
	// begin inline asm
	ld.global.nc.u32 %r451, [%rd110];
	// end inline asm
	add.s32 	%r659, %r451, %r454;
	add.s32 	%r653, %r653, 1024;
	add.s64 	%rd122, %rd122, 4096;
	add.s32 	%r656, %r656, 1024;
	setp.lt.s32 	%p58, %r653, %r35;
	@%p58 bra 	$L__BB9_33;
$L__BB9_34:
	// begin inline asm
	mov.u32 %r455, %laneid;
	// end inline asm
	mov.b32 	%r458, 1;
	mov.b32 	%r479, 31;
	mov.b32 	%r480, -1;
	// begin inline asm
	shfl.sync.down.b32 %r456, %r659, %r458, %r479, %r480;
	// end inline asm
	setp.gt.s32 	%p59, %r455, 30;
	selp.b32 	%r481, 0, %r456, %p59;
	add.s32 	%r462, %r481, %r659;
	mov.b32 	%r463, 2;
	// begin inline asm
	shfl.sync.down.b32 %r461, %r462, %r463, %r479, %r480;
	// end inline asm
	setp.gt.s32 	%p60, %r455, 29;
	selp.b32 	%r482, 0, %r461, %p60;
	add.s32 	%r467, %r462, %r482;
	mov.b32 	%r468, 4;
	// begin inline asm
	shfl.sync.down.b32 %r466, %r467, %r468, %r479, %r480;
	// end inline asm
	setp.gt.s32 	%p61, %r455, 27;
	selp.b32 	%r483, 0, %r466, %p61;
	add.s32 	%r472, %r467, %r483;
	mov.b32 	%r473, 8;
	// begin inline asm
	shfl.sync.down.b32 %r471, %r472, %r473, %r479, %r480;
	// end inline asm
	setp.gt.s32 	%p62, %r455, 23;
	selp.b32 	%r484, 0, %r471, %p62;
	add.s32 	%r477, %r472, %r484;
	mov.b32 	%r478, 16;
	// begin inline asm
	shfl.sync.down.b32 %r476, %r477, %r478, %r479, %r480;
	// end inline asm
	setp.gt.s32 	%p63, %r455, 15;
	selp.b32 	%r485, 0, %r476, %p63;
	add.s32 	%r686, %r477, %r485;
	setp.ne.s32 	%p64, %r455, 0;
	@%p64 bra 	$L__BB9_36;
	shr.u32 	%r486, %r26, 3;
	and.b32  	%r487, %r486, 124;
	mov.u32 	%r488, _ZZN3cub18CUB_300001_SM_10006detail6reduce28DeviceReduceSingleTileKernelINS2_10policy_hubIiyN4cuda3std3__44plusIiEEE10Policy1000EPiPfiS9_fiNS7_10__identityEEEvT0_T1_T2_T3_T4_T6_E12temp_storage;
	add.s32 	%r489, %r488, %r487;
	st.shared.u32 	[%r489+8], %r686;
$L__BB9_36:
	bar.sync 	0;
	setp.ne.s32 	%p65, %r26, 0;
	@%p65 bra 	$L__BB9_72;
	ld.shared.u32 	%r490, [_ZZN3cub18CUB_300001_SM_10006detail6reduce28DeviceReduceSingleTileKernelINS2_10policy_hubIiyN4cuda3std3__44plusIiEEE10Policy1000EPiPfiS9_fiNS7_10__identityEEEvT0_T1_T2_T3_T4_T6_E12temp_storage+12];
	add.s32 	%r491, %r490, %r686;
	ld.shared.u32 	%r492, [_ZZN3cub18CUB_300001_SM_10006detail6reduce28DeviceReduceSingleTileKernelINS2_10policy_hubIiyN4cuda3std3__44plusIiEEE10Policy1000EPiPfiS9_fiNS7_10__identityEEEvT0_T1_T2_T3_T4_T6_E12temp_storage+16];
	add.s32 	%r493, %r491, %r492;
	ld.shared.u32 	%r494, [_ZZN3cub18CUB_300001_SM_10006detail6reduce28DeviceReduceSingleTileKernelINS2_10policy_hubIiyN4cuda3std3__44plusIiEEE10Policy1000EPiPfiS9_fiNS7_10__identityEEEvT0_T1_T2_T3_T4_T6_E12temp_storage+20];
	add.s32 	%r495, %r493, %r494;
	ld.shared.u32 	%r496, [_ZZN3cub18CUB_300001_SM_10006detail6reduce28DeviceReduceSingleTileKernelINS2_10policy_hubIiyN4cuda3std3__44plusIiEEE10Policy1000EPiPfiS9_fiNS7_10__identityEEEvT0_T1_T2_T3_T4_T6_E12temp_storage+24];
	add.s32 	%r497, %r495, %r496;
	ld.shared.u32 	%r498, [_ZZN3cub18CUB_300001_SM_10006detail6reduce28DeviceReduceSingleTileKernelINS2_10policy_hubIiyN4cuda3std3__44plusIiEEE10Policy1000EPiPfiS9_fiNS7_10__identityEEEvT0_T1_T2_T3_T4_T6_E12temp_storage+28];
	add.s32 	%r499, %r497, %r498;
	ld.shared.u32 	%r500, [_ZZN3cub18CUB_300001_SM_10006detail6reduce28DeviceReduceSingleTileKernelINS2_10policy_hubIiyN4cuda3std3__44plusIiEEE10Policy1000EPiPfiS9_fiNS7_10__identityEEEvT0_T1_T2_T3_T4_T6_E12temp_storage+32];
	add.s32 	%r501, %r499, %r500;
	ld.shared.u32 	%r502, [_ZZN3cub18CUB_300001_SM_10006detail6reduce28DeviceReduceSingleTileKernelINS2_10policy_hubIiyN4cuda3std3__44plusIiEEE10Policy1000EPiPfiS9_fiNS7_10__identityEEEvT0_T1_T2_T3_T4_T6_E12temp_storage+36];
	add.s32 	%r686, %r501, %r502;
	bra.uni 	$L__BB9_72;
$L__BB9_38:
	setp.gt.s32 	%p3, %r120, 4095;
	@%p3 bra 	$L__BB9_56;
	mov.u32 	%r60, %tid.x;
	setp.ge.s32 	%p20, %r60, %r120;
	mov.b32 	%r670, 0;
	mov.u32 	%r665, %r60;
	@%p20 bra 	$L__BB9_41;
	mul.wide.u32 	%rd66, %r60, 4;
	add.s64 	%rd65, %rd16, %rd66;
	// begin inline asm
	ld.global.nc.u32 %r670, [%rd65];
	// end inline asm
	add.s32 	%r665, %r60, 256;
$L__BB9_41:
	setp.ge.s32 	%p21, %r665, %r120;
	@%p21 bra 	$L__BB9_47;
	not.b32 	%r251, %r665;
	add.s32 	%r65, %r120, %r251;
	and.b32  	%r252, %r65, 768;
	setp.eq.s32 	%p22, %r252, 768;
	@%p22 bra 	$L__BB9_45;
	mul.wide.u32 	%rd67, %r665, 4;
	add.s64 	%rd123, %rd16, %rd67;
	shr.u32 	%r253, %r65, 8;
	add.s32 	%r254, %r253, 1;
	and.b32  	%r255, %r254, 3;
	neg.s32 	%r662, %r255;
$L__BB9_44:
	.pragma "nounroll";
	// begin inline asm
	ld.global.nc.u32 %r256, [%rd123];
	// end inline asm
	add.s32 	%r670, %r256, %r670;
	add.s32 	%r665, %r665, 256;
	add.s64 	%rd123, %rd123, 1024;
	add.s32 	%r662, %r662, 1;
	setp.ne.s32 	%p23, %r662, 0;
	@%p23 bra 	$L__BB9_44;
$L__BB9_45:
	setp.lt.u32 	%p24, %r65, 768;
	@%p24 bra 	$L__BB9_47;
$L__BB9_46:
	mul.wide.s32 	%rd73, %r665, 4;
	add.s64 	%rd69, %rd16, %rd73;
	// begin inline asm
	ld.global.nc.u32 %r257, [%rd69];
	// end inline asm
	add.s32 	%r261, %r257, %r670;
	add.s64 	%rd70, %rd69, 1024;
	// begin inline asm
	ld.global.nc.u32 %r258, [%rd70];
	// end inline asm
	add.s32 	%r262, %r258, %r261;
	add.s64 	%rd71, %rd69, 2048;
	// begin inline asm
	ld.global.nc.u32 %r259, [%rd71];
	// end inline asm
	add.s32 	%r263, %r259, %r262;
	add.s64 	%rd72, %rd69, 3072;
	// begin inline asm
	ld.global.nc.u32 %r260, [%rd72];
	// end inline asm
	add.s32 	%r670, %r260, %r263;
	add.s32 	%r665, %r665, 1024;
	setp.lt.s32 	%p25, %r665, %r120;
	@%p25 bra 	$L__BB9_46;
$L__BB9_47:
	setp.lt.s32 	%p26, %r120, 256;
	@%p26 bra 	$L__BB9_52;
	// begin inline asm
	mov.u32 %r327, %laneid;
	// end inline asm
	mov.b32 	%r330, 1;
	mov.b32 	%r351, 31;
	mov.b32 	%r352, -1;
	// begin inline asm
	shfl.sync.down.b32 %r328, %r670, %r330, %r351, %r352;
	// end inline asm
	setp.gt.s32 	%p42, %r327, 30;
	selp.b32 	%r353, 0, %r328, %p42;
	add.s32 	%r334, %r353, %r670;
	mov.b32 	%r335, 2;
	// begin inline asm
	shfl.sync.down.b32 %r333, %r334, %r335, %r351, %r352;
	// end inline asm
	setp.gt.s32 	%p43, %r327, 29;
	selp.b32 	%r354, 0, %r333, %p43;
	add.s32 	%r339, %r334, %r354;
	mov.b32 	%r340, 4;
	// begin inline asm
	shfl.sync.down.b32 %r338, %r339, %r340, %r351, %r352;
	// end inline asm
	setp.gt.s32 	%p44, %r327, 27;
	selp.b32 	%r355, 0, %r338, %p44;
	add.s32 	%r344, %r339, %r355;
	mov.b32 	%r345, 8;
	// begin inline asm
	shfl.sync.down.b32 %r343, %r344, %r345, %r351, %r352;
	// end inline asm
	setp.gt.s32 	%p45, %r327, 23;
	selp.b32 	%r356, 0, %r343, %p45;
	add.s32 	%r349, %r344, %r356;
	mov.b32 	%r350, 16;
	// begin inline asm
	shfl.sync.down.b32 %r348, %r349, %r350, %r351, %r352;
	// end inline asm
	setp.gt.s32 	%p46, %r327, 15;
	selp.b32 	%r357, 0, %r348, %p46;
	add.s32 	%r686, %r349, %r357;
	setp.ne.s32 	%p47, %r327, 0;
	@%p47 bra 	$L__BB9_50;
	shr.u32 	%r358, %r60, 3;
	and.b32  	%r359, %r358, 124;
	mov.u32 	%r360, _ZZN3cub18CUB_300001_SM_10006detail6reduce28DeviceReduceSingleTileKernelINS2_10policy_hubIiyN4cuda3std3__44plusIiEEE10Policy1000EPiPfiS9_fiNS7_10__identityEEEvT0_T1_T2_T3_T4_T6_E12temp_storage;
	add.s32 	%r361, %r360, %r359;
	st.shared.u32 	[%r361+8], %r686;
$L__BB9_50:
	bar.sync 	0;
	setp.ne.s32 	%p48, %r60, 0;
	@%p48 bra 	$L__BB9_72;
	ld.shared.u32 	%r362, [_ZZN3cub18CUB_300001_SM_10006detail6reduce28DeviceReduceSingleTileKernelINS2_10policy_hubIiyN4cuda3std3__44plusIiEEE10Policy1000EPiPfiS9_fiNS7_10__identityEEEvT0_T1_T2_T3_T4_T6_E12temp_storage+12];
	add.s32 	%r363, %r362, %r686;
	ld.shared.u32 	%r364, [_ZZN3cub18CUB_300001_SM_10006detail6reduce28DeviceReduceSingleTileKernelINS2_10policy_hubIiyN4cuda3std3__44plusIiEEE10Policy1000EPiPfiS9_fiNS7_10__identityEEEvT0_T1_T2_T3_T4_T6_E12temp_storage+16];
	add.s32 	%r365, %r363, %r364;
	ld.shared.u32 	%r366, [_ZZN3cub18CUB_300001_SM_10006detail6reduce28DeviceReduceSingleTileKernelINS2_10policy_hubIiyN4cuda3std3__44plusIiEEE10Policy1000EPiPfiS9_fiNS7_10__identityEEEvT0_T1_T2_T3_T4_T6_E12temp_storage+20];
	add.s32 	%r367, %r365, %r366;
	ld.shared.u32 	%r368, [_ZZN3cub18CUB_300001_SM_10006detail6reduce28DeviceReduceSingleTileKernelINS2_10policy_hubIiyN4cuda3std3__44plusIiEEE10Policy1000EPiPfiS9_fiNS7_10__identityEEEvT0_T1_T2_T3_T4_T6_E12temp_storage+24];
	add.s32 	%r369, %r367, %r368;
	ld.shared.u32 	%r370, [_ZZN3cub18CUB_300001_SM_10006detail6reduce28DeviceReduceSingleTileKernelINS2_10policy_hubIiyN4cuda3std3__44plusIiEEE10Policy1000EPiPfiS9_fiNS7_10__identityEEEvT0_T1_T2_T3_T4_T6_E12temp_storage+28];
	add.s32 	%r371, %r369, %r370;
	ld.shared.u32 	%r372, [_ZZN3cub18CUB_300001_SM_10006detail6reduce28DeviceReduceSingleTileKernelINS2_10policy_hubIiyN4cuda3std3__44plusIiEEE10Policy1000EPiPfiS9_fiNS7_10__identityEEEvT0_T1_T2_T3_T4_T6_E12temp_storage+32];
	add.s32 	%r373, %r371, %r372;
	ld.shared.u32 	%r374, [_ZZN3cub18CUB_300001_SM_10006detail6reduce28DeviceReduceSingleTileKernelINS2_10policy_hubIiyN4cuda3std3__44plusIiEEE10Policy1000EPiPfiS9_fiNS7_10__identityEEEvT0_T1_T2_T3_T4_T6_E12temp_storage+36];
	add.s32 	%r686, %r373, %r374;
	bra.uni 	$L__BB9_72;
$L__BB9_52:
	// begin inline asm
	mov.u32 %r264, %laneid;
	// end inline asm
	and.b32  	%r290, %r60, 992;
	add.s32 	%r291, %r290, 32;
	setp.gt.s32 	%p27, %r291, %r120;
	not.b32 	%r292, %r290;
	add.s32 	%r293, %r120, %r292;
	selp.b32 	%r288, %r293, 31, %p27;
	mov.b32 	%r267, 1;
	mov.b32 	%r289, -1;
	// begin inline asm
	shfl.sync.down.b32 %r265, %r670, %r267, %r288, %r289;
	// end inline asm
	setp.lt.s32 	%p28, %r264, %r288;
	selp.b32 	%r294, %r265, 0, %p28;
	add.s32 	%r271, %r294, %r670;
	mov.b32 	%r272, 2;
	// begin inline asm
	shfl.sync.down.b32 %r270, %r271, %r272, %r288, %r289;
	// end inline asm
	add.s32 	%r295, %r264, 2;
	setp.gt.s32 	%p29, %r295, %r288;
	selp.b32 	%r296, 0, %r270, %p29;
	add.s32 	%r276, %r271, %r296;
	mov.b32 	%r277, 4;
	// begin inline asm
	shfl.sync.down.b32 %r275, %r276, %r277, %r288, %r289;
	// end inline asm
	add.s32 	%r297, %r264, 4;
	setp.gt.s32 	%p30, %r297, %r288;
	selp.b32 	%r298, 0, %r275, %p30;
	add.s32 	%r281, %r276, %r298;
	mov.b32 	%r282, 8;
	// begin inline asm
	shfl.sync.down.b32 %r280, %r281, %r282, %r288, %r289;
	// end inline asm
	add.s32 	%r299, %r264, 8;
	setp.gt.s32 	%p31, %r299, %r288;
	selp.b32 	%r300, 0, %r280, %p31;
	add.s32 	%r286, %r281, %r300;
	mov.b32 	%r287, 16;
	// begin inline asm
	shfl.sync.down.b32 %r285, %r286, %r287, %r288, %r289;
	// end inline asm
	add.s32 	%r301, %r264, 16;
	setp.gt.s32 	%p32, %r301, %r288;
	selp.b32 	%r302, 0, %r285, %p32;
	add.s32 	%r686, %r286, %r302;
	setp.ne.s32 	%p33, %r264, 0;
	@%p33 bra 	$L__BB9_54;
	shr.u32 	%r303, %r60, 3;
	and.b32  	%r304, %r303, 124;
	mov.u32 	%r305, _ZZN3cub18CUB_300001_SM_10006detail6reduce28DeviceReduceSingleTileKernelINS2_10policy_hubIiyN4cuda3std3__44plusIiEEE10Policy1000EPiPfiS9_fiNS7_10__identityEEEvT0_T1_T2_T3_T4_T6_E12temp_storage;
	add.s32 	%r306, %r305, %r304;
	st.shared.u32 	[%r306+8], %r686;
$L__BB9_54:
	bar.sync 	0;
	setp.ne.s32 	%p34, %r60, 0;
	@%p34 bra 	$L__BB9_72;
	setp.gt.s32 	%p35, %r120, 32;
	ld.shared.u32 	%r307, [_ZZN3cub18CUB_300001_SM_10006detail6reduce28DeviceReduceSingleTileKernelINS2_10policy_hubIiyN4cuda3std3__44plusIiEEE10Policy1000EPiPfiS9_fiNS7_10__identityEEEvT0_T1_T2_T3_T4_T6_E12temp_storage+12];
	selp.b32 	%r308, %r307, 0, %p35;
	add.s32 	%r309, %r308, %r686;
	setp.gt.s32 	%p36, %r120, 64;
	ld.shared.u32 	%r310, [_ZZN3cub18CUB_300001_SM_10006detail6reduce28DeviceReduceSingleTileKernelINS2_10policy_hubIiyN4cuda3std3__44plusIiEEE10Policy1000EPiPfiS9_fiNS7_10__identityEEEvT0_T1_T2_T3_T4_T6_E12temp_storage+16];
	selp.b32 	%r311, %r310, 0, %p36;
	add.s32 	%r312, %r309, %r311;
	setp.gt.s32 	%p37, %r120, 96;
	ld.shared.u32 	%r313, [_ZZN3cub18CUB_300001_SM_10006detail6reduce28DeviceReduceSingleTileKernelINS2_10policy_hubIiyN4cuda3std3__44plusIiEEE10Policy1000EPiPfiS9_fiNS7_10__identityEEEvT0_T1_T2_T3_T4_T6_E12temp_storage+20];
	selp.b32 	%r314, %r313, 0, %p37;
	add.s32 	%r315, %r312, %r314;
	setp.gt.s32 	%p38, %r120, 128;
	ld.shared.u32 	%r316, [_ZZN3cub18CUB_300001_SM_10006detail6reduce28DeviceReduceSingleTileKernelINS2_10policy_hubIiyN4cuda3std3__44plusIiEEE10Policy1000EPiPfiS9_fiNS7_10__identityEEEvT0_T1_T2_T3_T4_T6_E12temp_storage+24];
	selp.b32 	%r317, %r316, 0, %p38;
	add.s32 	%r318, %r315, %r317;
	setp.gt.s32 	%p39, %r120, 160;
	ld.shared.u32 	%r319, [_ZZN3cub18CUB_300001_SM_10006detail6reduce28DeviceReduceSingleTileKernelINS2_10policy_hubIiyN4cuda3std3__44plusIiEEE10Policy1000EPiPfiS9_fiNS7_10__identityEEEvT0_T1_T2_T3_T4_T6_E12temp_storage+28];
	selp.b32 	%r320, %r319, 0, %p39;
	add.s32 	%r321, %r318, %r320;
	setp.gt.s32 	%p40, %r120, 192;
	ld.shared.u32 	%r322, [_ZZN3cub18CUB_300001_SM_10006detail6reduce28DeviceReduceSingleTileKernelINS2_10policy_hubIiyN4cuda3std3__44plusIiEEE10Policy1000EPiPfiS9_fiNS7_10__identityEEEvT0_T1_T2_T3_T4_T6_E12temp_storage+32];
	selp.b32 	%r323, %r322, 0, %p40;
	add.s32 	%r324, %r321, %r323;
	setp.gt.s32 	%p41, %r120, 224;
	ld.shared.u32 	%r325, [_ZZN3cub18CUB_300001_SM_10006detail6reduce28DeviceReduceSingleTileKernelINS2_10policy_hubIiyN4cuda3std3__44plusIiEEE10Policy1000EPiPfiS9_fiNS7_10__identityEEEvT0_T1_T2_T3_T4_T6_E12temp_storage+36];
	selp.b32 	%r326, %r325, 0, %p41;
	add.s32 	%r686, %r324, %r326;
	bra.uni 	$L__BB9_72;
$L__BB9_56:
	mov.u32 	%r85, %tid.x;
	mul.wide.u32 	%rd35, %r85, 4;
	add.s64 	%rd19, %rd16, %rd35;
	// begin inline asm
	ld.global.nc.u32 %r121, [%rd19];
	// end inline asm
	add.s64 	%rd20, %rd19, 1024;
	// begin inline asm
	ld.global.nc.u32 %r122, [%rd20];
	// end inline asm
	add.s64 	%rd21, %rd19, 2048;
	// begin inline asm
	ld.global.nc.u32 %r123, [%rd21];
	// end inline asm
	add.s64 	%rd22, %rd19, 3072;
	// begin inline asm
	ld.global.nc.u32 %r124, [%rd22];
	// end inline asm
	add.s64 	%rd23, %rd19, 4096;
	// begin inline asm
	ld.global.nc.u32 %r125, [%rd23];
	// end inline asm
	add.s64 	%rd24, %rd19, 5120;
	// begin inline asm
	ld.global.nc.u32 %r126, [%rd24];
	// end inline asm
	add.s64 	%rd25, %rd19, 6144;
	// begin inline asm
	ld.global.nc.u32 %r127, [%rd25];
	// end inline asm
	add.s64 	%rd26, %rd19, 7168;
	// begin inline asm
	ld.global.nc.u32 %r128, [%rd26];
	// end inline asm
	add.s64 	%rd27, %rd19, 8192;
	// begin inline asm
	ld.global.nc.u32 %r129, [%rd27];
	// end inline asm
	add.s64 	%rd28, %rd19, 9216;
	// begin inline asm
	ld.global.nc.u32 %r130, [%rd28];
	// end inline asm
	add.s64 	%rd29, %rd19, 10240;
	// begin inline asm
	ld.global.nc.u32 %r131, [%rd29];
	// end inline asm
	add.s64 	%rd30, %rd19, 11264;
	// begin inline asm
	ld.global.nc.u32 %r132, [%rd30];
	// end inline asm
	add.s64 	%rd31, %rd19, 12288;
	// begin inline asm
	ld.global.nc.u32 %r133, [%rd31];
	// end inline asm
	add.s64 	%rd32, %rd19, 13312;
	// begin inline asm
	ld.global.nc.u32 %r134, [%rd32];
	// end inline asm
	add.s64 	%rd33, %rd19, 14336;
	// begin inline asm
	ld.global.nc.u32 %r135, [%rd33];
	// end inline asm
	add.s64 	%rd34, %rd19, 15360;
	// begin inline asm
	ld.global.nc.u32 %r136, [%rd34];
	// end inline asm
	add.s32 	%r138, %r122, %r121;
	add.s32 	%r139, %r123, %r138;
	add.s32 	%r140, %r124, %r139;
	add.s32 	%r141, %r125, %r140;
	add.s32 	%r142, %r126, %r141;
	add.s32 	%r143, %r127, %r142;
	add.s32 	%r144, %r128, %r143;
	add.s32 	%r145, %r129, %r144;
	add.s32 	%r146, %r130, %r145;
	add.s32 	%r147, %r131, %r146;
	add.s32 	%r148, %r132, %r147;
	add.s32 	%r149, %r133, %r148;
	add.s32 	%r150, %r134, %r149;
	add.s32 	%r151, %r135, %r150;
	add.s32 	%r685, %r136, %r151;
	setp.lt.u32 	%p4, %r120, 8192;
	mov.b32 	%r674, 4096;
	@%p4 bra 	$L__BB9_60;
	add.s32 	%r87, %r120, -4096;
	mov.b32 	%r674, 4096;
$L__BB9_58:
	mul.wide.s32 	%rd52, %r674, 4;
	add.s64 	%rd36, %rd19, %rd52;
	// begin inline asm
	ld.global.nc.u32 %r153, [%rd36];
	// end inline asm
	add.s64 	%rd37, %rd36, 1024;
	// begin inline asm
	ld.global.nc.u32 %r154, [%rd37];
	// end inline asm
	add.s64 	%rd38, %rd36, 2048;
	// begin inline asm
	ld.global.nc.u32 %r155, [%rd38];
	// end inline asm
	add.s64 	%rd39, %rd36, 3072;
	// begin inline asm
	ld.global.nc.u32 %r156, [%rd39];
	// end inline asm
	add.s64 	%rd40, %rd36, 4096;
	// begin inline asm
	ld.global.nc.u32 %r157, [%rd40];
	// end inline asm
	add.s64 	%rd41, %rd36, 5120;
	// begin inline asm
	ld.global.nc.u32 %r158, [%rd41];
	// end inline asm
	add.s64 	%rd42, %rd36, 6144;
	// begin inline asm
	ld.global.nc.u32 %r159, [%rd42];
	// end inline asm
	add.s64 	%rd43, %rd36, 7168;
	// begin inline asm
	ld.global.nc.u32 %r160, [%rd43];
	// end inline asm
	add.s64 	%rd44, %rd36, 8192;
	// begin inline asm
	ld.global.nc.u32 %r161, [%rd44];
	// end inline asm
	add.s64 	%rd45, %rd36, 9216;
	// begin inline asm
	ld.global.nc.u32 %r162, [%rd45];
	// end inline asm
	add.s64 	%rd46, %rd36, 10240;
	// begin inline asm
	ld.global.nc.u32 %r163, [%rd46];
	// end inline asm
	add.s64 	%rd47, %rd36, 11264;
	// begin inline asm
	ld.global.nc.u32 %r164, [%rd47];
	// end inline asm
	add.s64 	%rd48, %rd36, 12288;
	// begin inline asm
	ld.global.nc.u32 %r165, [%rd48];
	// end inline asm
	add.s64 	%rd49, %rd36, 13312;
	// begin inline asm
	ld.global.nc.u32 %r166, [%rd49];
	// end inline asm
	add.s64 	%rd50, %rd36, 14336;
	// begin inline asm
	ld.global.nc.u32 %r167, [%rd50];
	// end inline asm
	add.s64 	%rd51, %rd36, 15360;
	// begin inline asm
	ld.global.nc.u32 %r168, [%rd51];
	// end inline asm
	add.s32 	%r169, %r153, %r685;
	add.s32 	%r170, %r154, %r169;
	add.s32 	%r171, %r155, %r170;
	add.s32 	%r172, %r156, %r171;
	add.s32 	%r173, %r157, %r172;
	add.s32 	%r174, %r158, %r173;
	add.s32 	%r175, %r159, %r174;
	add.s32 	%r176, %r160, %r175;
	add.s32 	%r177, %r161, %r176;
	add.s32 	%r178, %r162, %r177;
	add.s32 	%r179, %r163, %r178;
	add.s32 	%r180, %r164, %r179;
	add.s32 	%r181, %r165, %r180;
	add.s32 	%r182, %r166, %r181;
	add.s32 	%r183, %r167, %r182;
	add.s32 	%r685, %r168, %r183;
	sub.s32 	%r184, %r120, %r674;
	setp.lt.s32 	%p5, %r184, 4096;
	@%p5 bra 	$L__BB9_68;
	add.s32 	%r674, %r674, 4096;
	setp.le.s32 	%p6, %r674, %r87;
	@%p6 bra 	$L__BB9_58;
$L__BB9_60:
	setp.le.s32 	%p7, %r120, %r674;
	@%p7 bra 	$L__BB9_68;
	sub.s32 	%r94, %r120, %r674;
	setp.ge.s32 	%p8, %r85, %r94;
	@%p8 bra 	$L__BB9_68;
	not.b32 	%r186, %r85;
	add.s32 	%r187, %r120, %r186;
	sub.s32 	%r95, %r187, %r674;
	and.b32  	%r188, %r95, 768;
	setp.eq.s32 	%p9, %r188, 768;
	mov.u32 	%r679, %r85;
	@%p9 bra 	$L__BB9_65;
	add.s32 	%r676, %r85, %r674;
	shr.u32 	%r189, %r95, 8;
	add.s32 	%r190, %r189, 1;
	and.b32  	%r191, %r190, 3;
	neg.s32 	%r675, %r191;
	mov.u32 	%r679, %r85;
$L__BB9_64:
	.pragma "nounroll";
	mul.wide.u32 	%rd54, %r676, 4;
	add.s64 	%rd53, %rd16, %rd54;
	// begin inline asm
	ld.global.nc.u32 %r192, [%rd53];
	// end inline asm
	add.s32 	%r685, %r192, %r685;
	add.s32 	%r679, %r679, 256;
	add.s32 	%r676, %r676, 256;
	add.s32 	%r675, %r675, 1;
	setp.ne.s32 	%p10, %r675, 0;
	@%p10 bra 	$L__BB9_64;
$L__BB9_65:
	setp.lt.u32 	%p11, %r95, 768;
	@%p11 bra 	$L__BB9_68;
	cvt.u64.u32 	%rd55, %r679;
	cvt.u64.u32 	%rd56, %r674;
	add.s64 	%rd57, %rd55, %rd56;
	shl.b64 	%rd58, %rd57, 2;
	add.s64 	%rd59, %rd58, %rd16;
	add.s64 	%rd124, %rd59, 2048;
	add.s32 	%r682, %r679, %r674;
$L__BB9_67:
	mul.wide.u32 	%rd64, %r682, 4;
	add.s64 	%rd60, %rd16, %rd64;
	// begin inline asm
	ld.global.nc.u32 %r193, [%rd60];
	// end inline asm
	add.s32 	%r197, %r193, %r685;
	add.s64 	%rd61, %rd124, -1024;
	// begin inline asm
	ld.global.nc.u32 %r194, [%rd61];
	// end inline asm
	add.s32 	%r198, %r194, %r197;
	// begin inline asm
	ld.global.nc.u32 %r195, [%rd124];
	// end inline asm
	add.s32 	%r199, %r195, %r198;
	add.s64 	%rd63, %rd124, 1024;
	// begin inline asm
	ld.global.nc.u32 %r196, [%rd63];
	// end inline asm
	add.s32 	%r685, %r196, %r199;
	add.s32 	%r679, %r679, 1024;
	add.s64 	%rd124, %rd124, 4096;
	add.s32 	%r682, %r682, 1024;
	setp.lt.s32 	%p12, %r679, %r94;
	@%p12 bra 	$L__BB9_67;
$L__BB9_68:
	// begin inline asm
	mov.u32 %r200, %laneid;
	// end inline asm
	mov.b32 	%r203, 1;
	mov.b32 	%r224, 31;
	mov.b32 	%r225, -1;
	// begin inline asm
	shfl.sync.down.b32 %r201, %r685, %r203, %r224, %r225;
	// end inline asm
	setp.gt.s32 	%p13, %r200, 30;
	selp.b32 	%r226, 0, %r201, %p13;
	add.s32 	%r207, %r226, %r685;
	mov.b32 	%r208, 2;
	// begin inline asm
	shfl.sync.down.b32 %r206, %r207, %r208, %r224, %r225;
	// end inline asm
	setp.gt.s32 	%p14, %r200, 29;
	selp.b32 	%r227, 0, %r206, %p14;
	add.s32 	%r212, %r207, %r227;
	mov.b32 	%r213, 4;
	// begin inline asm
	shfl.sync.down.b32 %r211, %r212, %r213, %r224, %r225;
	// end inline asm
	setp.gt.s32 	%p15, %r200, 27;
	selp.b32 	%r228, 0, %r211, %p15;
	add.s32 	%r217, %r212, %r228;
	mov.b32 	%r218, 8;
	// begin inline asm
	shfl.sync.down.b32 %r216, %r217, %r218, %r224, %r225;
	// end inline asm
	setp.gt.s32 	%p16, %r200, 23;
	selp.b32 	%r229, 0, %r216, %p16;
	add.s32 	%r222, %r217, %r229;
	mov.b32 	%r223, 16;
	// begin inline asm
	shfl.sync.down.b32 %r221, %r222, %r223, %r224, %r225;
	// end inline asm
	setp.gt.s32 	%p17, %r200, 15;
	selp.b32 	%r230, 0, %r221, %p17;
	add.s32 	%r686, %r222, %r230;
	setp.ne.s32 	%p18, %r200, 0;
	@%p18 bra 	$L__BB9_70;
	shr.u32 	%r231, %r85, 3;
	and.b32  	%r232, %r231, 124;
	mov.u32 	%r233, _ZZN3cub18CUB_300001_SM_10006detail6reduce28DeviceReduceSingleTileKernelINS2_10policy_hubIiyN4cuda3std3__44plusIiEEE10Policy1000EPiPfiS9_fiNS7_10__identityEEEvT0_T1_T2_T3_T4_T6_E12temp_storage;
	add.s32 	%r234, %r233, %r232;
	st.shared.u32 	[%r234+8], %r686;
$L__BB9_70:
	bar.sync 	0;
	setp.ne.s32 	%p19, %r85, 0;
	@%p19 bra 	$L__BB9_72;
	ld.shared.u32 	%r235, [_ZZN3cub18CUB_300001_SM_10006detail6reduce28DeviceReduceSingleTileKernelINS2_10policy_hubIiyN4cuda3std3__44plusIiEEE10Policy1000EPiPfiS9_fiNS7_10__identityEEEvT0_T1_T2_T3_T4_T6_E12temp_storage+12];
	add.s32 	%r236, %r235, %r686;
	ld.shared.u32 	%r237, [_ZZN3cub18CUB_300001_SM_10006detail6reduce28DeviceReduceSingleTileKernelINS2_10policy_hubIiyN4cuda3std3__44plusIiEEE10Policy1000EPiPfiS9_fiNS7_10__identityEEEvT0_T1_T2_T3_T4_T6_E12temp_storage+16];
	add.s32 	%r238, %r236, %r237;
	ld.shared.u32 	%r239, [_ZZN3cub18CUB_300001_SM_10006detail6reduce28DeviceReduceSingleTileKernelINS2_10policy_hubIiyN4cuda3std3__44plusIiEEE10Policy1000EPiPfiS9_fiNS7_10__identityEEEvT0_T1_T2_T3_T4_T6_E12temp_storage+20];
	add.s32 	%r240, %r238, %r239;
	ld.shared.u32 	%r241, [_ZZN3cub18CUB_300001_SM_10006detail6reduce28DeviceReduceSingleTileKernelINS2_10policy_hubIiyN4cuda3std3__44plusIiEEE10Policy1000EPiPfiS9_fiNS7_10__identityEEEvT0_T1_T2_T3_T4_T6_E12temp_storage+24];
	add.s32 	%r242, %r240, %r241;
	ld.shared.u32 	%r243, [_ZZN3cub18CUB_300001_SM_10006detail6reduce28DeviceReduceSingleTileKernelINS2_10policy_hubIiyN4cuda3std3__44plusIiEEE10Policy1000EPiPfiS9_fiNS7_10__identityEEEvT0_T1_T2_T3_T4_T6_E12temp_storage+28];
	add.s32 	%r244, %r242, %r243;
	ld.shared.u32 	%r245, [_ZZN3cub18CUB_300001_SM_10006detail6reduce28DeviceReduceSingleTileKernelINS2_10policy_hubIiyN4cuda3std3__44plusIiEEE10Policy1000EPiPfiS9_fiNS7_10__identityEEEvT0_T1_T2_T3_T4_T6_E12temp_storage+32];
	add.s32 	%r246, %r244, %r245;
	ld.shared.u32 	%r247, [_ZZN3cub18CUB_300001_SM_10006detail6reduce28DeviceReduceSingleTileKernelINS2_10policy_hubIiyN4cuda3std3__44plusIiEEE10Policy1000EPiPfiS9_fiNS7_10__identityEEEvT0_T1_T2_T3_T4_T6_E12temp_storage+36];
	add.s32 	%r686, %r246, %r247;
$L__BB9_72:
	mov.u32 	%r630, %tid.x;
	setp.ne.s32 	%p95, %r630, 0;
	@%p95 bra 	$L__BB9_74;
	cvt.rzi.s32.f32 	%r631, %f1;
	add.s32 	%r632, %r686, %r631;
	cvt.rn.f32.s32 	%f2, %r632;
	st.global.f32 	[%rd1], %f2;
$L__BB9_74:
	ret;

}
	// .globl	_ZN3cub18CUB_300001_SM_10006detail6reduce28DeviceReduceSingleTileKernelINS2_10policy_hubIijN4cuda3__47maximumIiEEE10Policy1000EN6thrust24THRUST_300001_SM_1000_NS6detail15normal_iteratorINSC_10device_ptrIiEEEEPfjS8_fiNS5_3std3__410__identityEEEvT0_T1_T2_T3_T4_T6_
.visible .entry _ZN3cub18CUB_300001_SM_10006detail6reduce28DeviceReduceSingleTileKernelINS2_10policy_hubIijN4cuda3__47maximumIiEEE10Policy1000EN6thrust24THRUST_300001_SM_1000_NS6detail15normal_iteratorINSC_10device_ptrIiEEEEPfjS8_fiNS5_3std3__410__identityEEEvT0_T1_T2_T3_T4_T6_(
	.param .align 8 .b8 _ZN3cub18CUB_300001_SM_10006detail6reduce28DeviceReduceSingleTileKernelINS2_10policy_hubIijN4cuda3__47maximumIiEEE10Policy1000EN6thrust24THRUST_300001_SM_1000_NS6detail15normal_iteratorINSC_10device_ptrIiEEEEPfjS8_fiNS5_3std3__410__identityEEEvT0_T1_T2_T3_T4_T6__param_0[8],
	.param .u64 .ptr .align 1 _ZN3cub18CUB_300001_SM_10006detail6reduce28DeviceReduceSingleTileKernelINS2_10policy_hubIijN4cuda3__47maximumIiEEE10Policy1000EN6thrust24THRUST_300001_SM_1000_NS6detail15normal_iteratorINSC_10device_ptrIiEEEEPfjS8_fiNS5_3std3__410__identityEEEvT0_T1_T2_T3_T4_T6__param_1,
	.param .u32 _ZN3cub18CUB_300001_SM_10006detail6reduce28DeviceReduceSingleTileKernelINS2_10policy_hubIijN4cuda3__47maximumIiEEE10Policy1000EN6thrust24THRUST_300001_SM_1000_NS6detail15normal_iteratorINSC_10device_ptrIiEEEEPfjS8_fiNS5_3std3__410__identityEEEvT0_T1_T2_T3_T4_T6__param_2,
	.param .align 1 .b8 _ZN3cub18CUB_300001_SM_10006detail6reduce28DeviceReduceSingleTileKernelINS2_10policy_hubIijN4cuda3__47maximumIiEEE10Policy1000EN6thrust24THRUST_300001_SM_1000_NS6detail15normal_iteratorINSC_10device_ptrIiEEEEPfjS8_fiNS5_3std3__410__identityEEEvT0_T1_T2_T3_T4_T6__param_3[1],
	.param .f32 _ZN3cub18CUB_300001_SM_10006detail6reduce28DeviceReduceSingleTileKernelINS2_10policy_hubIijN4cuda3__47maximumIiEEE10Policy1000EN6thrust24THRUST_300001_SM_1000_NS6detail15normal_iteratorINSC_10device_ptrIiEEEEPfjS8_fiNS5_3std3__410__identityEEEvT0_T1_T2_T3_T4_T6__param_4,
	.param .align 1 .b8 _ZN3cub18CUB_300001_SM_10006detail6reduce28DeviceReduceSingleTileKernelINS2_10policy_hubIijN4cuda3__47maximumIiEEE10Policy1000EN6thrust24THRUST_300001_SM_1000_NS6detail15normal_iteratorINSC_10device_ptrIiEEEEPfjS8_fiNS5_3std3__410__identityEEEvT0_T1_T2_T3_T4_T6__param_5[1]
)
.maxntid 256
.minnctapersm 1
{
	.reg .pred 	%p<59>;
	.reg .b32 	%r<511>;
	.reg .b32 	%f<3>;
	.reg .b64 	%rd<84>;
	// demoted variable
	.shared .align 4 .b8 _ZZN3cub18CUB_300001_SM_10006detail6reduce28DeviceReduceSingleTileKernelINS2_10policy_hubIijN4cuda3__47maximumIiEEE10Policy1000EN6thrust24THRUST_300001_SM_1000_NS6detail15normal_iteratorINSC_10device_ptrIiEEEEPfjS8_fiNS5_3std3__410__identityEEEvT0_T1_T2_T3_T4_T6_E12temp_storage[44];
	ld.param.u64 	%rd9, [_ZN3cub18CUB_300001_SM_10006detail6reduce28DeviceReduceSingleTileKernelINS2_10policy_hubIijN4cuda3__47maximumIiEEE10Policy1000EN6thrust24THRUST_300001_SM_1000_NS6detail15normal_iteratorINSC_10device_ptrIiEEEEPfjS8_fiNS5_3std3__410__identityEEEvT0_T1_T2_T3_T4_T6__param_0];
	ld.param.u64 	%rd10, [_ZN3cub18CUB_300001_SM_10006detail6reduce28DeviceReduceSingleTileKernelINS2_10policy_hubIijN4cuda3__47maximumIiEEE10Policy1000EN6thrust24THRUST_300001_SM_1000_NS6detail15normal_iteratorINSC_10device_ptrIiEEEEPfjS8_fiNS5_3std3__410__identityEEEvT0_T1_T2_T3_T4_T6__param_1];
	ld.param.u32 	%r92, [_ZN3cub18CUB_300001_SM_10006detail6reduce28DeviceReduceSingleTileKernelINS2_10policy_hubIijN4cuda3__47maximumIiEEE10Policy1000EN6thrust24THRUST_300001_SM_1000_NS6detail15normal_iteratorINSC_10device_ptrIiEEEEPfjS8_fiNS5_3std3__410__identityEEEvT0_T1_T2_T3_T4_T6__param_2];
	ld.param.f32 	%f1, [_ZN3cub18CUB_300001_SM_10006detail6reduce28DeviceReduceSingleTileKernelINS2_10policy_hubIijN4cuda3__47maximumIiEEE10Policy1000EN6thrust24THRUST_300001_SM_1000_NS6detail15normal_iteratorINSC_10device_ptrIiEEEEPfjS8_fiNS5_3std3__410__identityEEEvT0_T1_T2_T3_T4_T6__param_4];
	cvta.to.global.u64 	%rd1, %rd10;
	setp.ne.s32 	%p1, %r92, 0;
	@%p1 bra 	$L__BB10_3;
	mov.u32 	%r471, %tid.x;
	setp.ne.s32 	%p58, %r471, 0;
	@%p58 bra 	$L__BB10_52;
	st.global.f32 	[%rd1], %f1;
	bra.uni 	$L__BB10_52;
$L__BB10_3:
	cvta.to.global.u64 	%rd2, %rd9;
	setp.gt.u32 	%p2, %r92, 4095;
	@%p2 bra 	$L__BB10_28;
	mov.u32 	%r1, %tid.x;
	setp.ge.u32 	%p24, %r1, %r92;
	mov.b32 	%r488, 0;
	mov.u32 	%r478, %r1;
	@%p24 bra 	$L__BB10_6;
	mul.wide.u32 	%rd73, %r1, 4;
	add.s64 	%rd74, %rd2, %rd73;
	ld.global.u32 	%r488, [%rd74];
	add.s32 	%r478, %r1, 256;
$L__BB10_6:
	setp.ge.u32 	%p25, %r478, %r92;
	@%p25 bra 	$L__BB10_19;
	not.b32 	%r298, %r478;
	add.s32 	%r299, %r92, %r298;
	shr.u32 	%r300, %r299, 8;
	add.s32 	%r6, %r300, 1;
	and.b32  	%r7, %r6, 15;
	setp.lt.u32 	%p26, %r299, 3840;
	@%p26 bra 	$L__BB10_10;
	and.b32  	%r301, %r6, 33554416;
	neg.s32 	%r474, %r301;
	mul.wide.u32 	%rd75, %r478, 4;
	add.s64 	%rd76, %rd75, %rd2;
	add.s64 	%rd82, %rd76, 8192;
$L__BB10_9:
	.pragma "nounroll";
	ld.global.u32 	%r302, [%rd82+-8192];
	max.s32 	%r303, %r488, %r302;
	ld.global.u32 	%r304, [%rd82+-7168];
	max.s32 	%r305, %r303, %r304;
	ld.global.u32 	%r306, [%rd82+-6144];
	max.s32 	%r307, %r305, %r306;
	ld.global.u32 	%r308, [%rd82+-5120];
	max.s32 	%r309, %r307, %r308;
	ld.global.u32 	%r310, [%rd82+-4096];
	max.s32 	%r311, %r309, %r310;
	ld.global.u32 	%r312, [%rd82+-3072];
	max.s32 	%r313, %r311, %r312;
	ld.global.u32 	%r314, [%rd82+-2048];
	max.s32 	%r315, %r313, %r314;
	ld.global.u32 	%r316, [%rd82+-1024];
	max.s32 	%r317, %r315, %r316;
	ld.global.u32 	%r318, [%rd82];
	max.s32 	%r319, %r317, %r318;
	ld.global.u32 	%r320, [%rd82+1024];
	max.s32 	%r321, %r319, %r320;
	ld.global.u32 	%r322, [%rd82+2048];
	max.s32 	%r323, %r321, %r322;
	ld.global.u32 	%r324, [%rd82+3072];
	max.s32 	%r325, %r323, %r324;
	ld.global.u32 	%r326, [%rd82+4096];
	max.s32 	%r327, %r325, %r326;
	ld.global.u32 	%r328, [%rd82+5120];
	max.s32 	%r329, %r327, %r328;
	ld.global.u32 	%r330, [%rd82+6144];
	max.s32 	%r331, %r329, %r330;
	ld.global.u32 	%r332, [%rd82+7168];
	max.s32 	%r488, %r331, %r332;
	add.s32 	%r478, %r478, 4096;
	add.s32 	%r474, %r474, 16;
	add.s64 	%rd82, %rd82, 16384;
	setp.ne.s32 	%p27, %r474, 0;
	@%p27 bra 	$L__BB10_9;
$L__BB10_10:
	setp.eq.s32 	%p28, %r7, 0;
	@%p28 bra 	$L__BB10_19;
	and.b32  	%r18, %r6, 7;
	setp.lt.u32 	%p29, %r7, 8;
	@%p29 bra 	$L__BB10_13;
	mul.wide.u32 	%rd77, %r478, 4;
	add.s64 	%rd78, %rd2, %rd77;
	ld.global.u32 	%r334, [%rd78];
	max.s32 	%r335, %r488, %r334;
	ld.global.u32 	%r336, [%rd78+1024];
	max.s32 	%r337, %r335, %r336;
	ld.global.u32 	%r338, [%rd78+2048];
	max.s32 	%r339, %r337, %r338;
	ld.global.u32 	%r340, [%rd78+3072];
	max.s32 	%r341, %r339, %r340;
	ld.global.u32 	%r342, [%rd78+4096];
	max.s32 	%r343, %r341, %r342;
	ld.global.u32 	%r344, [%rd78+5120];
	max.s32 	%r345, %r343, %r344;
	ld.global.u32 	%r346, [%rd78+6144];
	max.s32 	%r347, %r345, %r346;
	ld.global.u32 	%r348, [%rd78+7168];
	max.s32 	%r488, %r347, %r348;
	add.s32 	%r478, %r478, 2048;
$L__BB10_13:
	setp.eq.s32 	%p30, %r18, 0;
	@%p30 bra 	$L__BB10_19;
	and.b32  	%r24, %r6, 3;
	setp.lt.u32 	%p31, %r18, 4;
	@%p31 bra 	$L__BB10_16;
	mul.wide.u32 	%rd79, %r478, 4;
	add.s64 	%rd80, %rd2, %rd79;
	ld.global.u32 	%r350, [%rd80];
	max.s32 	%r351, %r488, %r350;
	ld.global.u32 	%r352, [%rd80+1024];
	max.s32 	%r353, %r351, %r352;
	ld.global.u32 	%r354, [%rd80+2048];
	max.s32 	%r355, %r353, %r354;
	ld.global.u32 	%r356, [%rd80+3072];
	max.s32 	%r488, %r355, %r356;
	add.s32 	%r478, %r478, 1024;
$L__BB10_16:
	setp.eq.s32 	%p32, %r24, 0;
	@%p32 bra 	$L__BB10_19;
	mul.wide.u32 	%rd81, %r478, 4;
	add.s64 	%rd83, %rd2, %rd81;
	neg.s32 	%r486, %r24;
$L__BB10_18:
	.pragma "nounroll";
	ld.global.u32 	%r357, [%rd83];
	max.s32 	%r488, %r488, %r357;
	add.s64 	%rd83, %rd83, 1024;
	add.s32 	%r486, %r486, 1;
	setp.ne.s32 	%p33, %r486, 0;
	@%p33 bra 	$L__BB10_18;
$L__BB10_19:
	setp.lt.u32 	%p34, %r92, 256;
	@%p34 bra 	$L__BB10_24;
	// begin inline asm
	mov.u32 %r421, %laneid;
	// end inline asm
	mov.b32 	%r424, 1;
	mov.b32 	%r445, 31;
	mov.b32 	%r446, -1;
	// begin inline asm
	shfl.sync.down.b32 %r422, %r488, %r424, %r445, %r446;
	// end inline asm
	setp.gt.s32 	%p50, %r421, 30;
	max.s32 	%r447, %r488, %r422;
	selp.b32 	%r428, %r488, %r447, %p50;
	mov.b32 	%r429, 2;
	// begin inline asm
	shfl.sync.down.b32 %r427, %r428, %r429, %r445, %r446;
	// end inline asm
	setp.gt.s32 	%p51, %r421, 29;
	max.s32 	%r448, %r428, %r427;
	selp.b32 	%r433, %r428, %r448, %p51;
	mov.b32 	%r434, 4;
	// begin inline asm
	shfl.sync.down.b32 %r432, %r433, %r434, %r445, %r446;
	// end inline asm
	setp.gt.s32 	%p52, %r421, 27;
	max.s32 	%r449, %r433, %r432;
	selp.b32 	%r438, %r433, %r449, %p52;
	mov.b32 	%r439, 8;
	// begin inline asm
	shfl.sync.down.b32 %r437, %r438, %r439, %r445, %r446;
	// end inline asm
	setp.gt.s32 	%p53, %r421, 23;
	max.s32 	%r450, %r438, %r437;
	selp.b32 	%r443, %r438, %r450, %p53;
	mov.b32 	%r444, 16;
	// begin inline asm
	shfl.sync.down.b32 %r442, %r443, %r444, %r445, %r446;
	// end inline asm
	setp.gt.s32 	%p54, %r421, 15;
	max.s32 	%r36, %r443, %r442;
	selp.b32 	%r510, %r443, %r36, %p54;
	setp.ne.s32 	%p55, %r421, 0;
	@%p55 bra 	$L__BB10_22;
	shr.u32 	%r451, %r1, 3;
	and.b32  	%r452, %r451, 124;
	mov.u32 	%r453, _ZZN3cub18CUB_300001_SM_10006detail6reduce28DeviceReduceSingleTileKernelINS2_10policy_hubIijN4cuda3__47maximumIiEEE10Policy1000EN6thrust24THRUST_300001_SM_1000_NS6detail15normal_iteratorINSC_10device_ptrIiEEEEPfjS8_fiNS5_3std3__410__identityEEEvT0_T1_T2_T3_T4_T6_E12temp_storage;
	add.s32 	%r454, %r453, %r452;
	st.shared.u32 	[%r454+8], %r36;
$L__BB10_22:
	bar.sync 	0;
	setp.ne.s32 	%p56, %r1, 0;
	@%p56 bra 	$L__BB10_50;
	ld.shared.u32 	%r455, [_ZZN3cub18CUB_300001_SM_10006detail6reduce28DeviceReduceSingleTileKernelINS2_10policy_hubIijN4cuda3__47maximumIiEEE10Policy1000EN6thrust24THRUST_300001_SM_1000_NS6detail15normal_iteratorINSC_10device_ptrIiEEEEPfjS8_fiNS5_3std3__410__identityEEEvT0_T1_T2_T3_T4_T6_E12temp_storage+12];
	max.s32 	%r456, %r510, %r455;
	ld.shared.u32 	%r457, [_ZZN3cub18CUB_300001_SM_10006detail6reduce28DeviceReduceSingleTileKernelINS2_10policy_hubIijN4cuda3__47maximumIiEEE10Policy1000EN6thrust24THRUST_300001_SM_1000_NS6detail15normal_iteratorINSC_10device_ptrIiEEEEPfjS8_fiNS5_3std3__410__identityEEEvT0_T1_T2_T3_T4_T6_E12temp_storage+16];
	max.s32 	%r458, %r456, %r457;
	ld.shared.u32 	%r459, [_ZZN3cub18CUB_300001_SM_10006detail6reduce28DeviceReduceSingleTileKernelINS2_10policy_hubIijN4cuda3__47maximumIiEEE10Policy1000EN6thrust24THRUST_300001_SM_1000_NS6detail15normal_iteratorINSC_10device_ptrIiEEEEPfjS8_fiNS5_3std3__410__identityEEEvT0_T1_T2_T3_T4_T6_E12temp_storage+20];
	max.s32 	%r460, %r458, %r459;
	ld.shared.u32 	%r461, [_ZZN3cub18CUB_300001_SM_10006detail6reduce28DeviceReduceSingleTileKernelINS2_10policy_hubIijN4cuda3__47maximumIiEEE10Policy1000EN6thrust24THRUST_300001_SM_1000_NS6detail15normal_iteratorINSC_10device_ptrIiEEEEPfjS8_fiNS5_3std3__410__identityEEEvT0_T1_T2_T3_T4_T6_E12temp_storage+24];
	max.s32 	%r462, %r460, %r461;
	ld.shared.u32 	%r463, [_ZZN3cub18CUB_300001_SM_10006detail6reduce28DeviceReduceSingleTileKernelINS2_10policy_hubIijN4cuda3__47maximumIiEEE10Policy1000EN6thrust24THRUST_300001_SM_1000_NS6detail15normal_iteratorINSC_10device_ptrIiEEEEPfjS8_fiNS5_3std3__410__identityEEEvT0_T1_T2_T3_T4_T6_E12temp_storage+28];
	max.s32 	%r464, %r462, %r463;
	ld.shared.u32 	%r465, [_ZZN3cub18CUB_300001_SM_10006detail6reduce28DeviceReduceSingleTileKernelINS2_10policy_hubIijN4cuda3__47maximumIiEEE10Policy1000EN6thrust24THRUST_300001_SM_1000_NS6detail15normal_iteratorINSC_10device_ptrIiEEEEPfjS8_fiNS5_3std3__410__identityEEEvT0_T1_T2_T3_T4_T6_E12temp_storage+32];
	max.s32 	%r466, %r464, %r465;
	ld.shared.u32 	%r467, [_ZZN3cub18CUB_300001_SM_10006detail6reduce28DeviceReduceSingleTileKernelINS2_10policy_hubIijN4cuda3__47maximumIiEEE10Policy1000EN6thrust24THRUST_300001_SM_1000_NS6detail15normal_iteratorINSC_10device_ptrIiEEEEPfjS8_fiNS5_3std3__410__identityEEEvT0_T1_T2_T3_T4_T6_E12temp_storage+36];
	max.s32 	%r510, %r466, %r467;
	bra.uni 	$L__BB10_50;
$L__BB10_24:
	// begin inline asm
	mov.u32 %r358, %laneid;
	// end inline asm
	and.b32  	%r384, %r1, 992;
	add.s32 	%r385, %r384, 32;
	setp.gt.u32 	%p35, %r385, %r92;
	not.b32 	%r386, %r384;
	add.s32 	%r387, %r92, %r386;
	selp.b32 	%r382, %r387, 31, %p35;
	mov.b32 	%r361, 1;
	mov.b32 	%r383, -1;
	// begin inline asm
	shfl.sync.down.b32 %r359, %r488, %r361, %r382, %r383;
	// end inline asm
	setp.lt.s32 	%p36, %r358, %r382;
	max.s32 	%r388, %r488, %r359;
	selp.b32 	%r365, %r388, %r488, %p36;
	mov.b32 	%r366, 2;
	// begin inline asm
	shfl.sync.down.b32 %r364, %r365, %r366, %r382, %r383;
	// end inline asm
	add.s32 	%r389, %r358, 2;
	setp.gt.s32 	%p37, %r389, %r382;
	max.s32 	%r390, %r365, %r364;
	selp.b32 	%r370, %r365, %r390, %p37;
	mov.b32 	%r371, 4;
	// begin inline asm
	shfl.sync.down.b32 %r369, %r370, %r371, %r382, %r383;
	// end inline asm
	add.s32 	%r391, %r358, 4;
	setp.gt.s32 	%p38, %r391, %r382;
	max.s32 	%r392, %r370, %r369;
	selp.b32 	%r375, %r370, %r392, %p38;
	mov.b32 	%r376, 8;
	// begin inline asm
	shfl.sync.down.b32 %r374, %r375, %r376, %r382, %r383;
	// end inline asm
	add.s32 	%r393, %r358, 8;
	setp.gt.s32 	%p39, %r393, %r382;
	max.s32 	%r394, %r375, %r374;
	selp.b32 	%r380, %r375, %r394, %p39;
	mov.b32 	%r381, 16;
	// begin inline asm
	shfl.sync.down.b32 %r379, %r380, %r381, %r382, %r383;
	// end inline asm
	add.s32 	%r395, %r358, 16;
	setp.gt.s32 	%p40, %r395, %r382;
	max.s32 	%r396, %r380, %r379;
	selp.b32 	%r510, %r380, %r396, %p40;
	setp.ne.s32 	%p41, %r358, 0;
	@%p41 bra 	$L__BB10_26;
	shr.u32 	%r397, %r1, 3;
	and.b32  	%r398, %r397, 124;
	mov.u32 	%r399, _ZZN3cub18CUB_300001_SM_10006detail6reduce28DeviceReduceSingleTileKernelINS2_10policy_hubIijN4cuda3__47maximumIiEEE10Policy1000EN6thrust24THRUST_300001_SM_1000_NS6detail15normal_iteratorINSC_10device_ptrIiEEEEPfjS8_fiNS5_3std3__410__identityEEEvT0_T1_T2_T3_T4_T6_E12temp_storage;
	add.s32 	%r400, %r399, %r398;
	st.shared.u32 	[%r400+8], %r510;
$L__BB10_26:
	bar.sync 	0;
	setp.ne.s32 	%p42, %r1, 0;
	@%p42 bra 	$L__BB10_50;
	setp.gt.u32 	%p43, %r92, 32;
	ld.shared.u32 	%r401, [_ZZN3cub18CUB_300001_SM_10006detail6reduce28DeviceReduceSingleTileKernelINS2_10policy_hubIijN4cuda3__47maximumIiEEE10Policy1000EN6thrust24THRUST_300001_SM_1000_NS6detail15normal_iteratorINSC_10device_ptrIiEEEEPfjS8_fiNS5_3std3__410__identityEEEvT0_T1_T2_T3_T4_T6_E12temp_storage+12];
	max.s32 	%r402, %r510, %r401;
	selp.b32 	%r403, %r402, %r510, %p43;
	setp.gt.u32 	%p44, %r92, 64;
	ld.shared.u32 	%r404, [_ZZN3cub18CUB_300001_SM_10006detail6reduce28DeviceReduceSingleTileKernelINS2_10policy_hubIijN4cuda3__47maximumIiEEE10Policy1000EN6thrust24THRUST_300001_SM_1000_NS6detail15normal_iteratorINSC_10device_ptrIiEEEEPfjS8_fiNS5_3std3__410__identityEEEvT0_T1_T2_T3_T4_T6_E12temp_storage+16];
	max.s32 	%r405, %r403, %r404;
	selp.b32 	%r406, %r405, %r403, %p44;
	setp.gt.u32 	%p45, %r92, 96;
	ld.shared.u32 	%r407, [_ZZN3cub18CUB_300001_SM_10006detail6reduce28DeviceReduceSingleTileKernelINS2_10policy_hubIijN4cuda3__47maximumIiEEE10Policy1000EN6thrust24THRUST_300001_SM_1000_NS6detail15normal_iteratorINSC_10device_ptrIiEEEEPfjS8_fiNS5_3std3__410__identityEEEvT0_T1_T2_T3_T4_T6_E12temp_storage+20];
	max.s32 	%r408, %r406, %r407;
	selp.b32 	%r409, %r408, %r406, %p45;
	setp.gt.u32 	%p46, %r92, 128;
	ld.shared.u32 	%r410, [_ZZN3cub18CUB_300001_SM_10006detail6reduce28DeviceReduceSingleTileKernelINS2_10policy_hubIijN4cuda3__47maximumIiEEE10Policy1000EN6thrust24THRUST_300001_SM_1000_NS6detail15normal_iteratorINSC_10device_ptrIiEEEEPfjS8_fiNS5_3std3__410__identityEEEvT0_T1_T2_T3_T4_T6_E12temp_storage+24];
	max.s32 	%r411, %r409, %r410;
	selp.b32 	%r412, %r411, %r409, %p46;
	setp.gt.u32 	%p47, %r92, 160;
	ld.shared.u32 	%r413, [_ZZN3cub18CUB_300001_SM_10006detail6reduce28DeviceReduceSingleTileKernelINS2_10policy_hubIijN4cuda3__47maximumIiEEE10Policy1000EN6thrust24THRUST_300001_SM_1000_NS6detail15normal_iteratorINSC_10device_ptrIiEEEEPfjS8_fiNS5_3std3__410__identityEEEvT0_T1_T2_T3_T4_T6_E12temp_storage+28];
	max.s32 	%r414, %r412, %r413;
	selp.b32 	%r415, %r414, %r412, %p47;
	setp.gt.u32 	%p48, %r92, 192;
	ld.shared.u32 	%r416, [_ZZN3cub18CUB_300001_SM_10006detail6reduce28DeviceReduceSingleTileKernelINS2_10policy_hubIijN4cuda3__47maximumIiEEE10Policy1000EN6thrust24THRUST_300001_SM_1000_NS6detail15normal_iteratorINSC_10device_ptrIiEEEEPfjS8_fiNS5_3std3__410__identityEEEvT0_T1_T2_T3_T4_T6_E12temp_storage+32];
	max.s32 	%r417, %r415, %r416;
	selp.b32 	%r418, %r417, %r415, %p48;
	setp.gt.u32 	%p49, %r92, 224;
	ld.shared.u32 	%r419, [_ZZN3cub18CUB_300001_SM_10006detail6reduce28DeviceReduceSingleTileKernelINS2_10policy_hubIijN4cuda3__47maximumIiEEE10Policy1000EN6thrust24THRUST_300001_SM_1000_NS6detail15normal_iteratorINSC_10device_ptrIiEEEEPfjS8_fiNS5_3std3__410__identityEEEvT0_T1_T2_T3_T4_T6_E12temp_storage+36];
	max.s32 	%r420, %r418, %r419;
	selp.b32 	%r510, %r420, %r418, %p49;
	bra.uni 	$L__BB10_50;
$L__BB10_28:
	mov.u32 	%r41, %tid.x;
	mul.wide.u32 	%rd11, %r41, 4;
	add.s64 	%rd12, %rd2, %rd11;
	ld.global.u32 	%r94, [%rd12];
	ld.global.u32 	%r95, [%rd12+1024];
	ld.global.u32 	%r96, [%rd12+2048];
	ld.global.u32 	%r97, [%rd12+3072];
	ld.global.u32 	%r98, [%rd12+4096];
	ld.global.u32 	%r99, [%rd12+5120];
	ld.global.u32 	%r100, [%rd12+6144];
	ld.global.u32 	%r101, [%rd12+7168];
	ld.global.u32 	%r102, [%rd12+8192];
	ld.global.u32 	%r103, [%rd12+9216];
	ld.global.u32 	%r104, [%rd12+10240];
	ld.global.u32 	%r105, [%rd12+11264];
	ld.global.u32 	%r106, [%rd12+12288];
	ld.global.u32 	%r107, [%rd12+13312];
	ld.global.u32 	%r108, [%rd12+14336];
	ld.global.u32 	%r109, [%rd12+15360];
	max.s32 	%r110, %r94, %r95;
	max.s32 	%r111, %r110, %r96;
	max.s32 	%r112, %r97, %r98;
	max.s32 	%r113, %r112, %r99;
	max.s32 	%r114, %r100, %r101;
	max.s32 	%r115, %r114, %r102;
	max.s32 	%r116, %r103, %r104;
	max.s32 	%r117, %r116, %r105;
	max.s32 	%r118, %r106, %r107;
	max.s32 	%r119, %r118, %r108;
	max.s32 	%r120, %r111, %r113;
	max.s32 	%r121, %r120, %r115;
	max.s32 	%r122, %r117, %r119;
	max.s32 	%r123, %r122, %r109;
	max.s32 	%r509, %r121, %r123;
	add.s32 	%r43, %r92, -4096;
	setp.lt.u32 	%p3, %r43, 4096;
	mov.b32 	%r492, 4096;
	@%p3 bra 	$L__BB10_32;
	mov.b32 	%r492, 4096;
$L__BB10_30:
	add.s32 	%r125, %r41, %r492;
	mul.wide.u32 	%rd13, %r125, 4;
	add.s64 	%rd14, %rd2, %rd13;
	ld.global.u32 	%r126, [%rd14];
	ld.global.u32 	%r127, [%rd14+1024];
	ld.global.u32 	%r128, [%rd14+2048];
	ld.global.u32 	%r129, [%rd14+3072];
	ld.global.u32 	%r130, [%rd14+4096];
	ld.global.u32 	%r131, [%rd14+5120];
	ld.global.u32 	%r132, [%rd14+6144];
	ld.global.u32 	%r133, [%rd14+7168];
	ld.global.u32 	%r134, [%rd14+8192];
	ld.global.u32 	%r135, [%rd14+9216];
	ld.global.u32 	%r136, [%rd14+10240];
	ld.global.u32 	%r137, [%rd14+11264];
	ld.global.u32 	%r138, [%rd14+12288];
	ld.global.u32 	%r139, [%rd14+13312];
	ld.global.u32 	%r140, [%rd14+14336];
	ld.global.u32 	%r141, [%rd14+15360];
	max.s32 	%r142, %r509, %r126;
	max.s32 	%r143, %r142, %r127;
	max.s32 	%r144, %r128, %r129;
	max.s32 	%r145, %r144, %r130;
	max.s32 	%r146, %r131, %r132;
	max.s32 	%r147, %r146, %r133;
	max.s32 	%r148, %r134, %r135;
	max.s32 	%r149, %r148, %r136;
	max.s32 	%r150, %r137, %r138;
	max.s32 	%r151, %r150, %r139;
	max.s32 	%r152, %r140, %r141;
	max.s32 	%r153, %r143, %r145;
	max.s32 	%r154, %r153, %r147;
	max.s32 	%r155, %r149, %r151;
	max.s32 	%r156, %r155, %r152;
	max.s32 	%r509, %r154, %r156;
	sub.s32 	%r157, %r92, %r492;
	setp.lt.u32 	%p4, %r157, 4096;
	@%p4 bra 	$L__BB10_46;
	add.s32 	%r492, %r492, 4096;
	setp.le.u32 	%p5, %r492, %r43;
	@%p5 bra 	$L__BB10_30;
$L__BB10_32:
	setp.le.u32 	%p6, %r92, %r492;
	sub.s32 	%r158, %r92, %r492;
	setp.ge.s32 	%p7, %r41, %r158;
	or.pred  	%p8, %p6, %p7;
	@%p8 bra 	$L__BB10_46;
	not.b32 	%r161, %r41;
	add.s32 	%r162, %r92, %r161;
	sub.s32 	%r163, %r162, %r492;
	shr.u32 	%r164, %r163, 8;
	add.s32 	%r50, %r164, 1;
	and.b32  	%r51, %r50, 15;
	setp.lt.u32 	%p9, %r163, 3840;
	mov.u32 	%r501, %r41;
	@%p9 bra 	$L__BB10_37;
	or.b32  	%r495, %r41, 2048;
	add.s32 	%r494, %r41, %r492;
	and.b32  	%r165, %r50, 33554416;
	neg.s32 	%r493, %r165;
$L__BB10_35:
	.pragma "nounroll";
	mul.wide.u32 	%rd15, %r494, 4;
	add.s64 	%rd16, %rd2, %rd15;
	ld.global.u32 	%r166, [%rd16];
	max.s32 	%r167, %r509, %r166;
	add.s32 	%r168, %r494, 256;
	mul.wide.u32 	%rd17, %r168, 4;
	add.s64 	%rd18, %rd2, %rd17;
	ld.global.u32 	%r169, [%rd18];
	max.s32 	%r170, %r167, %r169;
	add.s32 	%r171, %r494, 512;
	mul.wide.u32 	%rd19, %r171, 4;
	add.s64 	%rd20, %rd2, %rd19;
	ld.global.u32 	%r172, [%rd20];
	max.s32 	%r173, %r170, %r172;
	add.s32 	%r174, %r494, 768;
	mul.wide.u32 	%rd21, %r174, 4;
	add.s64 	%rd22, %rd2, %rd21;
	ld.global.u32 	%r175, [%rd22];
	max.s32 	%r176, %r173, %r175;
	add.s32 	%r177, %r494, 1024;
	mul.wide.u32 	%rd23, %r177, 4;
	add.s64 	%rd24, %rd2, %rd23;
	ld.global.u32 	%r178, [%rd24];
	max.s32 	%r179, %r176, %r178;
	add.s32 	%r180, %r494, 1280;
	mul.wide.u32 	%rd25, %r180, 4;
	add.s64 	%rd26, %rd2, %rd25;
	ld.global.u32 	%r181, [%rd26];
	max.s32 	%r182, %r179, %r181;
	add.s32 	%r183, %r494, 1536;
	mul.wide.u32 	%rd27, %r183, 4;
	add.s64 	%rd28, %rd2, %rd27;
	ld.global.u32 	%r184, [%rd28];
	max.s32 	%r185, %r182, %r184;
	add.s32 	%r186, %r494, 1792;
	mul.wide.u32 	%rd29, %r186, 4;
	add.s64 	%rd30, %rd2, %rd29;
	ld.global.u32 	%r187, [%rd30];
	max.s32 	%r188, %r185, %r187;
	add.s32 	%r189, %r494, 2048;
	mul.wide.u32 	%rd31, %r189, 4;
	add.s64 	%rd32, %rd2, %rd31;
	ld.global.u32 	%r190, [%rd32];
	max.s32 	%r191, %r188, %r190;
	add.s32 	%r192, %r494, 2304;
	mul.wide.u32 	%rd33, %r192, 4;
	add.s64 	%rd34, %rd2, %rd33;
	ld.global.u32 	%r193, [%rd34];
	max.s32 	%r194, %r191, %r193;
	add.s32 	%r195, %r494, 2560;
	mul.wide.u32 	%rd35, %r195, 4;
	add.s64 	%rd36, %rd2, %rd35;
	ld.global.u32 	%r196, [%rd36];
	max.s32 	%r197, %r194, %r196;
	add.s32 	%r198, %r494, 2816;
	mul.wide.u32 	%rd37, %r198, 4;
	add.s64 	%rd38, %rd2, %rd37;
	ld.global.u32 	%r199, [%rd38];
	max.s32 	%r200, %r197, %r199;
	add.s32 	%r201, %r494, 3072;
	mul.wide.u32 	%rd39, %r201, 4;
	add.s64 	%rd40, %rd2, %rd39;
	ld.global.u32 	%r202, [%rd40];
	max.s32 	%r203, %r200, %r202;
	add.s32 	%r204, %r494, 3328;
	mul.wide.u32 	%rd41, %r204, 4;
	add.s64 	%rd42, %rd2, %rd41;
	ld.global.u32 	%r205, [%rd42];
	max.s32 	%r206, %r203, %r205;
	add.s32 	%r207, %r494, 3584;
	mul.wide.u32 	%rd43, %r207, 4;
	add.s64 	%rd44, %rd2, %rd43;
	ld.global.u32 	%r208, [%rd44];
	max.s32 	%r209, %r206, %r208;
	add.s32 	%r210, %r494, 3840;
	mul.wide.u32 	%rd45, %r210, 4;
	add.s64 	%rd46, %rd2, %rd45;
	ld.global.u32 	%r211, [%rd46];
	max.s32 	%r509, %r209, %r211;
	add.s32 	%r495, %r495, 4096;
	add.s32 	%r494, %r494, 4096;
	add.s32 	%r493, %r493, 16;
	setp.ne.s32 	%p10, %r493, 0;
	@%p10 bra 	$L__BB10_35;
	add.s32 	%r501, %r495, -2048;
$L__BB10_37:
	setp.eq.s32 	%p11, %r51, 0;
	@%p11 bra 	$L__BB10_46;
	and.b32  	%r67, %r50, 7;
	setp.lt.u32 	%p12, %r51, 8;
	@%p12 bra 	$L__BB10_40;
	add.s32 	%r213, %r501, %r492;
	mul.wide.u32 	%rd47, %r213, 4;
	add.s64 	%rd48, %rd2, %rd47;
	ld.global.u32 	%r214, [%rd48];
	max.s32 	%r215, %r509, %r214;
	add.s32 	%r216, %r213, 256;
	mul.wide.u32 	%rd49, %r216, 4;
	add.s64 	%rd50, %rd2, %rd49;
	ld.global.u32 	%r217, [%rd50];
	max.s32 	%r218, %r215, %r217;
	add.s32 	%r219, %r213, 512;
	mul.wide.u32 	%rd51, %r219, 4;
	add.s64 	%rd52, %rd2, %rd51;
	ld.global.u32 	%r220, [%rd52];
	max.s32 	%r221, %r218, %r220;
	add.s32 	%r222, %r213, 768;
	mul.wide.u32 	%rd53, %r222, 4;
	add.s64 	%rd54, %rd2, %rd53;
	ld.global.u32 	%r223, [%rd54];
	max.s32 	%r224, %r221, %r223;
	add.s32 	%r225, %r213, 1024;
	mul.wide.u32 	%rd55, %r225, 4;
	add.s64 	%rd56, %rd2, %rd55;
	ld.global.u32 	%r226, [%rd56];
	max.s32 	%r227, %r224, %r226;
	add.s32 	%r228, %r213, 1280;
	mul.wide.u32 	%rd57, %r228, 4;
	add.s64 	%rd58, %rd2, %rd57;
	ld.global.u32 	%r229, [%rd58];
	max.s32 	%r230, %r227, %r229;
	add.s32 	%r231, %r213, 1536;
	mul.wide.u32 	%rd59, %r231, 4;
	add.s64 	%rd60, %rd2, %rd59;
	ld.global.u32 	%r232, [%rd60];
	max.s32 	%r233, %r230, %r232;
	add.s32 	%r234, %r213, 1792;
	mul.wide.u32 	%rd61, %r234, 4;
	add.s64 	%rd62, %rd2, %rd61;
	ld.global.u32 	%r235, [%rd62];
	max.s32 	%r509, %r233, %r235;
	add.s32 	%r501, %r501, 2048;
$L__BB10_40:
	setp.eq.s32 	%p13, %r67, 0;
	@%p13 bra 	$L__BB10_46;
	and.b32  	%r73, %r50, 3;
	setp.lt.u32 	%p14, %r67, 4;
	@%p14 bra 	$L__BB10_43;
	add.s32 	%r237, %r501, %r492;
	mul.wide.u32 	%rd63, %r237, 4;
	add.s64 	%rd64, %rd2, %rd63;
	ld.global.u32 	%r238, [%rd64];
	max.s32 	%r239, %r509, %r238;
	add.s32 	%r240, %r237, 256;
	mul.wide.u32 	%rd65, %r240, 4;
	add.s64 	%rd66, %rd2, %rd65;
	ld.global.u32 	%r241, [%rd66];
	max.s32 	%r242, %r239, %r241;
	add.s32 	%r243, %r237, 512;
	mul.wide.u32 	%rd67, %r243, 4;
	add.s64 	%rd68, %rd2, %rd67;
	ld.global.u32 	%r244, [%rd68];
	max.s32 	%r245, %r242, %r244;
	add.s32 	%r246, %r237, 768;
	mul.wide.u32 	%rd69, %r246, 4;
	add.s64 	%rd70, %rd2, %rd69;
	ld.global.u32 	%r247, [%rd70];
	max.s32 	%r509, %r245, %r247;
	add.s32 	%r501, %r501, 1024;
$L__BB10_43:
	setp.eq.s32 	%p15, %r73, 0;
	@%p15 bra 	$L__BB10_46;
	add.s32 	%r507, %r501, %r492;
	neg.s32 	%r506, %r73;
$L__BB10_45:
	.pragma "nounroll";
	mul.wide.u32 	%rd71, %r507, 4;
	add.s64 	%rd72, %rd2, %rd71;
	ld.global.u32 	%r248, [%rd72];
	max.s32 	%r509, %r509, %r248;
	add.s32 	%r507, %r507, 256;
	add.s32 	%r506, %r506, 1;
	setp.ne.s32 	%p16, %r506, 0;
	@%p16 bra 	$L__BB10_45;
$L__BB10_46:
	// begin inline asm
	mov.u32 %r249, %laneid;
	// end inline asm
	mov.b32 	%r252, 1;
	mov.b32 	%r273, 31;
	mov.b32 	%r274, -1;
	// begin inline asm
	shfl.sync.down.b32 %r250, %r509, %r252, %r273, %r274;
	// end inline asm
	setp.gt.s32 	%p17, %r249, 30;
	max.s32 	%r275, %r509, %r250;
	selp.b32 	%r256, %r509, %r275, %p17;
	mov.b32 	%r257, 2;
	// begin inline asm
	shfl.sync.down.b32 %r255, %r256, %r257, %r273, %r274;
	// end inline asm
	setp.gt.s32 	%p18, %r249, 29;
	max.s32 	%r276, %r256, %r255;
	selp.b32 	%r261, %r256, %r276, %p18;
	mov.b32 	%r262, 4;
	// begin inline asm
	shfl.sync.down.b32 %r260, %r261, %r262, %r273, %r274;
	// end inline asm
	setp.gt.s32 	%p19, %r249, 27;
	max.s32 	%r277, %r261, %r260;
	selp.b32 	%r266, %r261, %r277, %p19;
	mov.b32 	%r267, 8;
	// begin inline asm
	shfl.sync.down.b32 %r265, %r266, %r267, %r273, %r274;
	// end inline asm
	setp.gt.s32 	%p20, %r249, 23;
	max.s32 	%r278, %r266, %r265;
	selp.b32 	%r271, %r266, %r278, %p20;
	mov.b32 	%r272, 16;
	// begin inline asm
	shfl.sync.down.b32 %r270, %r271, %r272, %r273, %r274;
	// end inline asm
	setp.gt.s32 	%p21, %r249, 15;
	max.s32 	%r88, %r271, %r270;
	selp.b32 	%r510, %r271, %r88, %p21;
	setp.ne.s32 	%p22, %r249, 0;
	@%p22 bra 	$L__BB10_48;
	shr.u32 	%r279, %r41, 3;
	and.b32  	%r280, %r279, 124;
	mov.u32 	%r281, _ZZN3cub18CUB_300001_SM_10006detail6reduce28DeviceReduceSingleTileKernelINS2_10policy_hubIijN4cuda3__47maximumIiEEE10Policy1000EN6thrust24THRUST_300001_SM_1000_NS6detail15normal_iteratorINSC_10device_ptrIiEEEEPfjS8_fiNS5_3std3__410__identityEEEvT0_T1_T2_T3_T4_T6_E12temp_storage;
	add.s32 	%r282, %r281, %r280;
	st.shared.u32 	[%r282+8], %r88;
$L__BB10_48:
	bar.sync 	0;
	setp.ne.s32 	%p23, %r41, 0;
	@%p23 bra 	$L__BB10_50;
	ld.shared.u32 	%r283, [_ZZN3cub18CUB_300001_SM_10006detail6reduce28DeviceReduceSingleTileKernelINS2_10policy_hubIijN4cuda3__47maximumIiEEE10Policy1000EN6thrust24THRUST_300001_SM_1000_NS6detail15normal_iteratorINSC_10device_ptrIiEEEEPfjS8_fiNS5_3std3__410__identityEEEvT0_T1_T2_T3_T4_T6_E12temp_storage+12];
	max.s32 	%r284, %r510, %r283;
	ld.shared.u32 	%r285, [_ZZN3cub18CUB_300001_SM_10006detail6reduce28DeviceReduceSingleTileKernelINS2_10policy_hubIijN4cuda3__47maximumIiEEE10Policy1000EN6thrust24THRUST_300001_SM_1000_NS6detail15normal_iteratorINSC_10device_ptrIiEEEEPfjS8_fiNS5_3std3__410__identityEEEvT0_T1_T2_T3_T4_T6_E12temp_storage+16];
	max.s32 	%r286, %r284, %r285;
	ld.shared.u32 	%r287, [_ZZN3cub18CUB_300001_SM_10006detail6reduce28DeviceReduceSingleTileKernelINS2_10policy_hubIijN4cuda3__47maximumIiEEE10Policy1000EN6thrust24THRUST_300001_SM_1000_NS6detail15normal_iteratorINSC_10device_ptrIiEEEEPfjS8_fiNS5_3std3__410__identityEEEvT0_T1_T2_T3_T4_T6_E12temp_storage+20];
	max.s32 	%r288, %r286, %r287;
	ld.shared.u32 	%r289, [_ZZN3cub18CUB_300001_SM_10006detail6reduce28DeviceReduceSingleTileKernelINS2_10policy_hubIijN4cuda3__47maximumIiEEE10Policy1000EN6thrust24THRUST_300001_SM_1000_NS6detail15normal_iteratorINSC_10device_ptrIiEEEEPfjS8_fiNS5_3std3__410__identityEEEvT0_T1_T2_T3_T4_T6_E12temp_storage+24];
	max.s32 	%r290, %r288, %r289;
	ld.shared.u32 	%r291, [_ZZN3cub18CUB_300001_SM_10006detail6reduce28DeviceReduceSingleTileKernelINS2_10policy_hubIijN4cuda3__47maximumIiEEE10Policy1000EN6thrust24THRUST_300001_SM_1000_NS6detail15normal_iteratorINSC_10device_ptrIiEEEEPfjS8_fiNS5_3std3__410__identityEEEvT0_T1_T2_T3_T4_T6_E12temp_storage+28];
	max.s32 	%r292, %r290, %r291;
	ld.shared.u32 	%r293, [_ZZN3cub18CUB_300001_SM_10006detail6reduce28DeviceReduceSingleTileKernelINS2_10policy_hubIijN4cuda3__47maximumIiEEE10Policy1000EN6thrust24THRUST_300001_SM_1000_NS6detail15normal_iteratorINSC_10device_ptrIiEEEEPfjS8_fiNS5_3std3__410__identityEEEvT0_T1_T2_T3_T4_T6_E12temp_storage+32];
	max.s32 	%r294, %r292, %r293;
	ld.shared.u32 	%r295, [_ZZN3cub18CUB_300001_SM_10006detail6reduce28DeviceReduceSingleTileKernelINS2_10policy_hubIijN4cuda3__47maximumIiEEE10Policy1000EN6thrust24THRUST_300001_SM_1000_NS6detail15normal_iteratorINSC_10device_ptrIiEEEEPfjS8_fiNS5_3std3__410__identityEEEvT0_T1_T2_T3_T4_T6_E12temp_storage+36];
	max.s32 	%r510, %r294, %r295;
$L__BB10_50:
	mov.u32 	%r468, %tid.x;
	setp.ne.s32 	%p57, %r468, 0;
	@%p57 bra 	$L__BB10_52;
	cvt.rzi.s32.f32 	%r469, %f1;
	max.s32 	%r470, %r469, %r510;
	cvt.rn.f32.s32 	%f2, %r470;
	st.global.f32 	[%rd1], %f2;
$L__BB10_52:
	ret;

}
	// .globl	_ZN3cub18CUB_300001_SM_10006detail6reduce18DeviceReduceKernelINS2_10policy_hubIijN4cuda3__47maximumIiEEE10Policy1000EN6thrust24THRUST_300001_SM_1000_NS6detail15normal_iteratorINSC_10device_ptrIiEEEEjS8_iNS5_3std3__410__identityEEEvT0_PT3_T1_NS0_13GridEvenShareISO_EET2_T4_
.visible .entry _ZN3cub18CUB_300001_SM_10006detail6reduce18DeviceReduceKernelINS2_10policy_hubIijN4cuda3__47maximumIiEEE10Policy1000EN6thrust24THRUST_300001_SM_1000_NS6detail15normal_iteratorINSC_10device_ptrIiEEEEjS8_iNS5_3std3__410__identityEEEvT0_PT3_T1_NS0_13GridEvenShareISO_EET2_T4_(
	.param .align 8 .b8 _ZN3cub18CUB_300001_SM_10006detail6reduce18DeviceReduceKernelINS2_10policy_hubIijN4cuda3__47maximumIiEEE10Policy1000EN6thrust24THRUST_300001_SM_1000_NS6detail15normal_iteratorINSC_10device_ptrIiEEEEjS8_iNS5_3std3__410__identityEEEvT0_PT3_T1_NS0_13GridEvenShareISO_EET2_T4__param_0[8],
	.param .u64 .ptr .align 1 _ZN3cub18CUB_300001_SM_10006detail6reduce18DeviceReduceKernelINS2_10policy_hubIijN4cuda3__47maximumIiEEE10Policy1000EN6thrust24THRUST_300001_SM_1000_NS6detail15normal_iteratorINSC_10device_ptrIiEEEEjS8_iNS5_3std3__410__identityEEEvT0_PT3_T1_NS0_13GridEvenShareISO_EET2_T4__param_1,
	.param .u32 _ZN3cub18CUB_300001_SM_10006detail6reduce18DeviceReduceKernelINS2_10policy_hubIijN4cuda3__47maximumIiEEE10Policy1000EN6thrust24THRUST_300001_SM_1000_NS6detail15normal_iteratorINSC_10device_ptrIiEEEEjS8_iNS5_3std3__410__identityEEEvT0_PT3_T1_NS0_13GridEvenShareISO_EET2_T4__param_2,
	.param .align 4 .b8 _ZN3cub18CUB_300001_SM_10006detail6reduce18DeviceReduceKernelINS2_10policy_hubIijN4cuda3__47maximumIiEEE10Policy1000EN6thrust24THRUST_300001_SM_1000_NS6detail15normal_iteratorINSC_10device_ptrIiEEEEjS8_iNS5_3std3__410__identityEEEvT0_PT3_T1_NS0_13GridEvenShareISO_EET2_T4__param_3[40],
	.param .align 1 .b8 _ZN3cub18CUB_300001_SM_10006detail6reduce18DeviceReduceKernelINS2_10policy_hubIijN4cuda3__47maximumIiEEE10Policy1000EN6thrust24THRUST_300001_SM_1000_NS6detail15normal_iteratorINSC_10device_ptrIiEEEEjS8_iNS5_3std3__410__identityEEEvT0_PT3_T1_NS0_13GridEvenShareISO_EET2_T4__param_4[1],
	.param .align 1 .b8 _ZN3cub18CUB_300001_SM_10006detail6reduce18DeviceReduceKernelINS2_10policy_hubIijN4cuda3__47maximumIiEEE10Policy1000EN6thrust24THRUST_300001_SM_1000_NS6detail15normal_iteratorINSC_10device_ptrIiEEEEjS8_iNS5_3std3__410__identityEEEvT0_PT3_T1_NS0_13GridEvenShareISO_EET2_T4__param_5[1]
)
.maxntid 256
{
	.reg .pred 	%p<57>;
	.reg .b16 	%rs<4>;
	.reg .b32 	%r<575>;
	.reg .b64 	%rd<130>;
	// demoted variable
	.shared .align 4 .b8 _ZZN3cub18CUB_300001_SM_10006detail6reduce18DeviceReduceKernelINS2_10policy_hubIijN4cuda3__47maximumIiEEE10Policy1000EN6thrust24THRUST_300001_SM_1000_NS6detail15normal_iteratorINSC_10device_ptrIiEEEEjS8_iNS5_3std3__410__identityEEEvT0_PT3_T1_NS0_13GridEvenShareISO_EET2_T4_E12temp_storage[44];
	ld.param.u32 	%r1, [_ZN3cub18CUB_300001_SM_10006detail6reduce18DeviceReduceKernelINS2_10policy_hubIijN4cuda3__47maximumIiEEE10Policy1000EN6thrust24THRUST_300001_SM_1000_NS6detail15normal_iteratorINSC_10device_ptrIiEEEEjS8_iNS5_3std3__410__identityEEEvT0_PT3_T1_NS0_13GridEvenShareISO_EET2_T4__param_3+20];
	ld.param.u32 	%r2, [_ZN3cub18CUB_300001_SM_10006detail6reduce18DeviceReduceKernelINS2_10policy_hubIijN4cuda3__47maximumIiEEE10Policy1000EN6thrust24THRUST_300001_SM_1000_NS6detail15normal_iteratorINSC_10device_ptrIiEEEEjS8_iNS5_3std3__410__identityEEEvT0_PT3_T1_NS0_13GridEvenShareISO_EET2_T4__param_3+24];
	ld.param.u64 	%rd3, [_ZN3cub18CUB_300001_SM_10006detail6reduce18DeviceReduceKernelINS2_10policy_hubIijN4cuda3__47maximumIiEEE10Policy1000EN6thrust24THRUST_300001_SM_1000_NS6detail15normal_iteratorINSC_10device_ptrIiEEEEjS8_iNS5_3std3__410__identityEEEvT0_PT3_T1_NS0_13GridEvenShareISO_EET2_T4__param_0];
	cvta.to.global.u64 	%rd1, %rd3;
	mov.u32 	%r3, %ctaid.x;
	shl.b32 	%r4, %r2, 12;
	shl.b32 	%r556, %r3, 12;
	sub.s32 	%r6, %r1, %r556;
	setp.gt.u32 	%p1, %r6, 4095;
	@%p1 bra 	$L__BB11_26;
	mov.u32 	%r7, %tid.x;
	setp.ge.u32 	%p23, %r7, %r6;
	mov.b32 	%r550, 0;
	mov.u32 	%r539, %r7;
	@%p23 bra 	$L__BB11_3;
	add.s32 	%r331, %r556, %r7;
	mul.wide.u32 	%rd66, %r331, 4;
	add.s64 	%rd67, %rd1, %rd66;
	ld.global.u32 	%r550, [%rd67];
	add.s32 	%r539, %r7, 256;
$L__BB11_3:
	setp.ge.u32 	%p24, %r539, %r6;
	@%p24 bra 	$L__BB11_17;
	not.b32 	%r333, %r539;
	add.s32 	%r334, %r1, %r333;
	sub.s32 	%r335, %r334, %r556;
	shr.u32 	%r336, %r335, 8;
	add.s32 	%r12, %r336, 1;
	and.b32  	%r13, %r12, 15;
	setp.lt.u32 	%p25, %r335, 3840;
	@%p25 bra 	$L__BB11_8;
	or.b32  	%r536, %r539, 2048;
	add.s32 	%r535, %r539, %r556;
	and.b32  	%r337, %r12, 33554416;
	neg.s32 	%r534, %r337;
$L__BB11_6:
	.pragma "nounroll";
	mul.wide.u32 	%rd68, %r535, 4;
	add.s64 	%rd69, %rd1, %rd68;
	ld.global.u32 	%r338, [%rd69];
	max.s32 	%r339, %r550, %r338;
	add.s32 	%r340, %r535, 256;
	mul.wide.u32 	%rd70, %r340, 4;
	add.s64 	%rd71, %rd1, %rd70;
	ld.global.u32 	%r341, [%rd71];
	max.s32 	%r342, %r339, %r341;
	add.s32 	%r343, %r535, 512;
	mul.wide.u32 	%rd72, %r343, 4;
	add.s64 	%rd73, %rd1, %rd72;
	ld.global.u32 	%r344, [%rd73];
	max.s32 	%r345, %r342, %r344;
	add.s32 	%r346, %r535, 768;
	mul.wide.u32 	%rd74, %r346, 4;
	add.s64 	%rd75, %rd1, %rd74;
	ld.global.u32 	%r347, [%rd75];
	max.s32 	%r348, %r345, %r347;
	add.s32 	%r349, %r535, 1024;
	mul.wide.u32 	%rd76, %r349, 4;
	add.s64 	%rd77, %rd1, %rd76;
	ld.global.u32 	%r350, [%rd77];
	max.s32 	%r351, %r348, %r350;
	add.s32 	%r352, %r535, 1280;
	mul.wide.u32 	%rd78, %r352, 4;
	add.s64 	%rd79, %rd1, %rd78;
	ld.global.u32 	%r353, [%rd79];
	max.s32 	%r354, %r351, %r353;
	add.s32 	%r355, %r535, 1536;
	mul.wide.u32 	%rd80, %r355, 4;
	add.s64 	%rd81, %rd1, %rd80;
	ld.global.u32 	%r356, [%rd81];
	max.s32 	%r357, %r354, %r356;
	add.s32 	%r358, %r535, 1792;
	mul.wide.u32 	%rd82, %r358, 4;
	add.s64 	%rd83, %rd1, %rd82;
	ld.global.u32 	%r359, [%rd83];
	max.s32 	%r360, %r357, %r359;
	add.s32 	%r361, %r535, 2048;
	mul.wide.u32 	%rd84, %r361, 4;
	add.s64 	%rd85, %rd1, %rd84;
	ld.global.u32 	%r362, [%rd85];
	max.s32 	%r363, %r360, %r362;
	add.s32 	%r364, %r535, 2304;
	mul.wide.u32 	%rd86, %r364, 4;
	add.s64 	%rd87, %rd1, %rd86;
	ld.global.u32 	%r365, [%rd87];
	max.s32 	%r366, %r363, %r365;
	add.s32 	%r367, %r535, 2560;
	mul.wide.u32 	%rd88, %r367, 4;
	add.s64 	%rd89, %rd1, %rd88;
	ld.global.u32 	%r368, [%rd89];
	max.s32 	%r369, %r366, %r368;
	add.s32 	%r370, %r535, 2816;
	mul.wide.u32 	%rd90, %r370, 4;
	add.s64 	%rd91, %rd1, %rd90;
	ld.global.u32 	%r371, [%rd91];
	max.s32 	%r372, %r369, %r371;
	add.s32 	%r373, %r535, 3072;
	mul.wide.u32 	%rd92, %r373, 4;
	add.s64 	%rd93, %rd1, %rd92;
	ld.global.u32 	%r374, [%rd93];
	max.s32 	%r375, %r372, %r374;
	add.s32 	%r376, %r535, 3328;
	mul.wide.u32 	%rd94, %r376, 4;
	add.s64 	%rd95, %rd1, %rd94;
	ld.global.u32 	%r377, [%rd95];
	max.s32 	%r378, %r375, %r377;
	add.s32 	%r379, %r535, 3584;
	mul.wide.u32 	%rd96, %r379, 4;
	add.s64 	%rd97, %rd1, %rd96;
	ld.global.u32 	%r380, [%rd97];
	max.s32 	%r381, %r378, %r380;
	add.s32 	%r382, %r535, 3840;
	mul.wide.u32 	%rd98, %r382, 4;
	add.s64 	%rd99, %rd1, %rd98;
	ld.global.u32 	%r383, [%rd99];
	max.s32 	%r550, %r381, %r383;
	add.s32 	%r536, %r536, 4096;
	add.s32 	%r535, %r535, 4096;
	add.s32 	%r534, %r534, 16;
	setp.ne.s32 	%p26, %r534, 0;
	@%p26 bra 	$L__BB11_6;
	add.s32 	%r539, %r536, -2048;
$L__BB11_8:
	setp.eq.s32 	%p27, %r13, 0;
	@%p27 bra 	$L__BB11_17;
	and.b32  	%r29, %r12, 7;
	setp.lt.u32 	%p28, %r13, 8;
	@%p28 bra 	$L__BB11_11;
	add.s32 	%r385, %r556, %r539;
	mul.wide.u32 	%rd100, %r385, 4;
	add.s64 	%rd101, %rd1, %rd100;
	ld.global.u32 	%r386, [%rd101];
	max.s32 	%r387, %r550, %r386;
	add.s32 	%r388, %r385, 256;
	mul.wide.u32 	%rd102, %r388, 4;
	add.s64 	%rd103, %rd1, %rd102;
	ld.global.u32 	%r389, [%rd103];
	max.s32 	%r390, %r387, %r389;
	add.s32 	%r391, %r385, 512;
	mul.wide.u32 	%rd104, %r391, 4;
	add.s64 	%rd105, %rd1, %rd104;
	ld.global.u32 	%r392, [%rd105];
	max.s32 	%r393, %r390, %r392;
	add.s32 	%r394, %r385, 768;
	mul.wide.u32 	%rd106, %r394, 4;
	add.s64 	%rd107, %rd1, %rd106;
	ld.global.u32 	%r395, [%rd107];
	max.s32 	%r396, %r393, %r395;
	add.s32 	%r397, %r385, 1024;
	mul.wide.u32 	%rd108, %r397, 4;
	add.s64 	%rd109, %rd1, %rd108;
	ld.global.u32 	%r398, [%rd109];
	max.s32 	%r399, %r396, %r398;
	add.s32 	%r400, %r385, 1280;
	mul.wide.u32 	%rd110, %r400, 4;
	add.s64 	%rd111, %rd1, %rd110;
	ld.global.u32 	%r401, [%rd111];
	max.s32 	%r402, %r399, %r401;
	add.s32 	%r403, %r385, 1536;
	mul.wide.u32 	%rd112, %r403, 4;
	add.s64 	%rd113, %rd1, %rd112;
	ld.global.u32 	%r404, [%rd113];
	max.s32 	%r405, %r402, %r404;
	add.s32 	%r406, %r385, 1792;
	mul.wide.u32 	%rd114, %r406, 4;
	add.s64 	%rd115, %rd1, %rd114;
	ld.global.u32 	%r407, [%rd115];
	max.s32 	%r550, %r405, %r407;
	add.s32 	%r539, %r539, 2048;
$L__BB11_11:
	setp.eq.s32 	%p29, %r29, 0;
	@%p29 bra 	$L__BB11_17;
	and.b32  	%r35, %r12, 3;
	setp.lt.u32 	%p30, %r29, 4;
	@%p30 bra 	$L__BB11_14;
	add.s32 	%r409, %r556, %r539;
	mul.wide.u32 	%rd116, %r409, 4;
	add.s64 	%rd117, %rd1, %rd116;
	ld.global.u32 	%r410, [%rd117];
	max.s32 	%r411, %r550, %r410;
	add.s32 	%r412, %r409, 256;
	mul.wide.u32 	%rd118, %r412, 4;
	add.s64 	%rd119, %rd1, %rd118;
	ld.global.u32 	%r413, [%rd119];
	max.s32 	%r414, %r411, %r413;
	add.s32 	%r415, %r409, 512;
	mul.wide.u32 	%rd120, %r415, 4;
	add.s64 	%rd121, %rd1, %rd120;
	ld.global.u32 	%r416, [%rd121];
	max.s32 	%r417, %r414, %r416;
	add.s32 	%r418, %r409, 768;
	mul.wide.u32 	%rd122, %r418, 4;
	add.s64 	%rd123, %rd1, %rd122;
	ld.global.u32 	%r419, [%rd123];
	max.s32 	%r550, %r417, %r419;
	add.s32 	%r539, %r539, 1024;
$L__BB11_14:
	setp.eq.s32 	%p31, %r35, 0;
	@%p31 bra 	$L__BB11_17;
	add.s32 	%r548, %r539, %r556;
	neg.s32 	%r547, %r35;
$L__BB11_16:
	.pragma "nounroll";
	mul.wide.u32 	%rd124, %r548, 4;
	add.s64 	%rd125, %rd1, %rd124;
	ld.global.u32 	%r420, [%rd125];
	max.s32 	%r550, %r550, %r420;
	add.s32 	%r548, %r548, 256;
	add.s32 	%r547, %r547, 1;
	setp.ne.s32 	%p32, %r547, 0;
	@%p32 bra 	$L__BB11_16;
$L__BB11_17:
	setp.lt.u32 	%p33, %r6, 256;
	@%p33 bra 	$L__BB11_22;
	// begin inline asm
	mov.u32 %r484, %laneid;
	// end inline asm
	mov.b32 	%r487, 1;
	mov.b32 	%r508, 31;
	mov.b32 	%r509, -1;
	// begin inline asm
	shfl.sync.down.b32 %r485, %r550, %r487, %r508, %r509;
	// end inline asm
	setp.gt.s32 	%p49, %r484, 30;
	max.s32 	%r510, %r550, %r485;
	selp.b32 	%r491, %r550, %r510, %p49;
	mov.b32 	%r492, 2;
	// begin inline asm
	shfl.sync.down.b32 %r490, %r491, %r492, %r508, %r509;
	// end inline asm
	setp.gt.s32 	%p50, %r484, 29;
	max.s32 	%r511, %r491, %r490;
	selp.b32 	%r496, %r491, %r511, %p50;
	mov.b32 	%r497, 4;
	// begin inline asm
	shfl.sync.down.b32 %r495, %r496, %r497, %r508, %r509;
	// end inline asm
	setp.gt.s32 	%p51, %r484, 27;
	max.s32 	%r512, %r496, %r495;
	selp.b32 	%r501, %r496, %r512, %p51;
	mov.b32 	%r502, 8;
	// begin inline asm
	shfl.sync.down.b32 %r500, %r501, %r502, %r508, %r509;
	// end inline asm
	setp.gt.s32 	%p52, %r484, 23;
	max.s32 	%r513, %r501, %r500;
	selp.b32 	%r506, %r501, %r513, %p52;
	mov.b32 	%r507, 16;
	// begin inline asm
	shfl.sync.down.b32 %r505, %r506, %r507, %r508, %r509;
	// end inline asm
	setp.gt.s32 	%p53, %r484, 15;
	max.s32 	%r50, %r506, %r505;
	selp.b32 	%r574, %r506, %r50, %p53;
	setp.ne.s32 	%p54, %r484, 0;
	@%p54 bra 	$L__BB11_20;
	shr.u32 	%r514, %r7, 3;
	and.b32  	%r515, %r514, 124;
	mov.u32 	%r516, _ZZN3cub18CUB_300001_SM_10006detail6reduce18DeviceReduceKernelINS2_10policy_hubIijN4cuda3__47maximumIiEEE10Policy1000EN6thrust24THRUST_300001_SM_1000_NS6detail15normal_iteratorINSC_10device_ptrIiEEEEjS8_iNS5_3std3__410__identityEEEvT0_PT3_T1_NS0_13GridEvenShareISO_EET2_T4_E12temp_storage;
	add.s32 	%r517, %r516, %r515;
	st.shared.u32 	[%r517+8], %r50;
$L__BB11_20:
	bar.sync 	0;
	setp.ne.s32 	%p55, %r7, 0;
	@%p55 bra 	$L__BB11_48;
	ld.shared.u32 	%r518, [_ZZN3cub18CUB_300001_SM_10006detail6reduce18DeviceReduceKernelINS2_10policy_hubIijN4cuda3__47maximumIiEEE10Policy1000EN6thrust24THRUST_300001_SM_1000_NS6detail15normal_iteratorINSC_10device_ptrIiEEEEjS8_iNS5_3std3__410__identityEEEvT0_PT3_T1_NS0_13GridEvenShareISO_EET2_T4_E12temp_storage+12];
	max.s32 	%r519, %r574, %r518;
	ld.shared.u32 	%r520, [_ZZN3cub18CUB_300001_SM_10006detail6reduce18DeviceReduceKernelINS2_10policy_hubIijN4cuda3__47maximumIiEEE10Policy1000EN6thrust24THRUST_300001_SM_1000_NS6detail15normal_iteratorINSC_10device_ptrIiEEEEjS8_iNS5_3std3__410__identityEEEvT0_PT3_T1_NS0_13GridEvenShareISO_EET2_T4_E12temp_storage+16];
	max.s32 	%r521, %r519, %r520;
	ld.shared.u32 	%r522, [_ZZN3cub18CUB_300001_SM_10006detail6reduce18DeviceReduceKernelINS2_10policy_hubIijN4cuda3__47maximumIiEEE10Policy1000EN6thrust24THRUST_300001_SM_1000_NS6detail15normal_iteratorINSC_10device_ptrIiEEEEjS8_iNS5_3std3__410__identityEEEvT0_PT3_T1_NS0_13GridEvenShareISO_EET2_T4_E12temp_storage+20];
	max.s32 	%r523, %r521, %r522;
	ld.shared.u32 	%r524, [_ZZN3cub18CUB_300001_SM_10006detail6reduce18DeviceReduceKernelINS2_10policy_hubIijN4cuda3__47maximumIiEEE10Policy1000EN6thrust24THRUST_300001_SM_1000_NS6detail15normal_iteratorINSC_10device_ptrIiEEEEjS8_iNS5_3std3__410__identityEEEvT0_PT3_T1_NS0_13GridEvenShareISO_EET2_T4_E12temp_storage+24];
	max.s32 	%r525, %r523, %r524;
	ld.shared.u32 	%r526, [_ZZN3cub18CUB_300001_SM_10006detail6reduce18DeviceReduceKernelINS2_10policy_hubIijN4cuda3__47maximumIiEEE10Policy1000EN6thrust24THRUST_300001_SM_1000_NS6detail15normal_iteratorINSC_10device_ptrIiEEEEjS8_iNS5_3std3__410__identityEEEvT0_PT3_T1_NS0_13GridEvenShareISO_EET2_T4_E12temp_storage+28];
	max.s32 	%r527, %r525, %r526;
	ld.shared.u32 	%r528, [_ZZN3cub18CUB_300001_SM_10006detail6reduce18DeviceReduceKernelINS2_10policy_hubIijN4cuda3__47maximumIiEEE10Policy1000EN6thrust24THRUST_300001_SM_1000_NS6detail15normal_iteratorINSC_10device_ptrIiEEEEjS8_iNS5_3std3__410__identityEEEvT0_PT3_T1_NS0_13GridEvenShareISO_EET2_T4_E12temp_storage+32];
	max.s32 	%r529, %r527, %r528;
	ld.shared.u32 	%r530, [_ZZN3cub18CUB_300001_SM_10006detail6reduce18DeviceReduceKernelINS2_10policy_hubIijN4cuda3__47maximumIiEEE10Policy1000EN6thrust24THRUST_300001_SM_1000_NS6detail15normal_iteratorINSC_10device_ptrIiEEEEjS8_iNS5_3std3__410__identityEEEvT0_PT3_T1_NS0_13GridEvenShareISO_EET2_T4_E12temp_storage+36];
	max.s32 	%r574, %r529, %r530;
	bra.uni 	$L__BB11_48;
$L__BB11_22:
	// begin inline asm
	mov.u32 %r421, %laneid;
	// end inline asm
	and.b32  	%r447, %r7, 992;
	add.s32 	%r448, %r447, 32;
	setp.gt.u32 	%p34, %r448, %r6;
	not.b32 	%r449, %r447;
	add.s32 	%r450, %r6, %r449;
	selp.b32 	%r445, %r450, 31, %p34;
	mov.b32 	%r424, 1;
	mov.b32 	%r446, -1;
	// begin inline asm
	shfl.sync.down.b32 %r422, %r550, %r424, %r445, %r446;
	// end inline asm
	setp.lt.s32 	%p35, %r421, %r445;
	max.s32 	%r451, %r550, %r422;
	selp.b32 	%r428, %r451, %r550, %p35;
	mov.b32 	%r429, 2;
	// begin inline asm
	shfl.sync.down.b32 %r427, %r428, %r429, %r445, %r446;
	// end inline asm
	add.s32 	%r452, %r421, 2;
	setp.gt.s32 	%p36, %r452, %r445;
	max.s32 	%r453, %r428, %r427;
	selp.b32 	%r433, %r428, %r453, %p36;
	mov.b32 	%r434, 4;
	// begin inline asm
	shfl.sync.down.b32 %r432, %r433, %r434, %r445, %r446;
	// end inline asm
	add.s32 	%r454, %r421, 4;
	setp.gt.s32 	%p37, %r454, %r445;
	max.s32 	%r455, %r433, %r432;
	selp.b32 	%r438, %r433, %r455, %p37;
	mov.b32 	%r439, 8;
	// begin inline asm
	shfl.sync.down.b32 %r437, %r438, %r439, %r445, %r446;
	// end inline asm
	add.s32 	%r456, %r421, 8;
	setp.gt.s32 	%p38, %r456, %r445;
	max.s32 	%r457, %r438, %r437;
	selp.b32 	%r443, %r438, %r457, %p38;
	mov.b32 	%r444, 16;
	// begin inline asm
	shfl.sync.down.b32 %r442, %r443, %r444, %r445, %r446;
	// end inline asm
	add.s32 	%r458, %r421, 16;
	setp.gt.s32 	%p39, %r458, %r445;
	max.s32 	%r459, %r443, %r442;
	selp.b32 	%r574, %r443, %r459, %p39;
	setp.ne.s32 	%p40, %r421, 0;
	@%p40 bra 	$L__BB11_24;
	shr.u32 	%r460, %r7, 3;
	and.b32  	%r461, %r460, 124;
	mov.u32 	%r462, _ZZN3cub18CUB_300001_SM_10006detail6reduce18DeviceReduceKernelINS2_10policy_hubIijN4cuda3__47maximumIiEEE10Policy1000EN6thrust24THRUST_300001_SM_1000_NS6detail15normal_iteratorINSC_10device_ptrIiEEEEjS8_iNS5_3std3__410__identityEEEvT0_PT3_T1_NS0_13GridEvenShareISO_EET2_T4_E12temp_storage;
	add.s32 	%r463, %r462, %r461;
	st.shared.u32 	[%r463+8], %r574;
$L__BB11_24:
	bar.sync 	0;
	setp.ne.s32 	%p41, %r7, 0;
	@%p41 bra 	$L__BB11_48;
	setp.gt.u32 	%p42, %r6, 32;
	ld.shared.u32 	%r464, [_ZZN3cub18CUB_300001_SM_10006detail6reduce18DeviceReduceKernelINS2_10policy_hubIijN4cuda3__47maximumIiEEE10Policy1000EN6thrust24THRUST_300001_SM_1000_NS6detail15normal_iteratorINSC_10device_ptrIiEEEEjS8_iNS5_3std3__410__identityEEEvT0_PT3_T1_NS0_13GridEvenShareISO_EET2_T4_E12temp_storage+12];
	max.s32 	%r465, %r574, %r464;
	selp.b32 	%r466, %r465, %r574, %p42;
	setp.gt.u32 	%p43, %r6, 64;
	ld.shared.u32 	%r467, [_ZZN3cub18CUB_300001_SM_10006detail6reduce18DeviceReduceKernelINS2_10policy_hubIijN4cuda3__47maximumIiEEE10Policy1000EN6thrust24THRUST_300001_SM_1000_NS6detail15normal_iteratorINSC_10device_ptrIiEEEEjS8_iNS5_3std3__410__identityEEEvT0_PT3_T1_NS0_13GridEvenShareISO_EET2_T4_E12temp_storage+16];
	max.s32 	%r468, %r466, %r467;
	selp.b32 	%r469, %r468, %r466, %p43;
	setp.gt.u32 	%p44, %r6, 96;
	ld.shared.u32 	%r470, [_ZZN3cub18CUB_300001_SM_10006detail6reduce18DeviceReduceKernelINS2_10policy_hubIijN4cuda3__47maximumIiEEE10Policy1000EN6thrust24THRUST_300001_SM_1000_NS6detail15normal_iteratorINSC_10device_ptrIiEEEEjS8_iNS5_3std3__410__identityEEEvT0_PT3_T1_NS0_13GridEvenShareISO_EET2_T4_E12temp_storage+20];
	max.s32 	%r471, %r469, %r470;
	selp.b32 	%r472, %r471, %r469, %p44;
	setp.gt.u32 	%p45, %r6, 128;
	ld.shared.u32 	%r473, [_ZZN3cub18CUB_300001_SM_10006detail6reduce18DeviceReduceKernelINS2_10policy_hubIijN4cuda3__47maximumIiEEE10Policy1000EN6thrust24THRUST_300001_SM_1000_NS6detail15normal_iteratorINSC_10device_ptrIiEEEEjS8_iNS5_3std3__410__identityEEEvT0_PT3_T1_NS0_13GridEvenShareISO_EET2_T4_E12temp_storage+24];
	max.s32 	%r474, %r472, %r473;
	selp.b32 	%r475, %r474, %r472, %p45;
	setp.gt.u32 	%p46, %r6, 160;
	ld.shared.u32 	%r476, [_ZZN3cub18CUB_300001_SM_10006detail6reduce18DeviceReduceKernelINS2_10policy_hubIijN4cuda3__47maximumIiEEE10Policy1000EN6thrust24THRUST_300001_SM_1000_NS6detail15normal_iteratorINSC_10device_ptrIiEEEEjS8_iNS5_3std3__410__identityEEEvT0_PT3_T1_NS0_13GridEvenShareISO_EET2_T4_E12temp_storage+28];
	max.s32 	%r477, %r475, %r476;
	selp.b32 	%r478, %r477, %r475, %p46;
	setp.gt.u32 	%p47, %r6, 192;
	ld.shared.u32 	%r479, [_ZZN3cub18CUB_300001_SM_10006detail6reduce18DeviceReduceKernelINS2_10policy_hubIijN4cuda3__47maximumIiEEE10Policy1000EN6thrust24THRUST_300001_SM_1000_NS6detail15normal_iteratorINSC_10device_ptrIiEEEEjS8_iNS5_3std3__410__identityEEEvT0_PT3_T1_NS0_13GridEvenShareISO_EET2_T4_E12temp_storage+32];
	max.s32 	%r480, %r478, %r479;
	selp.b32 	%r481, %r480, %r478, %p47;
	setp.gt.u32 	%p48, %r6, 224;
	ld.shared.u32 	%r482, [_ZZN3cub18CUB_300001_SM_10006detail6reduce18DeviceReduceKernelINS2_10policy_hubIijN4cuda3__47maximumIiEEE10Policy1000EN6thrust24THRUST_300001_SM_1000_NS6detail15normal_iteratorINSC_10device_ptrIiEEEEjS8_iNS5_3std3__410__identityEEEvT0_PT3_T1_NS0_13GridEvenShareISO_EET2_T4_E12temp_storage+36];
	max.s32 	%r483, %r481, %r482;
	selp.b32 	%r574, %r483, %r481, %p48;
	bra.uni 	$L__BB11_48;
$L__BB11_26:
	mov.u32 	%r55, %tid.x;
	add.s32 	%r112, %r55, %r556;
	mul.wide.u32 	%rd4, %r112, 4;
	add.s64 	%rd5, %rd1, %rd4;
	ld.global.u32 	%r113, [%rd5];
	ld.global.u32 	%r114, [%rd5+1024];
	ld.global.u32 	%r115, [%rd5+2048];
	ld.global.u32 	%r116, [%rd5+3072];
	ld.global.u32 	%r117, [%rd5+4096];
	ld.global.u32 	%r118, [%rd5+5120];
	ld.global.u32 	%r119, [%rd5+6144];
	ld.global.u32 	%r120, [%rd5+7168];
	ld.global.u32 	%r121, [%rd5+8192];
	ld.global.u32 	%r122, [%rd5+9216];
	ld.global.u32 	%r123, [%rd5+10240];
	ld.global.u32 	%r124, [%rd5+11264];
	ld.global.u32 	%r125, [%rd5+12288];
	ld.global.u32 	%r126, [%rd5+13312];
	ld.global.u32 	%r127, [%rd5+14336];
	ld.global.u32 	%r128, [%rd5+15360];
	max.s32 	%r129, %r113, %r114;
	max.s32 	%r130, %r129, %r115;
	max.s32 	%r131, %r116, %r117;
	max.s32 	%r132, %r131, %r118;
	max.s32 	%r133, %r119, %r120;
	max.s32 	%r134, %r133, %r121;
	max.s32 	%r135, %r122, %r123;
	max.s32 	%r136, %r135, %r124;
	max.s32 	%r137, %r125, %r126;
	max.s32 	%r138, %r137, %r127;
	max.s32 	%r139, %r130, %r132;
	max.s32 	%r140, %r139, %r134;
	max.s32 	%r141, %r136, %r138;
	max.s32 	%r142, %r141, %r128;
	max.s32 	%r573, %r140, %r142;
	setp.lt.u32 	%p2, %r6, %r4;
	@%p2 bra 	$L__BB11_44;
	add.s32 	%r57, %r4, %r556;
	not.b32 	%r144, %r55;
	add.s32 	%r145, %r144, %r1;
	sub.s32 	%r146, %r145, %r4;
	sub.s32 	%r552, %r146, %r556;
	add.s32 	%r147, %r57, %r55;
	add.s32 	%r551, %r147, 2048;
	mov.b32 	%r554, 0;
	mov.u32 	%r553, %r57;
$L__BB11_28:
	add.s32 	%r556, %r556, %r4;
	add.s32 	%r149, %r1, -4096;
	setp.gt.u32 	%p3, %r556, %r149;
	@%p3 bra 	$L__BB11_30;
	add.s32 	%r150, %r55, %r556;
	mul.wide.u32 	%rd6, %r150, 4;
	add.s64 	%rd7, %rd1, %rd6;
	ld.global.u32 	%r151, [%rd7];
	ld.global.u32 	%r152, [%rd7+1024];
	ld.global.u32 	%r153, [%rd7+2048];
	ld.global.u32 	%r154, [%rd7+3072];
	ld.global.u32 	%r155, [%rd7+4096];
	ld.global.u32 	%r156, [%rd7+5120];
	ld.global.u32 	%r157, [%rd7+6144];
	ld.global.u32 	%r158, [%rd7+7168];
	ld.global.u32 	%r159, [%rd7+8192];
	ld.global.u32 	%r160, [%rd7+9216];
	ld.global.u32 	%r161, [%rd7+10240];
	ld.global.u32 	%r162, [%rd7+11264];
	ld.global.u32 	%r163, [%rd7+12288];
	ld.global.u32 	%r164, [%rd7+13312];
	ld.global.u32 	%r165, [%rd7+14336];
	ld.global.u32 	%r166, [%rd7+15360];
	max.s32 	%r167, %r573, %r151;
	max.s32 	%r168, %r167, %r152;
	max.s32 	%r169, %r153, %r154;
	max.s32 	%r170, %r169, %r155;
	max.s32 	%r171, %r156, %r157;
	max.s32 	%r172, %r171, %r158;
	max.s32 	%r173, %r159, %r160;
	max.s32 	%r174, %r173, %r161;
	max.s32 	%r175, %r162, %r163;
	max.s32 	%r176, %r175, %r164;
	max.s32 	%r177, %r165, %r166;
	max.s32 	%r178, %r168, %r170;
	max.s32 	%r179, %r178, %r172;
	max.s32 	%r180, %r174, %r176;
	max.s32 	%r181, %r180, %r177;
	max.s32 	%r573, %r179, %r181;
	sub.s32 	%r182, %r1, %r556;
	setp.lt.u32 	%p4, %r182, %r4;
	add.s32 	%r554, %r554, 1;
	add.s32 	%r553, %r553, %r4;
	sub.s32 	%r552, %r552, %r4;
	add.s32 	%r551, %r551, %r4;
	@%p4 bra 	$L__BB11_44;
	bra.uni 	$L__BB11_28;
$L__BB11_30:
	setp.le.u32 	%p5, %r1, %r556;
	sub.s32 	%r184, %r1, %r556;
	setp.ge.s32 	%p6, %r55, %r184;
	or.pred  	%p7, %p5, %p6;
	@%p7 bra 	$L__BB11_44;
	not.b32 	%r187, %r55;
	add.s32 	%r188, %r1, %r187;
	sub.s32 	%r189, %r188, %r57;
	mul.lo.s32 	%r190, %r2, %r554;
	shl.b32 	%r191, %r190, 12;
	sub.s32 	%r192, %r189, %r191;
	shr.u32 	%r193, %r192, 8;
	add.s32 	%r72, %r193, 1;
	and.b32  	%r73, %r72, 15;
	setp.lt.u32 	%p8, %r192, 3840;
	mov.u32 	%r565, %r55;
	@%p8 bra 	$L__BB11_35;
	or.b32  	%r559, %r55, 2048;
	shr.u32 	%r194, %r552, 8;
	add.s32 	%r195, %r194, 1;
	and.b32  	%r196, %r195, 33554416;
	neg.s32 	%r557, %r196;
$L__BB11_33:
	.pragma "nounroll";
	add.s32 	%r197, %r551, -2048;
	mul.wide.u32 	%rd8, %r197, 4;
	add.s64 	%rd9, %rd1, %rd8;
	ld.global.u32 	%r198, [%rd9];
	max.s32 	%r199, %r573, %r198;
	add.s32 	%r200, %r551, -1792;
	mul.wide.u32 	%rd10, %r200, 4;
	add.s64 	%rd11, %rd1, %rd10;
	ld.global.u32 	%r201, [%rd11];
	max.s32 	%r202, %r199, %r201;
	add.s32 	%r203, %r551, -1536;
	mul.wide.u32 	%rd12, %r203, 4;
	add.s64 	%rd13, %rd1, %rd12;
	ld.global.u32 	%r204, [%rd13];
	max.s32 	%r205, %r202, %r204;
	add.s32 	%r206, %r551, -1280;
	mul.wide.u32 	%rd14, %r206, 4;
	add.s64 	%rd15, %rd1, %rd14;
	ld.global.u32 	%r207, [%rd15];
	max.s32 	%r208, %r205, %r207;
	add.s32 	%r209, %r551, -1024;
	mul.wide.u32 	%rd16, %r209, 4;
	add.s64 	%rd17, %rd1, %rd16;
	ld.global.u32 	%r210, [%rd17];
	max.s32 	%r211, %r208, %r210;
	add.s32 	%r212, %r551, -768;
	mul.wide.u32 	%rd18, %r212, 4;
	add.s64 	%rd19, %rd1, %rd18;
	ld.global.u32 	%r213, [%rd19];
	max.s32 	%r214, %r211, %r213;
	add.s32 	%r215, %r551, -512;
	mul.wide.u32 	%rd20, %r215, 4;
	add.s64 	%rd21, %rd1, %rd20;
	ld.global.u32 	%r216, [%rd21];
	max.s32 	%r217, %r214, %r216;
	add.s32 	%r218, %r551, 1792;
	add.s32 	%r219, %r551, -256;
	mul.wide.u32 	%rd22, %r219, 4;
	add.s64 	%rd23, %rd1, %rd22;
	ld.global.u32 	%r220, [%rd23];
	max.s32 	%r221, %r217, %r220;
	mul.wide.u32 	%rd24, %r551, 4;
	add.s64 	%rd25, %rd1, %rd24;
	ld.global.u32 	%r222, [%rd25];
	max.s32 	%r223, %r221, %r222;
	add.s32 	%r224, %r551, 256;
	mul.wide.u32 	%rd26, %r224, 4;
	add.s64 	%rd27, %rd1, %rd26;
	ld.global.u32 	%r225, [%rd27];
	max.s32 	%r226, %r223, %r225;
	add.s32 	%r227, %r551, 512;
	mul.wide.u32 	%rd28, %r227, 4;
	add.s64 	%rd29, %rd1, %rd28;
	ld.global.u32 	%r228, [%rd29];
	max.s32 	%r229, %r226, %r228;
	add.s32 	%r230, %r551, 768;
	mul.wide.u32 	%rd30, %r230, 4;
	add.s64 	%rd31, %rd1, %rd30;
	ld.global.u32 	%r231, [%rd31];
	max.s32 	%r232, %r229, %r231;
	add.s32 	%r233, %r551, 1024;
	mul.wide.u32 	%rd32, %r233, 4;
	add.s64 	%rd33, %rd1, %rd32;
	ld.global.u32 	%r234, [%rd33];
	max.s32 	%r235, %r232, %r234;
	add.s32 	%r236, %r551, 1280;
	mul.wide.u32 	%rd34, %r236, 4;
	add.s64 	%rd35, %rd1, %rd34;
	ld.global.u32 	%r237, [%rd35];
	max.s32 	%r238, %r235, %r237;
	add.s32 	%r239, %r551, 1536;
	mul.wide.u32 	%rd36, %r239, 4;
	add.s64 	%rd37, %rd1, %rd36;
	ld.global.u32 	%r240, [%rd37];
	max.s32 	%r241, %r238, %r240;
	mul.wide.u32 	%rd38, %r218, 4;
	add.s64 	%rd39, %rd1, %rd38;
	ld.global.u32 	%r242, [%rd39];
	max.s32 	%r573, %r241, %r242;
	add.s32 	%r559, %r559, 4096;
	add.s32 	%r551, %r551, 4096;
	add.s32 	%r557, %r557, 16;
	setp.ne.s32 	%p9, %r557, 0;
	@%p9 bra 	$L__BB11_33;
	add.s32 	%r565, %r559, -2048;
$L__BB11_35:
	setp.eq.s32 	%p10, %r73, 0;
	@%p10 bra 	$L__BB11_44;
	and.b32  	%r88, %r72, 7;
	setp.lt.u32 	%p11, %r73, 8;
	@%p11 bra 	$L__BB11_38;
	add.s32 	%r244, %r565, %r556;
	mul.wide.u32 	%rd40, %r244, 4;
	add.s64 	%rd41, %rd1, %rd40;
	ld.global.u32 	%r245, [%rd41];
	max.s32 	%r246, %r573, %r245;
	add.s32 	%r247, %r244, 256;
	mul.wide.u32 	%rd42, %r247, 4;
	add.s64 	%rd43, %rd1, %rd42;
	ld.global.u32 	%r248, [%rd43];
	max.s32 	%r249, %r246, %r248;
	add.s32 	%r250, %r244, 512;
	mul.wide.u32 	%rd44, %r250, 4;
	add.s64 	%rd45, %rd1, %rd44;
	ld.global.u32 	%r251, [%rd45];
	max.s32 	%r252, %r249, %r251;
	add.s32 	%r253, %r244, 768;
	mul.wide.u32 	%rd46, %r253, 4;
	add.s64 	%rd47, %rd1, %rd46;
	ld.global.u32 	%r254, [%rd47];
	max.s32 	%r255, %r252, %r254;
	add.s32 	%r256, %r244, 1024;
	mul.wide.u32 	%rd48, %r256, 4;
	add.s64 	%rd49, %rd1, %rd48;
	ld.global.u32 	%r257, [%rd49];
	max.s32 	%r258, %r255, %r257;
	add.s32 	%r259, %r244, 1280;
	mul.wide.u32 	%rd50, %r259, 4;
	add.s64 	%rd51, %rd1, %rd50;
	ld.global.u32 	%r260, [%rd51];
	max.s32 	%r261, %r258, %r260;
	add.s32 	%r262, %r244, 1536;
	mul.wide.u32 	%rd52, %r262, 4;
	add.s64 	%rd53, %rd1, %rd52;
	ld.global.u32 	%r263, [%rd53];
	max.s32 	%r264, %r261, %r263;
	add.s32 	%r265, %r244, 1792;
	mul.wide.u32 	%rd54, %r265, 4;
	add.s64 	%rd55, %rd1, %rd54;
	ld.global.u32 	%r266, [%rd55];
	max.s32 	%r573, %r264, %r266;
	add.s32 	%r565, %r565, 2048;
$L__BB11_38:
	setp.eq.s32 	%p12, %r88, 0;
	@%p12 bra 	$L__BB11_44;
	setp.lt.u32 	%p13, %r88, 4;
	@%p13 bra 	$L__BB11_41;
	add.s32 	%r268, %r565, %r556;
	mul.wide.u32 	%rd56, %r268, 4;
	add.s64 	%rd57, %rd1, %rd56;
	ld.global.u32 	%r269, [%rd57];
	max.s32 	%r270, %r573, %r269;
	add.s32 	%r271, %r268, 256;
	mul.wide.u32 	%rd58, %r271, 4;
	add.s64 	%rd59, %rd1, %rd58;
	ld.global.u32 	%r272, [%rd59];
	max.s32 	%r273, %r270, %r272;
	add.s32 	%r274, %r268, 512;
	mul.wide.u32 	%rd60, %r274, 4;
	add.s64 	%rd61, %rd1, %rd60;
	ld.global.u32 	%r275, [%rd61];
	max.s32 	%r276, %r273, %r275;
	add.s32 	%r277, %r268, 768;
	mul.wide.u32 	%rd62, %r277, 4;
	add.s64 	%rd63, %rd1, %rd62;
	ld.global.u32 	%r278, [%rd63];
	max.s32 	%r573, %r276, %r278;
	add.s32 	%r565, %r565, 1024;
$L__BB11_41:
	and.b32  	%r279, %r72, 3;
	setp.eq.s32 	%p14, %r279, 0;
	@%p14 bra 	$L__BB11_44;
	add.s32 	%r571, %r565, %r553;
	cvt.u16.u32 	%rs1, %r552;
	shr.u16 	%rs2, %rs1, 8;
	add.s16 	%rs3, %rs2, 1;
	cvt.u32.u16 	%r280, %rs3;
	and.b32  	%r281, %r280, 3;
	neg.s32 	%r570, %r281;
$L__BB11_43:
	.pragma "nounroll";
	mul.wide.u32 	%rd64, %r571, 4;
	add.s64 	%rd65, %rd1, %rd64;
	ld.global.u32 	%r282, [%rd65];
	max.s32 	%r573, %r573, %r282;
	add.s32 	%r571, %r571, 256;
	add.s32 	%r570, %r570, 1;
	setp.ne.s32 	%p15, %r570, 0;
	@%p15 bra 	$L__BB11_43;
$L__BB11_44:
	// begin inline asm
	mov.u32 %r283, %laneid;
	// end inline asm
	mov.b32 	%r286, 1;
	mov.b32 	%r307, 31;
	mov.b32 	%r308, -1;
	// begin inline asm
	shfl.sync.down.b32 %r284, %r573, %r286, %r307, %r308;
	// end inline asm
	setp.gt.s32 	%p16, %r283, 30;
	max.s32 	%r309, %r573, %r284;
	selp.b32 	%r290, %r573, %r309, %p16;
	mov.b32 	%r291, 2;
	// begin inline asm
	shfl.sync.down.b32 %r289, %r290, %r291, %r307, %r308;
	// end inline asm
	setp.gt.s32 	%p17, %r283, 29;
	max.s32 	%r310, %r290, %r289;
	selp.b32 	%r295, %r290, %r310, %p17;
	mov.b32 	%r296, 4;
	// begin inline asm
	shfl.sync.down.b32 %r294, %r295, %r296, %r307, %r308;
	// end inline asm
	setp.gt.s32 	%p18, %r283, 27;
	max.s32 	%r311, %r295, %r294;
	selp.b32 	%r300, %r295, %r311, %p18;
	mov.b32 	%r301, 8;
	// begin inline asm
	shfl.sync.down.b32 %r299, %r300, %r301, %r307, %r308;
	// end inline asm
	setp.gt.s32 	%p19, %r283, 23;
	max.s32 	%r312, %r300, %r299;
	selp.b32 	%r305, %r300, %r312, %p19;
	mov.b32 	%r306, 16;
	// begin inline asm
	shfl.sync.down.b32 %r304, %r305, %r306, %r307, %r308;
	// end inline asm
	setp.gt.s32 	%p20, %r283, 15;
	max.s32 	%r108, %r305, %r304;
	selp.b32 	%r574, %r305, %r108, %p20;
	setp.ne.s32 	%p21, %r283, 0;
	@%p21 bra 	$L__BB11_46;
	shr.u32 	%r313, %r55, 3;
	and.b32  	%r314, %r313, 124;
	mov.u32 	%r315, _ZZN3cub18CUB_300001_SM_10006detail6reduce18DeviceReduceKernelINS2_10policy_hubIijN4cuda3__47maximumIiEEE10Policy1000EN6thrust24THRUST_300001_SM_1000_NS6detail15normal_iteratorINSC_10device_ptrIiEEEEjS8_iNS5_3std3__410__identityEEEvT0_PT3_T1_NS0_13GridEvenShareISO_EET2_T4_E12temp_storage;
	add.s32 	%r316, %r315, %r314;
	st.shared.u32 	[%r316+8], %r108;
$L__BB11_46:
	bar.sync 	0;
	setp.ne.s32 	%p22, %r55, 0;
	@%p22 bra 	$L__BB11_48;
	ld.shared.u32 	%r317, [_ZZN3cub18CUB_300001_SM_10006detail6reduce18DeviceReduceKernelINS2_10policy_hubIijN4cuda3__47maximumIiEEE10Policy1000EN6thrust24THRUST_300001_SM_1000_NS6detail15normal_iteratorINSC_10device_ptrIiEEEEjS8_iNS5_3std3__410__identityEEEvT0_PT3_T1_NS0_13GridEvenShareISO_EET2_T4_E12temp_storage+12];
	max.s32 	%r318, %r574, %r317;
	ld.shared.u32 	%r319, [_ZZN3cub18CUB_300001_SM_10006detail6reduce18DeviceReduceKernelINS2_10policy_hubIijN4cuda3__47maximumIiEEE10Policy1000EN6thrust24THRUST_300001_SM_1000_NS6detail15normal_iteratorINSC_10device_ptrIiEEEEjS8_iNS5_3std3__410__identityEEEvT0_PT3_T1_NS0_13GridEvenShareISO_EET2_T4_E12temp_storage+16];
	max.s32 	%r320, %r318, %r319;
	ld.shared.u32 	%r321, [_ZZN3cub18CUB_300001_SM_10006detail6reduce18DeviceReduceKernelINS2_10policy_hubIijN4cuda3__47maximumIiEEE10Policy1000EN6thrust24THRUST_300001_SM_1000_NS6detail15normal_iteratorINSC_10device_ptrIiEEEEjS8_iNS5_3std3__410__identityEEEvT0_PT3_T1_NS0_13GridEvenShareISO_EET2_T4_E12temp_storage+20];
	max.s32 	%r322, %r320, %r321;
	ld.shared.u32 	%r323, [_ZZN3cub18CUB_300001_SM_10006detail6reduce18DeviceReduceKernelINS2_10policy_hubIijN4cuda3__47maximumIiEEE10Policy1000EN6thrust24THRUST_300001_SM_1000_NS6detail15normal_iteratorINSC_10device_ptrIiEEEEjS8_iNS5_3std3__410__identityEEEvT0_PT3_T1_NS0_13GridEvenShareISO_EET2_T4_E12temp_storage+24];
	max.s32 	%r324, %r322, %r323;
	ld.shared.u32 	%r325, [_ZZN3cub18CUB_300001_SM_10006detail6reduce18DeviceReduceKernelINS2_10policy_hubIijN4cuda3__47maximumIiEEE10Policy1000EN6thrust24THRUST_300001_SM_1000_NS6detail15normal_iteratorINSC_10device_ptrIiEEEEjS8_iNS5_3std3__410__identityEEEvT0_PT3_T1_NS0_13GridEvenShareISO_EET2_T4_E12temp_storage+28];
	max.s32 	%r326, %r324, %r325;
	ld.shared.u32 	%r327, [_ZZN3cub18CUB_300001_SM_10006detail6reduce18DeviceReduceKernelINS2_10policy_hubIijN4cuda3__47maximumIiEEE10Policy1000EN6thrust24THRUST_300001_SM_1000_NS6detail15normal_iteratorINSC_10device_ptrIiEEEEjS8_iNS5_3std3__410__identityEEEvT0_PT3_T1_NS0_13GridEvenShareISO_EET2_T4_E12temp_storage+32];
	max.s32 	%r328, %r326, %r327;
	ld.shared.u32 	%r329, [_ZZN3cub18CUB_300001_SM_10006detail6reduce18DeviceReduceKernelINS2_10policy_hubIijN4cuda3__47maximumIiEEE10Policy1000EN6thrust24THRUST_300001_SM_1000_NS6detail15normal_iteratorINSC_10device_ptrIiEEEEjS8_iNS5_3std3__410__identityEEEvT0_PT3_T1_NS0_13GridEvenShareISO_EET2_T4_E12temp_storage+36];
	max.s32 	%r574, %r328, %r329;
$L__BB11_48:
	mov.u32 	%r531, %tid.x;
	setp.ne.s32 	%p56, %r531, 0;
	@%p56 bra 	$L__BB11_50;
	ld.param.u64 	%rd129, [_ZN3cub18CUB_300001_SM_10006detail6reduce18DeviceReduceKernelINS2_10policy_hubIijN4cuda3__47maximumIiEEE10Policy1000EN6thrust24THRUST_300001_SM_1000_NS6detail15normal_iteratorINSC_10device_ptrIiEEEEjS8_iNS5_3std3__410__identityEEEvT0_PT3_T1_NS0_13GridEvenShareISO_EET2_T4__param_1];
	cvta.to.global.u64 	%rd126, %rd129;
	mul.wide.u32 	%rd127, %r3, 4;
	add.s64 	%rd128, %rd126, %rd127;
	st.global.u32 	[%rd128], %r574;
$L__BB11_50:
	ret;

}
	// .globl	_ZN3cub18CUB_300001_SM_10006detail6reduce28DeviceReduceSingleTileKernelINS2_10policy_hubIijN4cuda3__47maximumIiEEE10Policy1000EPiPfiS8_fiNS5_3std3__410__identityEEEvT0_T1_T2_T3_T4_T6_
.visible .entry _ZN3cub18CUB_300001_SM_10006detail6reduce28DeviceReduceSingleTileKernelINS2_10policy_hubIijN4cuda3__47maximumIiEEE10Policy1000EPiPfiS8_fiNS5_3std3__410__identityEEEvT0_T1_T2_T3_T4_T6_(
	.param .u64 .ptr .align 1 _ZN3cub18CUB_300001_SM_10006detail6reduce28DeviceReduceSingleTileKernelINS2_10policy_hubIijN4cuda3__47maximumIiEEE10Policy1000EPiPfiS8_fiNS5_3std3__410__identityEEEvT0_T1_T2_T3_T4_T6__param_0,
	.param .u64 .ptr .align 1 _ZN3cub18CUB_300001_SM_10006detail6reduce28DeviceReduceSingleTileKernelINS2_10policy_hubIijN4cuda3__47maximumIiEEE10Policy1000EPiPfiS8_fiNS5_3std3__410__identityEEEvT0_T1_T2_T3_T4_T6__param_1,
	.param .u32 _ZN3cub18CUB_300001_SM_10006detail6reduce28DeviceReduceSingleTileKernelINS2_10policy_hubIijN4cuda3__47maximumIiEEE10Policy1000EPiPfiS8_fiNS5_3std3__410__identityEEEvT0_T1_T2_T3_T4_T6__param_2,
	.param .align 1 .b8 _ZN3cub18CUB_300001_SM_10006detail6reduce28DeviceReduceSingleTileKernelINS2_10policy_hubIijN4cuda3__47maximumIiEEE10Policy1000EPiPfiS8_fiNS5_3std3__410__identityEEEvT0_T1_T2_T3_T4_T6__param_3[1],
	.param .f32 _ZN3cub18CUB_300001_SM_10006detail6reduce28DeviceReduceSingleTileKernelINS2_10policy_hubIijN4cuda3__47maximumIiEEE10Policy1000EPiPfiS8_fiNS5_3std3__410__identityEEEvT0_T1_T2_T3_T4_T6__param_4,
	.param .align 1 .b8 _ZN3cub18CUB_300001_SM_10006detail6reduce28DeviceReduceSingleTileKernelINS2_10policy_hubIijN4cuda3__47maximumIiEEE10Policy1000EPiPfiS8_fiNS5_3std3__410__identityEEEvT0_T1_T2_T3_T4_T6__param_5[1]
)
.maxntid 256
.minnctapersm 1
{
	.reg .pred 	%p<97>;
	.reg .b32 	%r<687>;
	.reg .b32 	%f<3>;
	.reg .b64 	%rd<125>;
	// demoted variable
	.shared .align 4 .b8 _ZZN3cub18CUB_300001_SM_10006detail6reduce28DeviceReduceSingleTileKernelINS2_10policy_hubIijN4cuda3__47maximumIiEEE10Policy1000EPiPfiS8_fiNS5_3std3__410__identityEEEvT0_T1_T2_T3_T4_T6_E12temp_storage[44];
	ld.param.u64 	%rd16, [_ZN3cub18CUB_300001_SM_10006detail6reduce28DeviceReduceSingleTileKernelINS2_10policy_hubIijN4cuda3__47maximumIiEEE10Policy1000EPiPfiS8_fiNS5_3std3__410__identityEEEvT0_T1_T2_T3_T4_T6__param_0];
	ld.param.u64 	%rd17, [_ZN3cub18CUB_300001_SM_10006detail6reduce28DeviceReduceSingleTileKernelINS2_10policy_hubIijN4cuda3__47maximumIiEEE10Policy1000EPiPfiS8_fiNS5_3std3__410__identityEEEvT0_T1_T2_T3_T4_T6__param_1];
	ld.param.u32 	%r124, [_ZN3cub18CUB_300001_SM_10006detail6reduce28DeviceReduceSingleTileKernelINS2_10policy_hubIijN4cuda3__47maximumIiEEE10Policy1000EPiPfiS8_fiNS5_3std3__410__identityEEEvT0_T1_T2_T3_T4_T6__param_2];
	ld.param.f32 	%f1, [_ZN3cub18CUB_300001_SM_10006detail6reduce28DeviceReduceSingleTileKernelINS2_10policy_hubIijN4cuda3__47maximumIiEEE10Policy1000EPiPfiS8_fiNS5_3std3__410__identityEEEvT0_T1_T2_T3_T4_T6__param_4];
	cvta.to.global.u64 	%rd1, %rd17;
	setp.ne.s32 	%p1, %r124, 0;
	@%p1 bra 	$L__BB12_3;
	mov.u32 	%r633, %tid.x;
	setp.ne.s32 	%p96, %r633, 0;
	@%p96 bra 	$L__BB12_74;
	st.global.f32 	[%rd1], %f1;
	bra.uni 	$L__BB12_74;
$L__BB12_3:
	and.b64  	%rd18, %rd16, 15;
	setp.ne.s64 	%p2, %rd18, 0;
	@%p2 bra 	$L__BB12_38;
	setp.gt.s32 	%p49, %r124, 4095;
	@%p49 bra 	$L__BB12_22;
	mov.u32 	%r1, %tid.x;
	setp.ge.s32 	%p66, %r1, %r124;
	mov.b32 	%r644, 0;
	mov.u32 	%r639, %r1;
	@%p66 bra 	$L__BB12_7;
	mul.wide.u32 	%rd113, %r1, 4;
	add.s64 	%rd112, %rd16, %rd113;
	// begin inline asm
	ld.global.nc.u32 %r644, [%rd112];
	// end inline asm
	add.s32 	%r639, %r1, 256;
$L__BB12_7:
	setp.ge.s32 	%p67, %r639, %r124;
	@%p67 bra 	$L__BB12_13;
	not.b32 	%r507, %r639;
	add.s32 	%r6, %r124, %r507;
	and.b32  	%r508, %r6, 768;
	setp.eq.s32 	%p68, %r508, 768;
	@%p68 bra 	$L__BB12_11;
	mul.wide.u32 	%rd114, %r639, 4;
	add.s64 	%rd121, %rd16, %rd114;
	shr.u32 	%r509, %r6, 8;
	add.s32 	%r510, %r509, 1;
	and.b32  	%r511, %r510, 3;
	neg.s32 	%r636, %r511;
$L__BB12_10:
	.pragma "nounroll";
	// begin inline asm
	ld.global.nc.u32 %r512, [%rd121];
	// end inline asm
	max.s32 	%r644, %r644, %r512;
	add.s32 	%r639, %r639, 256;
	add.s64 	%rd121, %rd121, 1024;
	add.s32 	%r636, %r636, 1;
	setp.ne.s32 	%p69, %r636, 0;
	@%p69 bra 	$L__BB12_10;
$L__BB12_11:
	setp.lt.u32 	%p70, %r6, 768;
	@%p70 bra 	$L__BB12_13;
$L__BB12_12:
	mul.wide.s32 	%rd120, %r639, 4;
	add.s64 	%rd116, %rd16, %rd120;
	// begin inline asm
	ld.global.nc.u32 %r513, [%rd116];
	// end inline asm
	max.s32 	%r517, %r644, %r513;
	add.s64 	%rd117, %rd116, 1024;
	// begin inline asm
	ld.global.nc.u32 %r514, [%rd117];
	// end inline asm
	max.s32 	%r518, %r517, %r514;
	add.s64 	%rd118, %rd116, 2048;
	// begin inline asm
	ld.global.nc.u32 %r515, [%rd118];
	// end inline asm
	max.s32 	%r519, %r518, %r515;
	add.s64 	%rd119, %rd116, 3072;
	// begin inline asm
	ld.global.nc.u32 %r516, [%rd119];
	// end inline asm
	max.s32 	%r644, %r519, %r516;
	add.s32 	%r639, %r639, 1024;
	setp.lt.s32 	%p71, %r639, %r124;
	@%p71 bra 	$L__BB12_12;
$L__BB12_13:
	setp.lt.s32 	%p72, %r124, 256;
	@%p72 bra 	$L__BB12_18;
	// begin inline asm
	mov.u32 %r583, %laneid;
	// end inline asm
	mov.b32 	%r586, 1;
	mov.b32 	%r607, 31;
	mov.b32 	%r608, -1;
	// begin inline asm
	shfl.sync.down.b32 %r584, %r644, %r586, %r607, %r608;
	// end inline asm
	setp.gt.s32 	%p88, %r583, 30;
	max.s32 	%r609, %r644, %r584;
	selp.b32 	%r590, %r644, %r609, %p88;
	mov.b32 	%r591, 2;
	// begin inline asm
	shfl.sync.down.b32 %r589, %r590, %r591, %r607, %r608;
	// end inline asm
	setp.gt.s32 	%p89, %r583, 29;
	max.s32 	%r610, %r590, %r589;
	selp.b32 	%r595, %r590, %r610, %p89;
	mov.b32 	%r596, 4;
	// begin inline asm
	shfl.sync.down.b32 %r594, %r595, %r596, %r607, %r608;
	// end inline asm
	setp.gt.s32 	%p90, %r583, 27;
	max.s32 	%r611, %r595, %r594;
	selp.b32 	%r600, %r595, %r611, %p90;
	mov.b32 	%r601, 8;
	// begin inline asm
	shfl.sync.down.b32 %r599, %r600, %r601, %r607, %r608;
	// end inline asm
	setp.gt.s32 	%p91, %r583, 23;
	max.s32 	%r612, %r600, %r599;
	selp.b32 	%r605, %r600, %r612, %p91;
	mov.b32 	%r606, 16;
	// begin inline asm
	shfl.sync.down.b32 %r604, %r605, %r606, %r607, %r608;
	// end inline asm
	setp.gt.s32 	%p92, %r583, 15;
	max.s32 	%r22, %r605, %r604;
	selp.b32 	%r686, %r605, %r22, %p92;
	setp.ne.s32 	%p93, %r583, 0;
	@%p93 bra 	$L__BB12_16;
	shr.u32 	%r613, %r1, 3;
	and.b32  	%r614, %r613, 124;
	mov.u32 	%r615, _ZZN3cub18CUB_300001_SM_10006detail6reduce28DeviceReduceSingleTileKernelINS2_10policy_hubIijN4cuda3__47maximumIiEEE10Policy1000EPiPfiS8_fiNS5_3std3__410__identityEEEvT0_T1_T2_T3_T4_T6_E12temp_storage;
	add.s32 	%r616, %r615, %r614;
	st.shared.u32 	[%r616+8], %r22;
$L__BB12_16:
	bar.sync 	0;
	setp.ne.s32 	%p94, %r1, 0;
	@%p94 bra 	$L__BB12_72;
	ld.shared.u32 	%r617, [_ZZN3cub18CUB_300001_SM_10006detail6reduce28DeviceReduceSingleTileKernelINS2_10policy_hubIijN4cuda3__47maximumIiEEE10Policy1000EPiPfiS8_fiNS5_3std3__410__identityEEEvT0_T1_T2_T3_T4_T6_E12temp_storage+12];
	max.s32 	%r618, %r686, %r617;
	ld.shared.u32 	%r619, [_ZZN3cub18CUB_300001_SM_10006detail6reduce28DeviceReduceSingleTileKernelINS2_10policy_hubIijN4cuda3__47maximumIiEEE10Policy1000EPiPfiS8_fiNS5_3std3__410__identityEEEvT0_T1_T2_T3_T4_T6_E12temp_storage+16];
	max.s32 	%r620, %r618, %r619;
	ld.shared.u32 	%r621, [_ZZN3cub18CUB_300001_SM_10006detail6reduce28DeviceReduceSingleTileKernelINS2_10policy_hubIijN4cuda3__47maximumIiEEE10Policy1000EPiPfiS8_fiNS5_3std3__410__identityEEEvT0_T1_T2_T3_T4_T6_E12temp_storage+20];
	max.s32 	%r622, %r620, %r621;
	ld.shared.u32 	%r623, [_ZZN3cub18CUB_300001_SM_10006detail6reduce28DeviceReduceSingleTileKernelINS2_10policy_hubIijN4cuda3__47maximumIiEEE10Policy1000EPiPfiS8_fiNS5_3std3__410__identityEEEvT0_T1_T2_T3_T4_T6_E12temp_storage+24];
	max.s32 	%r624, %r622, %r623;
	ld.shared.u32 	%r625, [_ZZN3cub18CUB_300001_SM_10006detail6reduce28DeviceReduceSingleTileKernelINS2_10policy_hubIijN4cuda3__47maximumIiEEE10Policy1000EPiPfiS8_fiNS5_3std3__410__identityEEEvT0_T1_T2_T3_T4_T6_E12temp_storage+28];
	max.s32 	%r626, %r624, %r625;
	ld.shared.u32 	%r627, [_ZZN3cub18CUB_300001_SM_10006detail6reduce28DeviceReduceSingleTileKernelINS2_10policy_hubIijN4cuda3__47maximumIiEEE10Policy1000EPiPfiS8_fiNS5_3std3__410__identityEEEvT0_T1_T2_T3_T4_T6_E12temp_storage+32];
	max.s32 	%r628, %r626, %r627;
	ld.shared.u32 	%r629, [_ZZN3cub18CUB_300001_SM_10006detail6reduce28DeviceReduceSingleTileKernelINS2_10policy_hubIijN4cuda3__47maximumIiEEE10Policy1000EPiPfiS8_fiNS5_3std3__410__identityEEEvT0_T1_T2_T3_T4_T6_E12temp_storage+36];
	max.s32 	%r686, %r628, %r629;
	bra.uni 	$L__BB12_72;
$L__BB12_18:
	// begin inline asm
	mov.u32 %r520, %laneid;
	// end inline asm
	and.b32  	%r546, %r1, 992;
	add.s32 	%r547, %r546, 32;
	setp.gt.s32 	%p73, %r547, %r124;
	not.b32 	%r548, %r546;
	add.s32 	%r549, %r124, %r548;
	selp.b32 	%r544, %r549, 31, %p73;
	mov.b32 	%r523, 1;
	mov.b32 	%r545, -1;
	// begin inline asm
	shfl.sync.down.b32 %r521, %r644, %r523, %r544, %r545;
	// end inline asm
	setp.lt.s32 	%p74, %r520, %r544;
	max.s32 	%r550, %r644, %r521;
	selp.b32 	%r527, %r550, %r644, %p74;
	mov.b32 	%r528, 2;
	// begin inline asm
	shfl.sync.down.b32 %r526, %r527, %r528, %r544, %r545;
	// end inline asm
	add.s32 	%r551, %r520, 2;
	setp.gt.s32 	%p75, %r551, %r544;
	max.s32 	%r552, %r527, %r526;
	selp.b32 	%r532, %r527, %r552, %p75;
	mov.b32 	%r533, 4;
	// begin inline asm
	shfl.sync.down.b32 %r531, %r532, %r533, %r544, %r545;
	// end inline asm
	add.s32 	%r553, %r520, 4;
	setp.gt.s32 	%p76, %r553, %r544;
	max.s32 	%r554, %r532, %r531;
	selp.b32 	%r537, %r532, %r554, %p76;
	mov.b32 	%r538, 8;
	// begin inline asm
	shfl.sync.down.b32 %r536, %r537, %r538, %r544, %r545;
	// end inline asm
	add.s32 	%r555, %r520, 8;
	setp.gt.s32 	%p77, %r555, %r544;
	max.s32 	%r556, %r537, %r536;
	selp.b32 	%r542, %r537, %r556, %p77;
	mov.b32 	%r543, 16;
	// begin inline asm
	shfl.sync.down.b32 %r541, %r542, %r543, %r544, %r545;
	// end inline asm
	add.s32 	%r557, %r520, 16;
	setp.gt.s32 	%p78, %r557, %r544;
	max.s32 	%r558, %r542, %r541;
	selp.b32 	%r686, %r542, %r558, %p78;
	setp.ne.s32 	%p79, %r520, 0;
	@%p79 bra 	$L__BB12_20;
	shr.u32 	%r559, %r1, 3;
	and.b32  	%r560, %r559, 124;
	mov.u32 	%r561, _ZZN3cub18CUB_300001_SM_10006detail6reduce28DeviceReduceSingleTileKernelINS2_10policy_hubIijN4cuda3__47maximumIiEEE10Policy1000EPiPfiS8_fiNS5_3std3__410__identityEEEvT0_T1_T2_T3_T4_T6_E12temp_storage;
	add.s32 	%r562, %r561, %r560;
	st.shared.u32 	[%r562+8], %r686;
$L__BB12_20:
	bar.sync 	0;
	setp.ne.s32 	%p80, %r1, 0;
	@%p80 bra 	$L__BB12_72;
	setp.gt.s32 	%p81, %r124, 32;
	ld.shared.u32 	%r563, [_ZZN3cub18CUB_300001_SM_10006detail6reduce28DeviceReduceSingleTileKernelINS2_10policy_hubIijN4cuda3__47maximumIiEEE10Policy1000EPiPfiS8_fiNS5_3std3__410__identityEEEvT0_T1_T2_T3_T4_T6_E12temp_storage+12];
	max.s32 	%r564, %r686, %r563;
	selp.b32 	%r565, %r564, %r686, %p81;
	setp.gt.s32 	%p82, %r124, 64;
	ld.shared.u32 	%r566, [_ZZN3cub18CUB_300001_SM_10006detail6reduce28DeviceReduceSingleTileKernelINS2_10policy_hubIijN4cuda3__47maximumIiEEE10Policy1000EPiPfiS8_fiNS5_3std3__410__identityEEEvT0_T1_T2_T3_T4_T6_E12temp_storage+16];
	max.s32 	%r567, %r565, %r566;
	selp.b32 	%r568, %r567, %r565, %p82;
	setp.gt.s32 	%p83, %r124, 96;
	ld.shared.u32 	%r569, [_ZZN3cub18CUB_300001_SM_10006detail6reduce28DeviceReduceSingleTileKernelINS2_10policy_hubIijN4cuda3__47maximumIiEEE10Policy1000EPiPfiS8_fiNS5_3std3__410__identityEEEvT0_T1_T2_T3_T4_T6_E12temp_storage+20];
	max.s32 	%r570, %r568, %r569;
	selp.b32 	%r571, %r570, %r568, %p83;
	setp.gt.s32 	%p84, %r124, 128;
	ld.shared.u32 	%r572, [_ZZN3cub18CUB_300001_SM_10006detail6reduce28DeviceReduceSingleTileKernelINS2_10policy_hubIijN4cuda3__47maximumIiEEE10Policy1000EPiPfiS8_fiNS5_3std3__410__identityEEEvT0_T1_T2_T3_T4_T6_E12temp_storage+24];
	max.s32 	%r573, %r571, %r572;
	selp.b32 	%r574, %r573, %r571, %p84;
	setp.gt.s32 	%p85, %r124, 160;
	ld.shared.u32 	%r575, [_ZZN3cub18CUB_300001_SM_10006detail6reduce28DeviceReduceSingleTileKernelINS2_10policy_hubIijN4cuda3__47maximumIiEEE10Policy1000EPiPfiS8_fiNS5_3std3__410__identityEEEvT0_T1_T2_T3_T4_T6_E12temp_storage+28];
	max.s32 	%r576, %r574, %r575;
	selp.b32 	%r577, %r576, %r574, %p85;
	setp.gt.s32 	%p86, %r124, 192;
	ld.shared.u32 	%r578, [_ZZN3cub18CUB_300001_SM_10006detail6reduce28DeviceReduceSingleTileKernelINS2_10policy_hubIijN4cuda3__47maximumIiEEE10Policy1000EPiPfiS8_fiNS5_3std3__410__identityEEEvT0_T1_T2_T3_T4_T6_E12temp_storage+32];
	max.s32 	%r579, %r577, %r578;
	selp.b32 	%r580, %r579, %r577, %p86;
	setp.gt.s32 	%p87, %r124, 224;
	ld.shared.u32 	%r581, [_ZZN3cub18CUB_300001_SM_10006detail6reduce28DeviceReduceSingleTileKernelINS2_10policy_hubIijN4cuda3__47maximumIiEEE10Policy1000EPiPfiS8_fiNS5_3std3__410__identityEEEvT0_T1_T2_T3_T4_T6_E12temp_storage+36];
	max.s32 	%r582, %r580, %r581;
	selp.b32 	%r686, %r582, %r580, %p87;
	bra.uni 	$L__BB12_72;
$L__BB12_22:
	mov.u32 	%r27, %tid.x;
	shl.b32 	%r378, %r27, 2;
	mul.wide.u32 	%rd86, %r378, 4;
	add.s64 	%rd76, %rd16, %rd86;
	// begin inline asm
	ld.global.nc.v2.u64 {%rd74, %rd75}, [%rd76];
	// end inline asm
	mov.b64 	{%r379, %r380}, %rd75;
	mov.b64 	{%r381, %r382}, %rd74;
	add.s64 	%rd79, %rd76, 4096;
	// begin inline asm
	ld.global.nc.v2.u64 {%rd77, %rd78}, [%rd79];
	// end inline asm
	mov.b64 	{%r383, %r384}, %rd78;
	mov.b64 	{%r385, %r386}, %rd77;
	add.s64 	%rd82, %rd76, 8192;
	// begin inline asm
	ld.global.nc.v2.u64 {%rd80, %rd81}, [%rd82];
	// end inline asm
	mov.b64 	{%r387, %r388}, %rd81;
	mov.b64 	{%r389, %r390}, %rd80;
	add.s64 	%rd85, %rd76, 12288;
	// begin inline asm
	ld.global.nc.v2.u64 {%rd83, %rd84}, [%rd85];
	// end inline asm
	mov.b64 	{%r391, %r392}, %rd84;
	mov.b64 	{%r393, %r394}, %rd83;
	max.s32 	%r395, %r381, %r382;
	max.s32 	%r396, %r395, %r379;
	max.s32 	%r397, %r380, %r385;
	max.s32 	%r398, %r397, %r386;
	max.s32 	%r399, %r383, %r384;
	max.s32 	%r400, %r399, %r389;
	max.s32 	%r401, %r390, %r387;
	max.s32 	%r402, %r401, %r388;
	max.s32 	%r403, %r393, %r394;
	max.s32 	%r404, %r403, %r391;
	max.s32 	%r405, %r396, %r398;
	max.s32 	%r406, %r405, %r400;
	max.s32 	%r407, %r402, %r404;
	max.s32 	%r408, %r407, %r392;
	max.s32 	%r659, %r406, %r408;
	setp.lt.u32 	%p50, %r124, 8192;
	mov.b32 	%r648, 4096;
	@%p50 bra 	$L__BB12_26;
	add.s32 	%r29, %r124, -4096;
	mov.b32 	%r648, 4096;
$L__BB12_24:
	mul.wide.s32 	%rd99, %r648, 4;
	add.s64 	%rd89, %rd76, %rd99;
	// begin inline asm
	ld.global.nc.v2.u64 {%rd87, %rd88}, [%rd89];
	// end inline asm
	mov.b64 	{%r410, %r411}, %rd88;
	mov.b64 	{%r412, %r413}, %rd87;
	add.s64 	%rd92, %rd89, 4096;
	// begin inline asm
	ld.global.nc.v2.u64 {%rd90, %rd91}, [%rd92];
	// end inline asm
	mov.b64 	{%r414, %r415}, %rd91;
	mov.b64 	{%r416, %r417}, %rd90;
	add.s64 	%rd95, %rd89, 8192;
	// begin inline asm
	ld.global.nc.v2.u64 {%rd93, %rd94}, [%rd95];
	// end inline asm
	mov.b64 	{%r418, %r419}, %rd94;
	mov.b64 	{%r420, %r421}, %rd93;
	add.s64 	%rd98, %rd89, 12288;
	// begin inline asm
	ld.global.nc.v2.u64 {%rd96, %rd97}, [%rd98];
	// end inline asm
	mov.b64 	{%r422, %r423}, %rd97;
	mov.b64 	{%r424, %r425}, %rd96;
	max.s32 	%r426, %r659, %r412;
	max.s32 	%r427, %r426, %r413;
	max.s32 	%r428, %r410, %r411;
	max.s32 	%r429, %r428, %r416;
	max.s32 	%r430, %r417, %r414;
	max.s32 	%r431, %r430, %r415;
	max.s32 	%r432, %r420, %r421;
	max.s32 	%r433, %r432, %r418;
	max.s32 	%r434, %r419, %r424;
	max.s32 	%r435, %r434, %r425;
	max.s32 	%r436, %r422, %r423;
	max.s32 	%r437, %r427, %r429;
	max.s32 	%r438, %r437, %r431;
	max.s32 	%r439, %r433, %r435;
	max.s32 	%r440, %r439, %r436;
	max.s32 	%r659, %r438, %r440;
	sub.s32 	%r441, %r124, %r648;
	setp.lt.s32 	%p51, %r441, 4096;
	@%p51 bra 	$L__BB12_34;
	add.s32 	%r648, %r648, 4096;
	setp.le.s32 	%p52, %r648, %r29;
	@%p52 bra 	$L__BB12_24;
$L__BB12_26:
	setp.le.s32 	%p53, %r124, %r648;
	@%p53 bra 	$L__BB12_34;
	sub.s32 	%r36, %r124, %r648;
	setp.ge.s32 	%p54, %r27, %r36;
	@%p54 bra 	$L__BB12_34;
	not.b32 	%r443, %r27;
	add.s32 	%r444, %r124, %r443;
	sub.s32 	%r37, %r444, %r648;
	and.b32  	%r445, %r37, 768;
	setp.eq.s32 	%p55, %r445, 768;
	mov.u32 	%r653, %r27;
	@%p55 bra 	$L__BB12_31;
	add.s32 	%r650, %r27, %r648;
	shr.u32 	%r446, %r37, 8;
	add.s32 	%r447, %r446, 1;
	and.b32  	%r448, %r447, 3;
	neg.s32 	%r649, %r448;
	mov.u32 	%r653, %r27;
$L__BB12_30:
	.pragma "nounroll";
	mul.wide.u32 	%rd101, %r650, 4;
	add.s64 	%rd100, %rd16, %rd101;
	// begin inline asm
	ld.global.nc.u32 %r449, [%rd100];
	// end inline asm
	max.s32 	%r659, %r659, %r449;
	add.s32 	%r653, %r653, 256;
	add.s32 	%r650, %r650, 256;
	add.s32 	%r649, %r649, 1;
	setp.ne.s32 	%p56, %r649, 0;
	@%p56 bra 	$L__BB12_30;
$L__BB12_31:
	setp.lt.u32 	%p57, %r37, 768;
	@%p57 bra 	$L__BB12_34;
	cvt.u64.u32 	%rd102, %r653;
	cvt.u64.u32 	%rd103, %r648;
	add.s64 	%rd104, %rd102, %rd103;
	shl.b64 	%rd105, %rd104, 2;
	add.s64 	%rd106, %rd105, %rd16;
	add.s64 	%rd122, %rd106, 2048;
	add.s32 	%r656, %r653, %r648;
$L__BB12_33:
	mul.wide.u32 	%rd111, %r656, 4;
	add.s64 	%rd107, %rd16, %rd111;
	// begin inline asm
	ld.global.nc.u32 %r450, [%rd107];
	// end inline asm
	max.s32 	%r454, %r659, %r450;
	add.s64 	%rd108, %rd122, -1024;
	// begin inline asm
	ld.global.nc.u32 %r451, [%rd108];
	// end inline asm
	max.s32 	%r455, %r454, %r451;
	// begin inline asm
	ld.global.nc.u32 %r452, [%rd122];
	// end inline asm
	max.s32 	%r456, %r455, %r452;
	add.s64 	%rd110, %rd122, 1024;
	// begin inline asm
	ld.global.nc.u32 %r453, [%rd110];
	// end inline asm
	max.s32 	%r659, %r456, %r453;
	add.s32 	%r653, %r653, 1024;
	add.s64 	%rd122, %rd122, 4096;
	add.s32 	%r656, %r656, 1024;
	setp.lt.s32 	%p58, %r653, %r36;
	@%p58 bra 	$L__BB12_33;
$L__BB12_34:
	// begin inline asm
	mov.u32 %r457, %laneid;
	// end inline asm
	mov.b32 	%r460, 1;
	mov.b32 	%r481, 31;
	mov.b32 	%r482, -1;
	// begin inline asm
	shfl.sync.down.b32 %r458, %r659, %r460, %r481, %r482;
	// end inline asm
	setp.gt.s32 	%p59, %r457, 30;
	max.s32 	%r483, %r659, %r458;
	selp.b32 	%r464, %r659, %r483, %p59;
	mov.b32 	%r465, 2;
	// begin inline asm
	shfl.sync.down.b32 %r463, %r464, %r465, %r481, %r482;
	// end inline asm
	setp.gt.s32 	%p60, %r457, 29;
	max.s32 	%r484, %r464, %r463;
	selp.b32 	%r469, %r464, %r484, %p60;
	mov.b32 	%r470, 4;
	// begin inline asm
	shfl.sync.down.b32 %r468, %r469, %r470, %r481, %r482;
	// end inline asm
	setp.gt.s32 	%p61, %r457, 27;
	max.s32 	%r485, %r469, %r468;
	selp.b32 	%r474, %r469, %r485, %p61;
	mov.b32 	%r475, 8;
	// begin inline asm
	shfl.sync.down.b32 %r473, %r474, %r475, %r481, %r482;
	// end inline asm
	setp.gt.s32 	%p62, %r457, 23;
	max.s32 	%r486, %r474, %r473;
	selp.b32 	%r479, %r474, %r486, %p62;
	mov.b32 	%r480, 16;
	// begin inline asm
	shfl.sync.down.b32 %r478, %r479, %r480, %r481, %r482;
	// end inline asm
	setp.gt.s32 	%p63, %r457, 15;
	max.s32 	%r59, %r479, %r478;
	selp.b32 	%r686, %r479, %r59, %p63;
	setp.ne.s32 	%p64, %r457, 0;
	@%p64 bra 	$L__BB12_36;
	shr.u32 	%r487, %r27, 3;
	and.b32  	%r488, %r487, 124;
	mov.u32 	%r489, _ZZN3cub18CUB_300001_SM_10006detail6reduce28DeviceReduceSingleTileKernelINS2_10policy_hubIijN4cuda3__47maximumIiEEE10Policy1000EPiPfiS8_fiNS5_3std3__410__identityEEEvT0_T1_T2_T3_T4_T6_E12temp_storage;
	add.s32 	%r490, %r489, %r488;
	st.shared.u32 	[%r490+8], %r59;
$L__BB12_36:
	bar.sync 	0;
	setp.ne.s32 	%p65, %r27, 0;
	@%p65 bra 	$L__BB12_72;
	ld.shared.u32 	%r491, [_ZZN3cub18CUB_300001_SM_10006detail6reduce28DeviceReduceSingleTileKernelINS2_10policy_hubIijN4cuda3__47maximumIiEEE10Policy1000EPiPfiS8_fiNS5_3std3__410__identityEEEvT0_T1_T2_T3_T4_T6_E12temp_storage+12];
	max.s32 	%r492, %r686, %r491;
	ld.shared.u32 	%r493, [_ZZN3cub18CUB_300001_SM_10006detail6reduce28DeviceReduceSingleTileKernelINS2_10policy_hubIijN4cuda3__47maximumIiEEE10Policy1000EPiPfiS8_fiNS5_3std3__410__identityEEEvT0_T1_T2_T3_T4_T6_E12temp_storage+16];
	max.s32 	%r494, %r492, %r493;
	ld.shared.u32 	%r495, [_ZZN3cub18CUB_300001_SM_10006detail6reduce28DeviceReduceSingleTileKernelINS2_10policy_hubIijN4cuda3__47maximumIiEEE10Policy1000EPiPfiS8_fiNS5_3std3__410__identityEEEvT0_T1_T2_T3_T4_T6_E12temp_storage+20];
	max.s32 	%r496, %r494, %r495;
	ld.shared.u32 	%r497, [_ZZN3cub18CUB_300001_SM_10006detail6reduce28DeviceReduceSingleTileKernelINS2_10policy_hubIijN4cuda3__47maximumIiEEE10Policy1000EPiPfiS8_fiNS5_3std3__410__identityEEEvT0_T1_T2_T3_T4_T6_E12temp_storage+24];
	max.s32 	%r498, %r496, %r497;
	ld.shared.u32 	%r499, [_ZZN3cub18CUB_300001_SM_10006detail6reduce28DeviceReduceSingleTileKernelINS2_10policy_hubIijN4cuda3__47maximumIiEEE10Policy1000EPiPfiS8_fiNS5_3std3__410__identityEEEvT0_T1_T2_T3_T4_T6_E12temp_storage+28];
	max.s32 	%r500, %r498, %r499;
	ld.shared.u32 	%r501, [_ZZN3cub18CUB_300001_SM_10006detail6reduce28DeviceReduceSingleTileKernelINS2_10policy_hubIijN4cuda3__47maximumIiEEE10Policy1000EPiPfiS8_fiNS5_3std3__410__identityEEEvT0_T1_T2_T3_T4_T6_E12temp_storage+32];
	max.s32 	%r502, %r500, %r501;
	ld.shared.u32 	%r503, [_ZZN3cub18CUB_300001_SM_10006detail6reduce28DeviceReduceSingleTileKernelINS2_10policy_hubIijN4cuda3__47maximumIiEEE10Policy1000EPiPfiS8_fiNS5_3std3__410__identityEEEvT0_T1_T2_T3_T4_T6_E12temp_storage+36];
	max.s32 	%r686, %r502, %r503;
	bra.uni 	$L__BB12_72;
$L__BB12_38:
	setp.gt.s32 	%p3, %r124, 4095;
	@%p3 bra 	$L__BB12_56;
	mov.u32 	%r62, %tid.x;
	setp.ge.s32 	%p20, %r62, %r124;
	mov.b32 	%r670, 0;
	mov.u32 	%r665, %r62;
	@%p20 bra 	$L__BB12_41;
	mul.wide.u32 	%rd66, %r62, 4;
	add.s64 	%rd65, %rd16, %rd66;
	// begin inline asm
	ld.global.nc.u32 %r670, [%rd65];
	// end inline asm
	add.s32 	%r665, %r62, 256;
$L__BB12_41:
	setp.ge.s32 	%p21, %r665, %r124;
	@%p21 bra 	$L__BB12_47;
	not.b32 	%r254, %r665;
	add.s32 	%r67, %r124, %r254;
	and.b32  	%r255, %r67, 768;
	setp.eq.s32 	%p22, %r255, 768;
	@%p22 bra 	$L__BB12_45;
	mul.wide.u32 	%rd67, %r665, 4;
	add.s64 	%rd123, %rd16, %rd67;
	shr.u32 	%r256, %r67, 8;
	add.s32 	%r257, %r256, 1;
	and.b32  	%r258, %r257, 3;
	neg.s32 	%r662, %r258;
$L__BB12_44:
	.pragma "nounroll";
	// begin inline asm
	ld.global.nc.u32 %r259, [%rd123];
	// end inline asm
	max.s32 	%r670, %r670, %r259;
	add.s32 	%r665, %r665, 256;
	add.s64 	%rd123, %rd123, 1024;
	add.s32 	%r662, %r662, 1;
	setp.ne.s32 	%p23, %r662, 0;
	@%p23 bra 	$L__BB12_44;
$L__BB12_45:
	setp.lt.u32 	%p24, %r67, 768;
	@%p24 bra 	$L__BB12_47;
$L__BB12_46:
	mul.wide.s32 	%rd73, %r665, 4;
	add.s64 	%rd69, %rd16, %rd73;
	// begin inline asm
	ld.global.nc.u32 %r260, [%rd69];
	// end inline asm
	max.s32 	%r264, %r670, %r260;
	add.s64 	%rd70, %rd69, 1024;
	// begin inline asm
	ld.global.nc.u32 %r261, [%rd70];
	// end inline asm
	max.s32 	%r265, %r264, %r261;
	add.s64 	%rd71, %rd69, 2048;
	// begin inline asm
	ld.global.nc.u32 %r262, [%rd71];
	// end inline asm
	max.s32 	%r266, %r265, %r262;
	add.s64 	%rd72, %rd69, 3072;
	// begin inline asm
	ld.global.nc.u32 %r263, [%rd72];
	// end inline asm
	max.s32 	%r670, %r266, %r263;
	add.s32 	%r665, %r665, 1024;
	setp.lt.s32 	%p25, %r665, %r124;
	@%p25 bra 	$L__BB12_46;
$L__BB12_47:
	setp.lt.s32 	%p26, %r124, 256;
	@%p26 bra 	$L__BB12_52;
	// begin inline asm
	mov.u32 %r330, %laneid;
	// end inline asm
	mov.b32 	%r333, 1;
	mov.b32 	%r354, 31;
	mov.b32 	%r355, -1;
	// begin inline asm
	shfl.sync.down.b32 %r331, %r670, %r333, %r354, %r355;
	// end inline asm
	setp.gt.s32 	%p42, %r330, 30;
	max.s32 	%r356, %r670, %r331;
	selp.b32 	%r337, %r670, %r356, %p42;
	mov.b32 	%r338, 2;
	// begin inline asm
	shfl.sync.down.b32 %r336, %r337, %r338, %r354, %r355;
	// end inline asm
	setp.gt.s32 	%p43, %r330, 29;
	max.s32 	%r357, %r337, %r336;
	selp.b32 	%r342, %r337, %r357, %p43;
	mov.b32 	%r343, 4;
	// begin inline asm
	shfl.sync.down.b32 %r341, %r342, %r343, %r354, %r355;
	// end inline asm
	setp.gt.s32 	%p44, %r330, 27;
	max.s32 	%r358, %r342, %r341;
	selp.b32 	%r347, %r342, %r358, %p44;
	mov.b32 	%r348, 8;
	// begin inline asm
	shfl.sync.down.b32 %r346, %r347, %r348, %r354, %r355;
	// end inline asm
	setp.gt.s32 	%p45, %r330, 23;
	max.s32 	%r359, %r347, %r346;
	selp.b32 	%r352, %r347, %r359, %p45;
	mov.b32 	%r353, 16;
	// begin inline asm
	shfl.sync.down.b32 %r351, %r352, %r353, %r354, %r355;
	// end inline asm
	setp.gt.s32 	%p46, %r330, 15;
	max.s32 	%r83, %r352, %r351;
	selp.b32 	%r686, %r352, %r83, %p46;
	setp.ne.s32 	%p47, %r330, 0;
	@%p47 bra 	$L__BB12_50;
	shr.u32 	%r360, %r62, 3;
	and.b32  	%r361, %r360, 124;
	mov.u32 	%r362, _ZZN3cub18CUB_300001_SM_10006detail6reduce28DeviceReduceSingleTileKernelINS2_10policy_hubIijN4cuda3__47maximumIiEEE10Policy1000EPiPfiS8_fiNS5_3std3__410__identityEEEvT0_T1_T2_T3_T4_T6_E12temp_storage;
	add.s32 	%r363, %r362, %r361;
	st.shared.u32 	[%r363+8], %r83;
$L__BB12_50:
	bar.sync 	0;
	setp.ne.s32 	%p48, %r62, 0;
	@%p48 bra 	$L__BB12_72;
	ld.shared.u32 	%r364, [_ZZN3cub18CUB_300001_SM_10006detail6reduce28DeviceReduceSingleTileKernelINS2_10policy_hubIijN4cuda3__47maximumIiEEE10Policy1000EPiPfiS8_fiNS5_3std3__410__identityEEEvT0_T1_T2_T3_T4_T6_E12temp_storage+12];
	max.s32 	%r365, %r686, %r364;
	ld.shared.u32 	%r366, [_ZZN3cub18CUB_300001_SM_10006detail6reduce28DeviceReduceSingleTileKernelINS2_10policy_hubIijN4cuda3__47maximumIiEEE10Policy1000EPiPfiS8_fiNS5_3std3__410__identityEEEvT0_T1_T2_T3_T4_T6_E12temp_storage+16];
	max.s32 	%r367, %r365, %r366;
	ld.shared.u32 	%r368, [_ZZN3cub18CUB_300001_SM_10006detail6reduce28DeviceReduceSingleTileKernelINS2_10policy_hubIijN4cuda3__47maximumIiEEE10Policy1000EPiPfiS8_fiNS5_3std3__410__identityEEEvT0_T1_T2_T3_T4_T6_E12temp_storage+20];
	max.s32 	%r369, %r367, %r368;
	ld.shared.u32 	%r370, [_ZZN3cub18CUB_300001_SM_10006detail6reduce28DeviceReduceSingleTileKernelINS2_10policy_hubIijN4cuda3__47maximumIiEEE10Policy1000EPiPfiS8_fiNS5_3std3__410__identityEEEvT0_T1_T2_T3_T4_T6_E12temp_storage+24];
	max.s32 	%r371, %r369, %r370;
	ld.shared.u32 	%r372, [_ZZN3cub18CUB_300001_SM_10006detail6reduce28DeviceReduceSingleTileKernelINS2_10policy_hubIijN4cuda3__47maximumIiEEE10Policy1000EPiPfiS8_fiNS5_3std3__410__identityEEEvT0_T1_T2_T3_T4_T6_E12temp_storage+28];
	max.s32 	%r373, %r371, %r372;
	ld.shared.u32 	%r374, [_ZZN3cub18CUB_300001_SM_10006detail6reduce28DeviceReduceSingleTileKernelINS2_10policy_hubIijN4cuda3__47maximumIiEEE10Policy1000EPiPfiS8_fiNS5_3std3__410__identityEEEvT0_T1_T2_T3_T4_T6_E12temp_storage+32];
	max.s32 	%r375, %r373, %r374;
	ld.shared.u32 	%r376, [_ZZN3cub18CUB_300001_SM_10006detail6reduce28DeviceReduceSingleTileKernelINS2_10policy_hubIijN4cuda3__47maximumIiEEE10Policy1000EPiPfiS8_fiNS5_3std3__410__identityEEEvT0_T1_T2_T3_T4_T6_E12temp_storage+36];
	max.s32 	%r686, %r375, %r376;
	bra.uni 	$L__BB12_72;
$L__BB12_52:
	// begin inline asm
	mov.u32 %r267, %laneid;
	// end inline asm
	and.b32  	%r293, %r62, 992;
	add.s32 	%r294, %r293, 32;
	setp.gt.s32 	%p27, %r294, %r124;
	not.b32 	%r295, %r293;
	add.s32 	%r296, %r124, %r295;
	selp.b32 	%r291, %r296, 31, %p27;
	mov.b32 	%r270, 1;
	mov.b32 	%r292, -1;
	// begin inline asm
	shfl.sync.down.b32 %r268, %r670, %r270, %r291, %r292;
	// end inline asm
	setp.lt.s32 	%p28, %r267, %r291;
	max.s32 	%r297, %r670, %r268;
	selp.b32 	%r274, %r297, %r670, %p28;
	mov.b32 	%r275, 2;
	// begin inline asm
	shfl.sync.down.b32 %r273, %r274, %r275, %r291, %r292;
	// end inline asm
	add.s32 	%r298, %r267, 2;
	setp.gt.s32 	%p29, %r298, %r291;
	max.s32 	%r299, %r274, %r273;
	selp.b32 	%r279, %r274, %r299, %p29;
	mov.b32 	%r280, 4;
	// begin inline asm
	shfl.sync.down.b32 %r278, %r279, %r280, %r291, %r292;
	// end inline asm
	add.s32 	%r300, %r267, 4;
	setp.gt.s32 	%p30, %r300, %r291;
	max.s32 	%r301, %r279, %r278;
	selp.b32 	%r284, %r279, %r301, %p30;
	mov.b32 	%r285, 8;
	// begin inline asm
	shfl.sync.down.b32 %r283, %r284, %r285, %r291, %r292;
	// end inline asm
	add.s32 	%r302, %r267, 8;
	setp.gt.s32 	%p31, %r302, %r291;
	max.s32 	%r303, %r284, %r283;
	selp.b32 	%r289, %r284, %r303, %p31;
	mov.b32 	%r290, 16;
	// begin inline asm
	shfl.sync.down.b32 %r288, %r289, %r290, %r291, %r292;
	// end inline asm
	add.s32 	%r304, %r267, 16;
	setp.gt.s32 	%p32, %r304, %r291;
	max.s32 	%r305, %r289, %r288;
	selp.b32 	%r686, %r289, %r305, %p32;
	setp.ne.s32 	%p33, %r267, 0;
	@%p33 bra 	$L__BB12_54;
	shr.u32 	%r306, %r62, 3;
	and.b32  	%r307, %r306, 124;
	mov.u32 	%r308, _ZZN3cub18CUB_300001_SM_10006detail6reduce28DeviceReduceSingleTileKernelINS2_10policy_hubIijN4cuda3__47maximumIiEEE10Policy1000EPiPfiS8_fiNS5_3std3__410__identityEEEvT0_T1_T2_T3_T4_T6_E12temp_storage;
	add.s32 	%r309, %r308, %r307;
	st.shared.u32 	[%r309+8], %r686;
$L__BB12_54:
	bar.sync 	0;
	setp.ne.s32 	%p34, %r62, 0;
	@%p34 bra 	$L__BB12_72;
	setp.gt.s32 	%p35, %r124, 32;
	ld.shared.u32 	%r310, [_ZZN3cub18CUB_300001_SM_10006detail6reduce28DeviceReduceSingleTileKernelINS2_10policy_hubIijN4cuda3__47maximumIiEEE10Policy1000EPiPfiS8_fiNS5_3std3__410__identityEEEvT0_T1_T2_T3_T4_T6_E12temp_storage+12];
	max.s32 	%r311, %r686, %r310;
	selp.b32 	%r312, %r311, %r686, %p35;
	setp.gt.s32 	%p36, %r124, 64;
	ld.shared.u32 	%r313, [_ZZN3cub18CUB_300001_SM_10006detail6reduce28DeviceReduceSingleTileKernelINS2_10policy_hubIijN4cuda3__47maximumIiEEE10Policy1000EPiPfiS8_fiNS5_3std3__410__identityEEEvT0_T1_T2_T3_T4_T6_E12temp_storage+16];
	max.s32 	%r314, %r312, %r313;
	selp.b32 	%r315, %r314, %r312, %p36;
	setp.gt.s32 	%p37, %r124, 96;
	ld.shared.u32 	%r316, [_ZZN3cub18CUB_300001_SM_10006detail6reduce28DeviceReduceSingleTileKernelINS2_10policy_hubIijN4cuda3__47maximumIiEEE10Policy1000EPiPfiS8_fiNS5_3std3__410__identityEEEvT0_T1_T2_T3_T4_T6_E12temp_storage+20];
	max.s32 	%r317, %r315, %r316;
	selp.b32 	%r318, %r317, %r315, %p37;
	setp.gt.s32 	%p38, %r124, 128;
	ld.shared.u32 	%r319, [_ZZN3cub18CUB_300001_SM_10006detail6reduce28DeviceReduceSingleTileKernelINS2_10policy_hubIijN4cuda3__47maximumIiEEE10Policy1000EPiPfiS8_fiNS5_3std3__410__identityEEEvT0_T1_T2_T3_T4_T6_E12temp_storage+24];
	max.s32 	%r320, %r318, %r319;
	selp.b32 	%r321, %r320, %r318, %p38;
	setp.gt.s32 	%p39, %r124, 160;
	ld.shared.u32 	%r322, [_ZZN3cub18CUB_300001_SM_10006detail6reduce28DeviceReduceSingleTileKernelINS2_10policy_hubIijN4cuda3__47maximumIiEEE10Policy1000EPiPfiS8_fiNS5_3std3__410__identityEEEvT0_T1_T2_T3_T4_T6_E12temp_storage+28];
	max.s32 	%r323, %r321, %r322;
	selp.b32 	%r324, %r323, %r321, %p39;
	setp.gt.s32 	%p40, %r124, 192;
	ld.shared.u32 	%r325, [_ZZN3cub18CUB_300001_SM_10006detail6reduce28DeviceReduceSingleTileKernelINS2_10policy_hubIijN4cuda3__47maximumIiEEE10Policy1000EPiPfiS8_fiNS5_3std3__410__identityEEEvT0_T1_T2_T3_T4_T6_E12temp_storage+32];
	max.s32 	%r326, %r324, %r325;
	selp.b32 	%r327, %r326, %r324, %p40;
	setp.gt.s32 	%p41, %r124, 224;
	ld.shared.u32 	%r328, [_ZZN3cub18CUB_300001_SM_10006detail6reduce28DeviceReduceSingleTileKernelINS2_10policy_hubIijN4cuda3__47maximumIiEEE10Policy1000EPiPfiS8_fiNS5_3std3__410__identityEEEvT0_T1_T2_T3_T4_T6_E12temp_storage+36];
	max.s32 	%r329, %r327, %r328;
	selp.b32 	%r686, %r329, %r327, %p41;
	bra.uni 	$L__BB12_72;
$L__BB12_56:
	mov.u32 	%r88, %tid.x;
	mul.wide.u32 	%rd35, %r88, 4;
	add.s64 	%rd19, %rd16, %rd35;
	// begin inline asm
	ld.global.nc.u32 %r125, [%rd19];
	// end inline asm
	add.s64 	%rd20, %rd19, 1024;
	// begin inline asm
	ld.global.nc.u32 %r126, [%rd20];
	// end inline asm
	add.s64 	%rd21, %rd19, 2048;
	// begin inline asm
	ld.global.nc.u32 %r127, [%rd21];
	// end inline asm
	add.s64 	%rd22, %rd19, 3072;
	// begin inline asm
	ld.global.nc.u32 %r128, [%rd22];
	// end inline asm
	add.s64 	%rd23, %rd19, 4096;
	// begin inline asm
	ld.global.nc.u32 %r129, [%rd23];
	// end inline asm
	add.s64 	%rd24, %rd19, 5120;
	// begin inline asm
	ld.global.nc.u32 %r130, [%rd24];
	// end inline asm
	add.s64 	%rd25, %rd19, 6144;
	// begin inline asm
	ld.global.nc.u32 %r131, [%rd25];
	// end inline asm
	add.s64 	%rd26, %rd19, 7168;
	// begin inline asm
	ld.global.nc.u32 %r132, [%rd26];
	// end inline asm
	add.s64 	%rd27, %rd19, 8192;
	// begin inline asm
	ld.global.nc.u32 %r133, [%rd27];
	// end inline asm
	add.s64 	%rd28, %rd19, 9216;
	// begin inline asm
	ld.global.nc.u32 %r134, [%rd28];
	// end inline asm
	add.s64 	%rd29, %rd19, 10240;
	// begin inline asm
	ld.global.nc.u32 %r135, [%rd29];
	// end inline asm
	add.s64 	%rd30, %rd19, 11264;
	// begin inline asm
	ld.global.nc.u32 %r136, [%rd30];
	// end inline asm
	add.s64 	%rd31, %rd19, 12288;
	// begin inline asm
	ld.global.nc.u32 %r137, [%rd31];
	// end inline asm
	add.s64 	%rd32, %rd19, 13312;
	// begin inline asm
	ld.global.nc.u32 %r138, [%rd32];
	// end inline asm
	add.s64 	%rd33, %rd19, 14336;
	// begin inline asm
	ld.global.nc.u32 %r139, [%rd33];
	// end inline asm
	add.s64 	%rd34, %rd19, 15360;
	// begin inline asm
	ld.global.nc.u32 %r140, [%rd34];
	// end inline asm
	max.s32 	%r142, %r125, %r126;
	max.s32 	%r143, %r142, %r127;
	max.s32 	%r144, %r128, %r129;
	max.s32 	%r145, %r144, %r130;
	max.s32 	%r146, %r131, %r132;
	max.s32 	%r147, %r146, %r133;
	max.s32 	%r148, %r134, %r135;
	max.s32 	%r149, %r148, %r136;
	max.s32 	%r150, %r137, %r138;
	max.s32 	%r151, %r150, %r139;
	max.s32 	%r152, %r143, %r145;
	max.s32 	%r153, %r152, %r147;
	max.s32 	%r154, %r149, %r151;
	max.s32 	%r155, %r154, %r140;
	max.s32 	%r685, %r153, %r155;
	setp.lt.u32 	%p4, %r124, 8192;
	mov.b32 	%r674, 4096;
	@%p4 bra 	$L__BB12_60;
	add.s32 	%r90, %r124, -4096;
	mov.b32 	%r674, 4096;
$L__BB12_58:
	mul.wide.s32 	%rd52, %r674, 4;
	add.s64 	%rd36, %rd19, %rd52;
	// begin inline asm
	ld.global.nc.u32 %r157, [%rd36];
	// end inline asm
	add.s64 	%rd37, %rd36, 1024;
	// begin inline asm
	ld.global.nc.u32 %r158, [%rd37];
	// end inline asm
	add.s64 	%rd38, %rd36, 2048;
	// begin inline asm
	ld.global.nc.u32 %r159, [%rd38];
	// end inline asm
	add.s64 	%rd39, %rd36, 3072;
	// begin inline asm
	ld.global.nc.u32 %r160, [%rd39];
	// end inline asm
	add.s64 	%rd40, %rd36, 4096;
	// begin inline asm
	ld.global.nc.u32 %r161, [%rd40];
	// end inline asm
	add.s64 	%rd41, %rd36, 5120;
	// begin inline asm
	ld.global.nc.u32 %r162, [%rd41];
	// end inline asm
	add.s64 	%rd42, %rd36, 6144;
	// begin inline asm
	ld.global.nc.u32 %r163, [%rd42];
	// end inline asm
	add.s64 	%rd43, %rd36, 7168;
	// begin inline asm
	ld.global.nc.u32 %r164, [%rd43];
	// end inline asm
	add.s64 	%rd44, %rd36, 8192;
	// begin inline asm
	ld.global.nc.u32 %r165, [%rd44];
	// end inline asm
	add.s64 	%rd45, %rd36, 9216;
	// begin inline asm
	ld.global.nc.u32 %r166, [%rd45];
	// end inline asm
	add.s64 	%rd46, %rd36, 10240;
	// begin inline asm
	ld.global.nc.u32 %r167, [%rd46];
	// end inline asm
	add.s64 	%rd47, %rd36, 11264;
	// begin inline asm
	ld.global.nc.u32 %r168, [%rd47];
	// end inline asm
	add.s64 	%rd48, %rd36, 12288;
	// begin inline asm
	ld.global.nc.u32 %r169, [%rd48];
	// end inline asm
	add.s64 	%rd49, %rd36, 13312;
	// begin inline asm
	ld.global.nc.u32 %r170, [%rd49];
	// end inline asm
	add.s64 	%rd50, %rd36, 14336;
	// begin inline asm
	ld.global.nc.u32 %r171, [%rd50];
	// end inline asm
	add.s64 	%rd51, %rd36, 15360;
	// begin inline asm
	ld.global.nc.u32 %r172, [%rd51];
	// end inline asm
	max.s32 	%r173, %r685, %r157;
	max.s32 	%r174, %r173, %r158;
	max.s32 	%r175, %r159, %r160;
	max.s32 	%r176, %r175, %r161;
	max.s32 	%r177, %r162, %r163;
	max.s32 	%r178, %r177, %r164;
	max.s32 	%r179, %r165, %r166;
	max.s32 	%r180, %r179, %r167;
	max.s32 	%r181, %r168, %r169;
	max.s32 	%r182, %r181, %r170;
	max.s32 	%r183, %r171, %r172;
	max.s32 	%r184, %r174, %r176;
	max.s32 	%r185, %r184, %r178;
	max.s32 	%r186, %r180, %r182;
	max.s32 	%r187, %r186, %r183;
	max.s32 	%r685, %r185, %r187;
	sub.s32 	%r188, %r124, %r674;
	setp.lt.s32 	%p5, %r188, 4096;
	@%p5 bra 	$L__BB12_68;
	add.s32 	%r674, %r674, 4096;
	setp.le.s32 	%p6, %r674, %r90;
	@%p6 bra 	$L__BB12_58;
$L__BB12_60:
	setp.le.s32 	%p7, %r124, %r674;
	@%p7 bra 	$L__BB12_68;
	sub.s32 	%r97, %r124, %r674;
	setp.ge.s32 	%p8, %r88, %r97;
	@%p8 bra 	$L__BB12_68;
	not.b32 	%r190, %r88;
	add.s32 	%r191, %r124, %r190;
	sub.s32 	%r98, %r191, %r674;
	and.b32  	%r192, %r98, 768;
	setp.eq.s32 	%p9, %r192, 768;
	mov.u32 	%r679, %r88;
	@%p9 bra 	$L__BB12_65;
	add.s32 	%r676, %r88, %r674;
	shr.u32 	%r193, %r98, 8;
	add.s32 	%r194, %r193, 1;
	and.b32  	%r195, %r194, 3;
	neg.s32 	%r675, %r195;
	mov.u32 	%r679, %r88;
$L__BB12_64:
	.pragma "nounroll";
	mul.wide.u32 	%rd54, %r676, 4;
	add.s64 	%rd53, %rd16, %rd54;
	// begin inline asm
	ld.global.nc.u32 %r196, [%rd53];
	// end inline asm
	max.s32 	%r685, %r685, %r196;
	add.s32 	%r679, %r679, 256;
	add.s32 	%r676, %r676, 256;
	add.s32 	%r675, %r675, 1;
	setp.ne.s32 	%p10, %r675, 0;
	@%p10 bra 	$L__BB12_64;
$L__BB12_65:
	setp.lt.u32 	%p11, %r98, 768;
	@%p11 bra 	$L__BB12_68;
	cvt.u64.u32 	%rd55, %r679;
	cvt.u64.u32 	%rd56, %r674;
	add.s64 	%rd57, %rd55, %rd56;
	shl.b64 	%rd58, %rd57, 2;
	add.s64 	%rd59, %rd58, %rd16;
	add.s64 	%rd124, %rd59, 2048;
	add.s32 	%r682, %r679, %r674;
$L__BB12_67:
	mul.wide.u32 	%rd64, %r682, 4;
	add.s64 	%rd60, %rd16, %rd64;
	// begin inline asm
	ld.global.nc.u32 %r197, [%rd60];
	// end inline asm
	max.s32 	%r201, %r685, %r197;
	add.s64 	%rd61, %rd124, -1024;
	// begin inline asm
	ld.global.nc.u32 %r198, [%rd61];
	// end inline asm
	max.s32 	%r202, %r201, %r198;
	// begin inline asm
	ld.global.nc.u32 %r199, [%rd124];
	// end inline asm
	max.s32 	%r203, %r202, %r199;
	add.s64 	%rd63, %rd124, 1024;
	// begin inline asm
	ld.global.nc.u32 %r200, [%rd63];
	// end inline asm
	max.s32 	%r685, %r203, %r200;
	add.s32 	%r679, %r679, 1024;
	add.s64 	%rd124, %rd124, 4096;
	add.s32 	%r682, %r682, 1024;
	setp.lt.s32 	%p12, %r679, %r97;
	@%p12 bra 	$L__BB12_67;
$L__BB12_68:
	// begin inline asm
	mov.u32 %r204, %laneid;
	// end inline asm
	mov.b32 	%r207, 1;
	mov.b32 	%r228, 31;
	mov.b32 	%r229, -1;
	// begin inline asm
	shfl.sync.down.b32 %r205, %r685, %r207, %r228, %r229;
	// end inline asm
	setp.gt.s32 	%p13, %r204, 30;
	max.s32 	%r230, %r685, %r205;
	selp.b32 	%r211, %r685, %r230, %p13;
	mov.b32 	%r212, 2;
	// begin inline asm
	shfl.sync.down.b32 %r210, %r211, %r212, %r228, %r229;
	// end inline asm
	setp.gt.s32 	%p14, %r204, 29;
	max.s32 	%r231, %r211, %r210;
	selp.b32 	%r216, %r211, %r231, %p14;
	mov.b32 	%r217, 4;
	// begin inline asm
	shfl.sync.down.b32 %r215, %r216, %r217, %r228, %r229;
	// end inline asm
	setp.gt.s32 	%p15, %r204, 27;
	max.s32 	%r232, %r216, %r215;
	selp.b32 	%r221, %r216, %r232, %p15;
	mov.b32 	%r222, 8;
	// begin inline asm
	shfl.sync.down.b32 %r220, %r221, %r222, %r228, %r229;
	// end inline asm
	setp.gt.s32 	%p16, %r204, 23;
	max.s32 	%r233, %r221, %r220;
	selp.b32 	%r226, %r221, %r233, %p16;
	mov.b32 	%r227, 16;
	// begin inline asm
	shfl.sync.down.b32 %r225, %r226, %r227, %r228, %r229;
	// end inline asm
	setp.gt.s32 	%p17, %r204, 15;
	max.s32 	%r120, %r226, %r225;
	selp.b32 	%r686, %r226, %r120, %p17;
	setp.ne.s32 	%p18, %r204, 0;
	@%p18 bra 	$L__BB12_70;
	shr.u32 	%r234, %r88, 3;
	and.b32  	%r235, %r234, 124;
	mov.u32 	%r236, _ZZN3cub18CUB_300001_SM_10006detail6reduce28DeviceReduceSingleTileKernelINS2_10policy_hubIijN4cuda3__47maximumIiEEE10Policy1000EPiPfiS8_fiNS5_3std3__410__identityEEEvT0_T1_T2_T3_T4_T6_E12temp_storage;
	add.s32 	%r237, %r236, %r235;
	st.shared.u32 	[%r237+8], %r120;
$L__BB12_70:
	bar.sync 	0;
	setp.ne.s32 	%p19, %r88, 0;
	@%p19 bra 	$L__BB12_72;
	ld.shared.u32 	%r238, [_ZZN3cub18CUB_300001_SM_10006detail6reduce28DeviceReduceSingleTileKernelINS2_10policy_hubIijN4cuda3__47maximumIiEEE10Policy1000EPiPfiS8_fiNS5_3std3__410__identityEEEvT0_T1_T2_T3_T4_T6_E12temp_storage+12];
	max.s32 	%r239, %r686, %r238;
	ld.shared.u32 	%r240, [_ZZN3cub18CUB_300001_SM_10006detail6reduce28DeviceReduceSingleTileKernelINS2_10policy_hubIijN4cuda3__47maximumIiEEE10Policy1000EPiPfiS8_fiNS5_3std3__410__identityEEEvT0_T1_T2_T3_T4_T6_E12temp_storage+16];
	max.s32 	%r241, %r239, %r240;
	ld.shared.u32 	%r242, [_ZZN3cub18CUB_300001_SM_10006detail6reduce28DeviceReduceSingleTileKernelINS2_10policy_hubIijN4cuda3__47maximumIiEEE10Policy1000EPiPfiS8_fiNS5_3std3__410__identityEEEvT0_T1_T2_T3_T4_T6_E12temp_storage+20];
	max.s32 	%r243, %r241, %r242;
	ld.shared.u32 	%r244, [_ZZN3cub18CUB_300001_SM_10006detail6reduce28DeviceReduceSingleTileKernelINS2_10policy_hubIijN4cuda3__47maximumIiEEE10Policy1000EPiPfiS8_fiNS5_3std3__410__identityEEEvT0_T1_T2_T3_T4_T6_E12temp_storage+24];
	max.s32 	%r245, %r243, %r244;
	ld.shared.u32 	%r246, [_ZZN3cub18CUB_300001_SM_10006detail6reduce28DeviceReduceSingleTileKernelINS2_10policy_hubIijN4cuda3__47maximumIiEEE10Policy1000EPiPfiS8_fiNS5_3std3__410__identityEEEvT0_T1_T2_T3_T4_T6_E12temp_storage+28];
	max.s32 	%r247, %r245, %r246;
	ld.shared.u32 	%r248, [_ZZN3cub18CUB_300001_SM_10006detail6reduce28DeviceReduceSingleTileKernelINS2_10policy_hubIijN4cuda3__47maximumIiEEE10Policy1000EPiPfiS8_fiNS5_3std3__410__identityEEEvT0_T1_T2_T3_T4_T6_E12temp_storage+32];
	max.s32 	%r249, %r247, %r248;
	ld.shared.u32 	%r250, [_ZZN3cub18CUB_300001_SM_10006detail6reduce28DeviceReduceSingleTileKernelINS2_10policy_hubIijN4cuda3__47maximumIiEEE10Policy1000EPiPfiS8_fiNS5_3std3__410__identityEEEvT0_T1_T2_T3_T4_T6_E12temp_storage+36];
	max.s32 	%r686, %r249, %r250;
$L__BB12_72:
	mov.u32 	%r630, %tid.x;
	setp.ne.s32 	%p95, %r630, 0;
	@%p95 bra 	$L__BB12_74;
	cvt.rzi.s32.f32 	%r631, %f1;
	max.s32 	%r632, %r631, %r686;
	cvt.rn.f32.s32 	%f2, %r632;
	st.global.f32 	[%rd1], %f2;
$L__BB12_74:
	ret;

}
	// .globl	_ZN3cub18CUB_300001_SM_10006detail6reduce28DeviceReduceSingleTileKernelINS2_10policy_hubIiyN4cuda3__47maximumIiEEE10Policy1000EN6thrust24THRUST_300001_SM_1000_NS6detail15normal_iteratorINSC_10device_ptrIiEEEEPfyS8_fiNS5_3std3__410__identityEEEvT0_T1_T2_T3_T4_T6_
.visible .entry _ZN3cub18CUB_300001_SM_10006detail6reduce28DeviceReduceSingleTileKernelINS2_10policy_hubIiyN4cuda3__47maximumIiEEE10Policy1000EN6thrust24THRUST_300001_SM_1000_NS6detail15normal_iteratorINSC_10device_ptrIiEEEEPfyS8_fiNS5_3std3__410__identityEEEvT0_T1_T2_T3_T4_T6_(
	.param .align 8 .b8 _ZN3cub18CUB_300001_SM_10006detail6reduce28DeviceReduceSingleTileKernelINS2_10policy_hubIiyN4cuda3__47maximumIiEEE10Policy1000EN6thrust24THRUST_300001_SM_1000_NS6detail15normal_iteratorINSC_10device_ptrIiEEEEPfyS8_fiNS5_3std3__410__identityEEEvT0_T1_T2_T3_T4_T6__param_0[8],
	.param .u64 .ptr .align 1 _ZN3cub18CUB_300001_SM_10006detail6reduce28DeviceReduceSingleTileKernelINS2_10policy_hubIiyN4cuda3__47maximumIiEEE10Policy1000EN6thrust24THRUST_300001_SM_1000_NS6detail15normal_iteratorINSC_10device_ptrIiEEEEPfyS8_fiNS5_3std3__410__identityEEEvT0_T1_T2_T3_T4_T6__param_1,
	.param .u64 _ZN3cub18CUB_300001_SM_10006detail6reduce28DeviceReduceSingleTileKernelINS2_10policy_hubIiyN4cuda3__47maximumIiEEE10Policy1000EN6thrust24THRUST_300001_SM_1000_NS6detail15normal_iteratorINSC_10device_ptrIiEEEEPfyS8_fiNS5_3std3__410__identityEEEvT0_T1_T2_T3_T4_T6__param_2,
	.param .align 1 .b8 _ZN3cub18CUB_300001_SM_10006detail6reduce28DeviceReduceSingleTileKernelINS2_10policy_hubIiyN4cuda3__47maximumIiEEE10Policy1000EN6thrust24THRUST_300001_SM_1000_NS6detail15normal_iteratorINSC_10device_ptrIiEEEEPfyS8_fiNS5_3std3__410__identityEEEvT0_T1_T2_T3_T4_T6__param_3[1],
	.param .f32 _ZN3cub18CUB_300001_SM_10006detail6reduce28DeviceReduceSingleTileKernelINS2_10policy_hubIiyN4cuda3__47maximumIiEEE10Policy1000EN6thrust24THRUST_300001_SM_1000_NS6detail15normal_iteratorINSC_10device_ptrIiEEEEPfyS8_fiNS5_3std3__410__identityEEEvT0_T1_T2_T3_T4_T6__param_4,
	.param .align 1 .b8 _ZN3cub18CUB_300001_SM_10006detail6reduce28DeviceReduceSingleTileKernelINS2_10policy_hubIiyN4cuda3__47maximumIiEEE10Policy1000EN6thrust24THRUST_300001_SM_1000_NS6detail15normal_iteratorINSC_10device_ptrIiEEEEPfyS8_fiNS5_3std3__410__identityEEEvT0_T1_T2_T3_T4_T6__param_5[1]
)
.maxntid 256
.minnctapersm 1
{
	.reg .pred 	%p<59>;
	.reg .b32 	%r<471>;
	.reg .b32 	%f<3>;
	.reg .b64 	%rd<56>;
	// demoted variable
	.shared .align 4 .b8 _ZZN3cub18CUB_300001_SM_10006detail6reduce28DeviceReduceSingleTileKernelINS2_10policy_hubIiyN4cuda3__47maximumIiEEE10Policy1000EN6thrust24THRUST_300001_SM_1000_NS6detail15normal_iteratorINSC_10device_ptrIiEEEEPfyS8_fiNS5_3std3__410__identityEEEvT0_T1_T2_T3_T4_T6_E12temp_storage[44];
	ld.param.u64 	%rd18, [_ZN3cub18CUB_300001_SM_10006detail6reduce28DeviceReduceSingleTileKernelINS2_10policy_hubIiyN4cuda3__47maximumIiEEE10Policy1000EN6thrust24THRUST_300001_SM_1000_NS6detail15normal_iteratorINSC_10device_ptrIiEEEEPfyS8_fiNS5_3std3__410__identityEEEvT0_T1_T2_T3_T4_T6__param_0];
	ld.param.u64 	%rd20, [_ZN3cub18CUB_300001_SM_10006detail6reduce28DeviceReduceSingleTileKernelINS2_10policy_hubIiyN4cuda3__47maximumIiEEE10Policy1000EN6thrust24THRUST_300001_SM_1000_NS6detail15normal_iteratorINSC_10device_ptrIiEEEEPfyS8_fiNS5_3std3__410__identityEEEvT0_T1_T2_T3_T4_T6__param_1];
	ld.param.u64 	%rd19, [_ZN3cub18CUB_300001_SM_10006detail6reduce28DeviceReduceSingleTileKernelINS2_10policy_hubIiyN4cuda3__47maximumIiEEE10Policy1000EN6thrust24THRUST_300001_SM_1000_NS6detail15normal_iteratorINSC_10device_ptrIiEEEEPfyS8_fiNS5_3std3__410__identityEEEvT0_T1_T2_T3_T4_T6__param_2];
	ld.param.f32 	%f1, [_ZN3cub18CUB_300001_SM_10006detail6reduce28DeviceReduceSingleTileKernelINS2_10policy_hubIiyN4cuda3__47maximumIiEEE10Policy1000EN6thrust24THRUST_300001_SM_1000_NS6detail15normal_iteratorINSC_10device_ptrIiEEEEPfyS8_fiNS5_3std3__410__identityEEEvT0_T1_T2_T3_T4_T6__param_4];
	cvta.to.global.u64 	%rd1, %rd20;
	setp.ne.s64 	%p1, %rd19, 0;
	@%p1 bra 	$L__BB13_3;
	mov.u32 	%r434, %tid.x;
	setp.ne.s32 	%p58, %r434, 0;
	@%p58 bra 	$L__BB13_51;
	st.global.f32 	[%rd1], %f1;
	bra.uni 	$L__BB13_51;
$L__BB13_3:
	cvta.to.global.u64 	%rd2, %rd18;
	setp.gt.u64 	%p2, %rd19, 4095;
	@%p2 bra 	$L__BB13_28;
	cvt.u32.u64 	%r1, %rd19;
	mov.u32 	%r2, %tid.x;
	setp.ge.u32 	%p24, %r2, %r1;
	mov.b32 	%r452, 0;
	mov.u32 	%r441, %r2;
	@%p24 bra 	$L__BB13_6;
	mul.wide.u32 	%rd41, %r2, 4;
	add.s64 	%rd42, %rd2, %rd41;
	ld.global.u32 	%r452, [%rd42];
	add.s32 	%r441, %r2, 256;
$L__BB13_6:
	setp.ge.u32 	%p25, %r441, %r1;
	@%p25 bra 	$L__BB13_19;
	not.b32 	%r261, %r441;
	add.s32 	%r262, %r261, %r1;
	shr.u32 	%r263, %r262, 8;
	add.s32 	%r7, %r263, 1;
	and.b32  	%r8, %r7, 15;
	setp.lt.u32 	%p26, %r262, 3840;
	@%p26 bra 	$L__BB13_10;
	and.b32  	%r264, %r7, 33554416;
	neg.s32 	%r437, %r264;
	mul.wide.u32 	%rd43, %r441, 4;
	add.s64 	%rd44, %rd43, %rd2;
	add.s64 	%rd51, %rd44, 8192;
$L__BB13_9:
	.pragma "nounroll";
	ld.global.u32 	%r265, [%rd51+-8192];
	max.s32 	%r266, %r452, %r265;
	ld.global.u32 	%r267, [%rd51+-7168];
	max.s32 	%r268, %r266, %r267;
	ld.global.u32 	%r269, [%rd51+-6144];
	max.s32 	%r270, %r268, %r269;
	ld.global.u32 	%r271, [%rd51+-5120];
	max.s32 	%r272, %r270, %r271;
	ld.global.u32 	%r273, [%rd51+-4096];
	max.s32 	%r274, %r272, %r273;
	ld.global.u32 	%r275, [%rd51+-3072];
	max.s32 	%r276, %r274, %r275;
	ld.global.u32 	%r277, [%rd51+-2048];
	max.s32 	%r278, %r276, %r277;
	ld.global.u32 	%r279, [%rd51+-1024];
	max.s32 	%r280, %r278, %r279;
	ld.global.u32 	%r281, [%rd51];
	max.s32 	%r282, %r280, %r281;
	ld.global.u32 	%r283, [%rd51+1024];
	max.s32 	%r284, %r282, %r283;
	ld.global.u32 	%r285, [%rd51+2048];
	max.s32 	%r286, %r284, %r285;
	ld.global.u32 	%r287, [%rd51+3072];
	max.s32 	%r288, %r286, %r287;
	ld.global.u32 	%r289, [%rd51+4096];
	max.s32 	%r290, %r288, %r289;
	ld.global.u32 	%r291, [%rd51+5120];
	max.s32 	%r292, %r290, %r291;
	ld.global.u32 	%r293, [%rd51+6144];
	max.s32 	%r294, %r292, %r293;
	ld.global.u32 	%r295, [%rd51+7168];
	max.s32 	%r452, %r294, %r295;
	add.s32 	%r441, %r441, 4096;
	add.s32 	%r437, %r437, 16;
	add.s64 	%rd51, %rd51, 16384;
	setp.ne.s32 	%p27, %r437, 0;
	@%p27 bra 	$L__BB13_9;
$L__BB13_10:
	setp.eq.s32 	%p28, %r8, 0;
	@%p28 bra 	$L__BB13_19;
	and.b32  	%r19, %r7, 7;
	setp.lt.u32 	%p29, %r8, 8;
	@%p29 bra 	$L__BB13_13;
	mul.wide.s32 	%rd45, %r441, 4;
	add.s64 	%rd46, %rd2, %rd45;
	ld.global.u32 	%r297, [%rd46];
	max.s32 	%r298, %r452, %r297;
	ld.global.u32 	%r299, [%rd46+1024];
	max.s32 	%r300, %r298, %r299;
	ld.global.u32 	%r301, [%rd46+2048];
	max.s32 	%r302, %r300, %r301;
	ld.global.u32 	%r303, [%rd46+3072];
	max.s32 	%r304, %r302, %r303;
	ld.global.u32 	%r305, [%rd46+4096];
	max.s32 	%r306, %r304, %r305;
	ld.global.u32 	%r307, [%rd46+5120];
	max.s32 	%r308, %r306, %r307;
	ld.global.u32 	%r309, [%rd46+6144];
	max.s32 	%r310, %r308, %r309;
	ld.global.u32 	%r311, [%rd46+7168];
	max.s32 	%r452, %r310, %r311;
	add.s32 	%r441, %r441, 2048;
$L__BB13_13:
	setp.eq.s32 	%p30, %r19, 0;
	@%p30 bra 	$L__BB13_19;
	and.b32  	%r25, %r7, 3;
	setp.lt.u32 	%p31, %r19, 4;
	@%p31 bra 	$L__BB13_16;
	mul.wide.s32 	%rd47, %r441, 4;
	add.s64 	%rd48, %rd2, %rd47;
	ld.global.u32 	%r313, [%rd48];
	max.s32 	%r314, %r452, %r313;
	ld.global.u32 	%r315, [%rd48+1024];
	max.s32 	%r316, %r314, %r315;
	ld.global.u32 	%r317, [%rd48+2048];
	max.s32 	%r318, %r316, %r317;
	ld.global.u32 	%r319, [%rd48+3072];
	max.s32 	%r452, %r318, %r319;
	add.s32 	%r441, %r441, 1024;
$L__BB13_16:
	setp.eq.s32 	%p32, %r25, 0;
	@%p32 bra 	$L__BB13_19;
	neg.s32 	%r449, %r25;
$L__BB13_18:
	.pragma "nounroll";
	mul.wide.s32 	%rd49, %r441, 4;
	add.s64 	%rd50, %rd2, %rd49;
	ld.global.u32 	%r320, [%rd50];
	max.s32 	%r452, %r452, %r320;
	add.s32 	%r441, %r441, 256;
	add.s32 	%r449, %r449, 1;
	setp.ne.s32 	%p33, %r449, 0;
	@%p33 bra 	$L__BB13_18;
$L__BB13_19:
	setp.lt.u64 	%p34, %rd19, 256;
	@%p34 bra 	$L__BB13_24;
	// begin inline asm
	mov.u32 %r384, %laneid;
	// end inline asm
	mov.b32 	%r387, 1;
	mov.b32 	%r408, 31;
	mov.b32 	%r409, -1;
	// begin inline asm
	shfl.sync.down.b32 %r385, %r452, %r387, %r408, %r409;
	// end inline asm
	setp.gt.s32 	%p50, %r384, 30;
	max.s32 	%r410, %r452, %r385;
	selp.b32 	%r391, %r452, %r410, %p50;
	mov.b32 	%r392, 2;
	// begin inline asm
	shfl.sync.down.b32 %r390, %r391, %r392, %r408, %r409;
	// end inline asm
	setp.gt.s32 	%p51, %r384, 29;
	max.s32 	%r411, %r391, %r390;
	selp.b32 	%r396, %r391, %r411, %p51;
	mov.b32 	%r397, 4;
	// begin inline asm
	shfl.sync.down.b32 %r395, %r396, %r397, %r408, %r409;
	// end inline asm
	setp.gt.s32 	%p52, %r384, 27;
	max.s32 	%r412, %r396, %r395;
	selp.b32 	%r401, %r396, %r412, %p52;
	mov.b32 	%r402, 8;
	// begin inline asm
	shfl.sync.down.b32 %r400, %r401, %r402, %r408, %r409;
	// end inline asm
	setp.gt.s32 	%p53, %r384, 23;
	max.s32 	%r413, %r401, %r400;
	selp.b32 	%r406, %r401, %r413, %p53;
	mov.b32 	%r407, 16;
	// begin inline asm
	shfl.sync.down.b32 %r405, %r406, %r407, %r408, %r409;
	// end inline asm
	setp.gt.s32 	%p54, %r384, 15;
	max.s32 	%r39, %r406, %r405;
	selp.b32 	%r470, %r406, %r39, %p54;
	setp.ne.s32 	%p55, %r384, 0;
	@%p55 bra 	$L__BB13_22;
	shr.u32 	%r414, %r2, 3;
	and.b32  	%r415, %r414, 124;
	mov.u32 	%r416, _ZZN3cub18CUB_300001_SM_10006detail6reduce28DeviceReduceSingleTileKernelINS2_10policy_hubIiyN4cuda3__47maximumIiEEE10Policy1000EN6thrust24THRUST_300001_SM_1000_NS6detail15normal_iteratorINSC_10device_ptrIiEEEEPfyS8_fiNS5_3std3__410__identityEEEvT0_T1_T2_T3_T4_T6_E12temp_storage;
	add.s32 	%r417, %r416, %r415;
	st.shared.u32 	[%r417+8], %r39;
$L__BB13_22:
	bar.sync 	0;
	setp.ne.s32 	%p56, %r2, 0;
	@%p56 bra 	$L__BB13_49;
	ld.shared.u32 	%r418, [_ZZN3cub18CUB_300001_SM_10006detail6reduce28DeviceReduceSingleTileKernelINS2_10policy_hubIiyN4cuda3__47maximumIiEEE10Policy1000EN6thrust24THRUST_300001_SM_1000_NS6detail15normal_iteratorINSC_10device_ptrIiEEEEPfyS8_fiNS5_3std3__410__identityEEEvT0_T1_T2_T3_T4_T6_E12temp_storage+12];
	max.s32 	%r419, %r470, %r418;
	ld.shared.u32 	%r420, [_ZZN3cub18CUB_300001_SM_10006detail6reduce28DeviceReduceSingleTileKernelINS2_10policy_hubIiyN4cuda3__47maximumIiEEE10Policy1000EN6thrust24THRUST_300001_SM_1000_NS6detail15normal_iteratorINSC_10device_ptrIiEEEEPfyS8_fiNS5_3std3__410__identityEEEvT0_T1_T2_T3_T4_T6_E12temp_storage+16];
	max.s32 	%r421, %r419, %r420;
	ld.shared.u32 	%r422, [_ZZN3cub18CUB_300001_SM_10006detail6reduce28DeviceReduceSingleTileKernelINS2_10policy_hubIiyN4cuda3__47maximumIiEEE10Policy1000EN6thrust24THRUST_300001_SM_1000_NS6detail15normal_iteratorINSC_10device_ptrIiEEEEPfyS8_fiNS5_3std3__410__identityEEEvT0_T1_T2_T3_T4_T6_E12temp_storage+20];
	max.s32 	%r423, %r421, %r422;
	ld.shared.u32 	%r424, [_ZZN3cub18CUB_300001_SM_10006detail6reduce28DeviceReduceSingleTileKernelINS2_10policy_hubIiyN4cuda3__47maximumIiEEE10Policy1000EN6thrust24THRUST_300001_SM_1000_NS6detail15normal_iteratorINSC_10device_ptrIiEEEEPfyS8_fiNS5_3std3__410__identityEEEvT0_T1_T2_T3_T4_T6_E12temp_storage+24];
	max.s32 	%r425, %r423, %r424;
	ld.shared.u32 	%r426, [_ZZN3cub18CUB_300001_SM_10006detail6reduce28DeviceReduceSingleTileKernelINS2_10policy_hubIiyN4cuda3__47maximumIiEEE10Policy1000EN6thrust24THRUST_300001_SM_1000_NS6detail15normal_iteratorINSC_10device_ptrIiEEEEPfyS8_fiNS5_3std3__410__identityEEEvT0_T1_T2_T3_T4_T6_E12temp_storage+28];
	max.s32 	%r427, %r425, %r426;
	ld.shared.u32 	%r428, [_ZZN3cub18CUB_300001_SM_10006detail6reduce28DeviceReduceSingleTileKernelINS2_10policy_hubIiyN4cuda3__47maximumIiEEE10Policy1000EN6thrust24THRUST_300001_SM_1000_NS6detail15normal_iteratorINSC_10device_ptrIiEEEEPfyS8_fiNS5_3std3__410__identityEEEvT0_T1_T2_T3_T4_T6_E12temp_storage+32];
	max.s32 	%r429, %r427, %r428;
	ld.shared.u32 	%r430, [_ZZN3cub18CUB_300001_SM_10006detail6reduce28DeviceReduceSingleTileKernelINS2_10policy_hubIiyN4cuda3__47maximumIiEEE10Policy1000EN6thrust24THRUST_300001_SM_1000_NS6detail15normal_iteratorINSC_10device_ptrIiEEEEPfyS8_fiNS5_3std3__410__identityEEEvT0_T1_T2_T3_T4_T6_E12temp_storage+36];
	max.s32 	%r470, %r429, %r430;
	bra.uni 	$L__BB13_49;
$L__BB13_24:
	// begin inline asm
	mov.u32 %r321, %laneid;
	// end inline asm
	and.b32  	%r347, %r2, 992;
	add.s32 	%r348, %r347, 32;
	setp.gt.u32 	%p35, %r348, %r1;
	not.b32 	%r349, %r347;
	add.s32 	%r350, %r1, %r349;
	selp.b32 	%r345, %r350, 31, %p35;
	mov.b32 	%r324, 1;
	mov.b32 	%r346, -1;
	// begin inline asm
	shfl.sync.down.b32 %r322, %r452, %r324, %r345, %r346;
	// end inline asm
	setp.lt.s32 	%p36, %r321, %r345;
	max.s32 	%r351, %r452, %r322;
	selp.b32 	%r328, %r351, %r452, %p36;
	mov.b32 	%r329, 2;
	// begin inline asm
	shfl.sync.down.b32 %r327, %r328, %r329, %r345, %r346;
	// end inline asm
	add.s32 	%r352, %r321, 2;
	setp.gt.s32 	%p37, %r352, %r345;
	max.s32 	%r353, %r328, %r327;
	selp.b32 	%r333, %r328, %r353, %p37;
	mov.b32 	%r334, 4;
	// begin inline asm
	shfl.sync.down.b32 %r332, %r333, %r334, %r345, %r346;
	// end inline asm
	add.s32 	%r354, %r321, 4;
	setp.gt.s32 	%p38, %r354, %r345;
	max.s32 	%r355, %r333, %r332;
	selp.b32 	%r338, %r333, %r355, %p38;
	mov.b32 	%r339, 8;
	// begin inline asm
	shfl.sync.down.b32 %r337, %r338, %r339, %r345, %r346;
	// end inline asm
	add.s32 	%r356, %r321, 8;
	setp.gt.s32 	%p39, %r356, %r345;
	max.s32 	%r357, %r338, %r337;
	selp.b32 	%r343, %r338, %r357, %p39;
	mov.b32 	%r344, 16;
	// begin inline asm
	shfl.sync.down.b32 %r342, %r343, %r344, %r345, %r346;
	// end inline asm
	add.s32 	%r358, %r321, 16;
	setp.gt.s32 	%p40, %r358, %r345;
	max.s32 	%r359, %r343, %r342;
	selp.b32 	%r470, %r343, %r359, %p40;
	setp.ne.s32 	%p41, %r321, 0;
	@%p41 bra 	$L__BB13_26;
	shr.u32 	%r360, %r2, 3;
	and.b32  	%r361, %r360, 124;
	mov.u32 	%r362, _ZZN3cub18CUB_300001_SM_10006detail6reduce28DeviceReduceSingleTileKernelINS2_10policy_hubIiyN4cuda3__47maximumIiEEE10Policy1000EN6thrust24THRUST_300001_SM_1000_NS6detail15normal_iteratorINSC_10device_ptrIiEEEEPfyS8_fiNS5_3std3__410__identityEEEvT0_T1_T2_T3_T4_T6_E12temp_storage;
	add.s32 	%r363, %r362, %r361;
	st.shared.u32 	[%r363+8], %r470;
$L__BB13_26:
	bar.sync 	0;
	setp.ne.s32 	%p42, %r2, 0;
	@%p42 bra 	$L__BB13_49;
	setp.gt.u64 	%p43, %rd19, 32;
	ld.shared.u32 	%r364, [_ZZN3cub18CUB_300001_SM_10006detail6reduce28DeviceReduceSingleTileKernelINS2_10policy_hubIiyN4cuda3__47maximumIiEEE10Policy1000EN6thrust24THRUST_300001_SM_1000_NS6detail15normal_iteratorINSC_10device_ptrIiEEEEPfyS8_fiNS5_3std3__410__identityEEEvT0_T1_T2_T3_T4_T6_E12temp_storage+12];
	max.s32 	%r365, %r470, %r364;
	selp.b32 	%r366, %r365, %r470, %p43;
	setp.gt.u64 	%p44, %rd19, 64;
	ld.shared.u32 	%r367, [_ZZN3cub18CUB_300001_SM_10006detail6reduce28DeviceReduceSingleTileKernelINS2_10policy_hubIiyN4cuda3__47maximumIiEEE10Policy1000EN6thrust24THRUST_300001_SM_1000_NS6detail15normal_iteratorINSC_10device_ptrIiEEEEPfyS8_fiNS5_3std3__410__identityEEEvT0_T1_T2_T3_T4_T6_E12temp_storage+16];
	max.s32 	%r368, %r366, %r367;
	selp.b32 	%r369, %r368, %r366, %p44;
	setp.gt.u64 	%p45, %rd19, 96;
	ld.shared.u32 	%r370, [_ZZN3cub18CUB_300001_SM_10006detail6reduce28DeviceReduceSingleTileKernelINS2_10policy_hubIiyN4cuda3__47maximumIiEEE10Policy1000EN6thrust24THRUST_300001_SM_1000_NS6detail15normal_iteratorINSC_10device_ptrIiEEEEPfyS8_fiNS5_3std3__410__identityEEEvT0_T1_T2_T3_T4_T6_E12temp_storage+20];
	max.s32 	%r371, %r369, %r370;
	selp.b32 	%r372, %r371, %r369, %p45;
	setp.gt.u64 	%p46, %rd19, 128;
	ld.shared.u32 	%r373, [_ZZN3cub18CUB_300001_SM_10006detail6reduce28DeviceReduceSingleTileKernelINS2_10policy_hubIiyN4cuda3__47maximumIiEEE10Policy1000EN6thrust24THRUST_300001_SM_1000_NS6detail15normal_iteratorINSC_10device_ptrIiEEEEPfyS8_fiNS5_3std3__410__identityEEEvT0_T1_T2_T3_T4_T6_E12temp_storage+24];
	max.s32 	%r374, %r372, %r373;
	selp.b32 	%r375, %r374, %r372, %p46;
	setp.gt.u64 	%p47, %rd19, 160;
	ld.shared.u32 	%r376, [_ZZN3cub18CUB_300001_SM_10006detail6reduce28DeviceReduceSingleTileKernelINS2_10policy_hubIiyN4cuda3__47maximumIiEEE10Policy1000EN6thrust24THRUST_300001_SM_1000_NS6detail15normal_iteratorINSC_10device_ptrIiEEEEPfyS8_fiNS5_3std3__410__identityEEEvT0_T1_T2_T3_T4_T6_E12temp_storage+28];
	max.s32 	%r377, %r375, %r376;
	selp.b32 	%r378, %r377, %r375, %p47;
	setp.gt.u64 	%p48, %rd19, 192;
	ld.shared.u32 	%r379, [_ZZN3cub18CUB_300001_SM_10006detail6reduce28DeviceReduceSingleTileKernelINS2_10policy_hubIiyN4cuda3__47maximumIiEEE10Policy1000EN6thrust24THRUST_300001_SM_1000_NS6detail15normal_iteratorINSC_10device_ptrIiEEEEPfyS8_fiNS5_3std3__410__identityEEEvT0_T1_T2_T3_T4_T6_E12temp_storage+32];
	max.s32 	%r380, %r378, %r379;
	selp.b32 	%r381, %r380, %r378, %p48;
	setp.gt.u64 	%p49, %rd19, 224;
	ld.shared.u32 	%r382, [_ZZN3cub18CUB_300001_SM_10006detail6reduce28DeviceReduceSingleTileKernelINS2_10policy_hubIiyN4cuda3__47maximumIiEEE10Policy1000EN6thrust24THRUST_300001_SM_1000_NS6detail15normal_iteratorINSC_10device_ptrIiEEEEPfyS8_fiNS5_3std3__410__identityEEEvT0_T1_T2_T3_T4_T6_E12temp_storage+36];
	max.s32 	%r383, %r381, %r382;
	selp.b32 	%r470, %r383, %r381, %p49;
	bra.uni 	$L__BB13_49;
$L__BB13_28:
	mov.u32 	%r44, %tid.x;
	cvt.u64.u32 	%rd6, %r44;
	mul.wide.u32 	%rd22, %r44, 4;
	add.s64 	%rd7, %rd2, %rd22;
	ld.global.u32 	%r83, [%rd7];
	ld.global.u32 	%r84, [%rd7+1024];
	ld.global.u32 	%r85, [%rd7+2048];
	ld.global.u32 	%r86, [%rd7+3072];
	ld.global.u32 	%r87, [%rd7+4096];
	ld.global.u32 	%r88, [%rd7+5120];
	ld.global.u32 	%r89, [%rd7+6144];
	ld.global.u32 	%r90, [%rd7+7168];
	ld.global.u32 	%r91, [%rd7+8192];
	ld.global.u32 	%r92, [%rd7+9216];
	ld.global.u32 	%r93, [%rd7+10240];
	ld.global.u32 	%r94, [%rd7+11264];
	ld.global.u32 	%r95, [%rd7+12288];
	ld.global.u32 	%r96, [%rd7+13312];
	ld.global.u32 	%r97, [%rd7+14336];
	ld.global.u32 	%r98, [%rd7+15360];
	max.s32 	%r99, %r83, %r84;
	max.s32 	%r100, %r99, %r85;
	max.s32 	%r101, %r86, %r87;
	max.s32 	%r102, %r101, %r88;
	max.s32 	%r103, %r89, %r90;
	max.s32 	%r104, %r103, %r91;
	max.s32 	%r105, %r92, %r93;
	max.s32 	%r106, %r105, %r94;
	max.s32 	%r107, %r95, %r96;
	max.s32 	%r108, %r107, %r97;
	max.s32 	%r109, %r100, %r102;
	max.s32 	%r110, %r109, %r104;
	max.s32 	%r111, %r106, %r108;
	max.s32 	%r112, %r111, %r98;
	max.s32 	%r469, %r110, %r112;
	add.s64 	%rd8, %rd19, -4096;
	setp.lt.u64 	%p3, %rd8, 4096;
	mov.b64 	%rd53, 4096;
	@%p3 bra 	$L__BB13_32;
	mov.b64 	%rd53, 4096;
$L__BB13_30:
	shl.b64 	%rd24, %rd53, 2;
	add.s64 	%rd25, %rd7, %rd24;
	ld.global.u32 	%r113, [%rd25];
	ld.global.u32 	%r114, [%rd25+1024];
	ld.global.u32 	%r115, [%rd25+2048];
	ld.global.u32 	%r116, [%rd25+3072];
	ld.global.u32 	%r117, [%rd25+4096];
	ld.global.u32 	%r118, [%rd25+5120];
	ld.global.u32 	%r119, [%rd25+6144];
	ld.global.u32 	%r120, [%rd25+7168];
	ld.global.u32 	%r121, [%rd25+8192];
	ld.global.u32 	%r122, [%rd25+9216];
	ld.global.u32 	%r123, [%rd25+10240];
	ld.global.u32 	%r124, [%rd25+11264];
	ld.global.u32 	%r125, [%rd25+12288];
	ld.global.u32 	%r126, [%rd25+13312];
	ld.global.u32 	%r127, [%rd25+14336];
	ld.global.u32 	%r128, [%rd25+15360];
	max.s32 	%r129, %r469, %r113;
	max.s32 	%r130, %r129, %r114;
	max.s32 	%r131, %r115, %r116;
	max.s32 	%r132, %r131, %r117;
	max.s32 	%r133, %r118, %r119;
	max.s32 	%r134, %r133, %r120;
	max.s32 	%r135, %r121, %r122;
	max.s32 	%r136, %r135, %r123;
	max.s32 	%r137, %r124, %r125;
	max.s32 	%r138, %r137, %r126;
	max.s32 	%r139, %r127, %r128;
	max.s32 	%r140, %r130, %r132;
	max.s32 	%r141, %r140, %r134;
	max.s32 	%r142, %r136, %r138;
	max.s32 	%r143, %r142, %r139;
	max.s32 	%r469, %r141, %r143;
	sub.s64 	%rd26, %rd19, %rd53;
	setp.lt.u64 	%p4, %rd26, 4096;
	@%p4 bra 	$L__BB13_45;
	add.s64 	%rd53, %rd53, 4096;
	setp.le.u64 	%p5, %rd53, %rd8;
	@%p5 bra 	$L__BB13_30;
$L__BB13_32:
	setp.le.u64 	%p6, %rd19, %rd53;
	cvt.u32.u64 	%r144, %rd53;
	cvt.u32.u64 	%r145, %rd19;
	sub.s32 	%r146, %r145, %r144;
	setp.ge.s32 	%p7, %r44, %r146;
	or.pred  	%p8, %p6, %p7;
	@%p8 bra 	$L__BB13_45;
	not.b32 	%r150, %r44;
	add.s32 	%r151, %r150, %r145;
	sub.s32 	%r153, %r151, %r144;
	shr.u32 	%r154, %r153, 8;
	add.s32 	%r49, %r154, 1;
	and.b32  	%r50, %r49, 15;
	setp.lt.u32 	%p9, %r153, 3840;
	mov.u32 	%r459, %r44;
	@%p9 bra 	$L__BB13_36;
	and.b32  	%r155, %r49, 33554416;
	neg.s32 	%r455, %r155;
	add.s64 	%rd27, %rd53, %rd6;
	shl.b64 	%rd28, %rd27, 2;
	add.s64 	%rd29, %rd28, %rd2;
	add.s64 	%rd54, %rd29, 8192;
	mov.u32 	%r459, %r44;
$L__BB13_35:
	.pragma "nounroll";
	ld.global.u32 	%r156, [%rd54+-8192];
	max.s32 	%r157, %r469, %r156;
	ld.global.u32 	%r158, [%rd54+-7168];
	max.s32 	%r159, %r157, %r158;
	ld.global.u32 	%r160, [%rd54+-6144];
	max.s32 	%r161, %r159, %r160;
	ld.global.u32 	%r162, [%rd54+-5120];
	max.s32 	%r163, %r161, %r162;
	ld.global.u32 	%r164, [%rd54+-4096];
	max.s32 	%r165, %r163, %r164;
	ld.global.u32 	%r166, [%rd54+-3072];
	max.s32 	%r167, %r165, %r166;
	ld.global.u32 	%r168, [%rd54+-2048];
	max.s32 	%r169, %r167, %r168;
	ld.global.u32 	%r170, [%rd54+-1024];
	max.s32 	%r171, %r169, %r170;
	ld.global.u32 	%r172, [%rd54];
	max.s32 	%r173, %r171, %r172;
	ld.global.u32 	%r174, [%rd54+1024];
	max.s32 	%r175, %r173, %r174;
	ld.global.u32 	%r176, [%rd54+2048];
	max.s32 	%r177, %r175, %r176;
	ld.global.u32 	%r178, [%rd54+3072];
	max.s32 	%r179, %r177, %r178;
	ld.global.u32 	%r180, [%rd54+4096];
	max.s32 	%r181, %r179, %r180;
	ld.global.u32 	%r182, [%rd54+5120];
	max.s32 	%r183, %r181, %r182;
	ld.global.u32 	%r184, [%rd54+6144];
	max.s32 	%r185, %r183, %r184;
	ld.global.u32 	%r186, [%rd54+7168];
	max.s32 	%r469, %r185, %r186;
	add.s32 	%r459, %r459, 4096;
	add.s32 	%r455, %r455, 16;
	add.s64 	%rd54, %rd54, 16384;
	setp.ne.s32 	%p10, %r455, 0;
	@%p10 bra 	$L__BB13_35;
$L__BB13_36:
	setp.eq.s32 	%p11, %r50, 0;
	@%p11 bra 	$L__BB13_45;
	and.b32  	%r61, %r49, 7;
	setp.lt.u32 	%p12, %r50, 8;
	@%p12 bra 	$L__BB13_39;
	cvt.u64.u32 	%rd30, %r459;
	add.s64 	%rd31, %rd53, %rd30;
	shl.b64 	%rd32, %rd31, 2;
	add.s64 	%rd33, %rd2, %rd32;
	ld.global.u32 	%r188, [%rd33];
	max.s32 	%r189, %r469, %r188;
	ld.global.u32 	%r190, [%rd33+1024];
	max.s32 	%r191, %r189, %r190;
	ld.global.u32 	%r192, [%rd33+2048];
	max.s32 	%r193, %r191, %r192;
	ld.global.u32 	%r194, [%rd33+3072];
	max.s32 	%r195, %r193, %r194;
	ld.global.u32 	%r196, [%rd33+4096];
	max.s32 	%r197, %r195, %r196;
	ld.global.u32 	%r198, [%rd33+5120];
	max.s32 	%r199, %r197, %r198;
	ld.global.u32 	%r200, [%rd33+6144];
	max.s32 	%r201, %r199, %r200;
	ld.global.u32 	%r202, [%rd33+7168];
	max.s32 	%r469, %r201, %r202;
	add.s32 	%r459, %r459, 2048;
$L__BB13_39:
	setp.eq.s32 	%p13, %r61, 0;
	@%p13 bra 	$L__BB13_45;
	and.b32  	%r67, %r49, 3;
	setp.lt.u32 	%p14, %r61, 4;
	@%p14 bra 	$L__BB13_42;
	cvt.u64.u32 	%rd34, %r459;
	add.s64 	%rd35, %rd53, %rd34;
	shl.b64 	%rd36, %rd35, 2;
	add.s64 	%rd37, %rd2, %rd36;
	ld.global.u32 	%r204, [%rd37];
	max.s32 	%r205, %r469, %r204;
	ld.global.u32 	%r206, [%rd37+1024];
	max.s32 	%r207, %r205, %r206;
	ld.global.u32 	%r208, [%rd37+2048];
	max.s32 	%r209, %r207, %r208;
	ld.global.u32 	%r210, [%rd37+3072];
	max.s32 	%r469, %r209, %r210;
	add.s32 	%r459, %r459, 1024;
$L__BB13_42:
	setp.eq.s32 	%p15, %r67, 0;
	@%p15 bra 	$L__BB13_45;
	cvt.u64.u32 	%rd38, %r459;
	add.s64 	%rd39, %rd53, %rd38;
	shl.b64 	%rd40, %rd39, 2;
	add.s64 	%rd55, %rd2, %rd40;
	neg.s32 	%r467, %r67;
$L__BB13_44:
	.pragma "nounroll";
	ld.global.u32 	%r211, [%rd55];
	max.s32 	%r469, %r469, %r211;
	add.s64 	%rd55, %rd55, 1024;
	add.s32 	%r467, %r467, 1;
	setp.ne.s32 	%p16, %r467, 0;
	@%p16 bra 	$L__BB13_44;
$L__BB13_45:
	// begin inline asm
	mov.u32 %r212, %laneid;
	// end inline asm
	mov.b32 	%r215, 1;
	mov.b32 	%r236, 31;
	mov.b32 	%r237, -1;
	// begin inline asm
	shfl.sync.down.b32 %r213, %r469, %r215, %r236, %r237;
	// end inline asm
	setp.gt.s32 	%p17, %r212, 30;
	max.s32 	%r238, %r469, %r213;
	selp.b32 	%r219, %r469, %r238, %p17;
	mov.b32 	%r220, 2;
	// begin inline asm
	shfl.sync.down.b32 %r218, %r219, %r220, %r236, %r237;
	// end inline asm
	setp.gt.s32 	%p18, %r212, 29;
	max.s32 	%r239, %r219, %r218;
	selp.b32 	%r224, %r219, %r239, %p18;
	mov.b32 	%r225, 4;
	// begin inline asm
	shfl.sync.down.b32 %r223, %r224, %r225, %r236, %r237;
	// end inline asm
	setp.gt.s32 	%p19, %r212, 27;
	max.s32 	%r240, %r224, %r223;
	selp.b32 	%r229, %r224, %r240, %p19;
	mov.b32 	%r230, 8;
	// begin inline asm
	shfl.sync.down.b32 %r228, %r229, %r230, %r236, %r237;
	// end inline asm
	setp.gt.s32 	%p20, %r212, 23;
	max.s32 	%r241, %r229, %r228;
	selp.b32 	%r234, %r229, %r241, %p20;
	mov.b32 	%r235, 16;
	// begin inline asm
	shfl.sync.down.b32 %r233, %r234, %r235, %r236, %r237;
	// end inline asm
	setp.gt.s32 	%p21, %r212, 15;
	max.s32 	%r79, %r234, %r233;
	selp.b32 	%r470, %r234, %r79, %p21;
	setp.ne.s32 	%p22, %r212, 0;
	@%p22 bra 	$L__BB13_47;
	shr.u32 	%r242, %r44, 3;
	and.b32  	%r243, %r242, 124;
	mov.u32 	%r244, _ZZN3cub18CUB_300001_SM_10006detail6reduce28DeviceReduceSingleTileKernelINS2_10policy_hubIiyN4cuda3__47maximumIiEEE10Policy1000EN6thrust24THRUST_300001_SM_1000_NS6detail15normal_iteratorINSC_10device_ptrIiEEEEPfyS8_fiNS5_3std3__410__identityEEEvT0_T1_T2_T3_T4_T6_E12temp_storage;
	add.s32 	%r245, %r244, %r243;
	st.shared.u32 	[%r245+8], %r79;
$L__BB13_47:
	bar.sync 	0;
	setp.ne.s32 	%p23, %r44, 0;
	@%p23 bra 	$L__BB13_49;
	ld.shared.u32 	%r246, [_ZZN3cub18CUB_300001_SM_10006detail6reduce28DeviceReduceSingleTileKernelINS2_10policy_hubIiyN4cuda3__47maximumIiEEE10Policy1000EN6thrust24THRUST_300001_SM_1000_NS6detail15normal_iteratorINSC_10device_ptrIiEEEEPfyS8_fiNS5_3std3__410__identityEEEvT0_T1_T2_T3_T4_T6_E12temp_storage+12];
	max.s32 	%r247, %r470, %r246;
	ld.shared.u32 	%r248, [_ZZN3cub18CUB_300001_SM_10006detail6reduce28DeviceReduceSingleTileKernelINS2_10policy_hubIiyN4cuda3__47maximumIiEEE10Policy1000EN6thrust24THRUST_300001_SM_1000_NS6detail15normal_iteratorINSC_10device_ptrIiEEEEPfyS8_fiNS5_3std3__410__identityEEEvT0_T1_T2_T3_T4_T6_E12temp_storage+16];
	max.s32 	%r249, %r247, %r248;
	ld.shared.u32 	%r250, [_ZZN3cub18CUB_300001_SM_10006detail6reduce28DeviceReduceSingleTileKernelINS2_10policy_hubIiyN4cuda3__47maximumIiEEE10Policy1000EN6thrust24THRUST_300001_SM_1000_NS6detail15normal_iteratorINSC_10device_ptrIiEEEEPfyS8_fiNS5_3std3__410__identityEEEvT0_T1_T2_T3_T4_T6_E12temp_storage+20];
	max.s32 	%r251, %r249, %r250;
	ld.shared.u32 	%r252, [_ZZN3cub18CUB_300001_SM_10006detail6reduce28DeviceReduceSingleTileKernelINS2_10policy_hubIiyN4cuda3__47maximumIiEEE10Policy1000EN6thrust24THRUST_300001_SM_1000_NS6detail15normal_iteratorINSC_10device_ptrIiEEEEPfyS8_fiNS5_3std3__410__identityEEEvT0_T1_T2_T3_T4_T6_E12temp_storage+24];
	max.s32 	%r253, %r251, %r252;
	ld.shared.u32 	%r254, [_ZZN3cub18CUB_300001_SM_10006detail6reduce28DeviceReduceSingleTileKernelINS2_10policy_hubIiyN4cuda3__47maximumIiEEE10Policy1000EN6thrust24THRUST_300001_SM_1000_NS6detail15normal_iteratorINSC_10device_ptrIiEEEEPfyS8_fiNS5_3std3__410__identityEEEvT0_T1_T2_T3_T4_T6_E12temp_storage+28];
	max.s32 	%r255, %r253, %r254;
	ld.shared.u32 	%r256, [_ZZN3cub18CUB_300001_SM_10006detail6reduce28DeviceReduceSingleTileKernelINS2_10policy_hubIiyN4cuda3__47maximumIiEEE10Policy1000EN6thrust24THRUST_300001_SM_1000_NS6detail15normal_iteratorINSC_10device_ptrIiEEEEPfyS8_fiNS5_3std3__410__identityEEEvT0_T1_T2_T3_T4_T6_E12temp_storage+32];
	max.s32 	%r257, %r255, %r256;
	ld.shared.u32 	%r258, [_ZZN3cub18CUB_300001_SM_10006detail6reduce28DeviceReduceSingleTileKernelINS2_10policy_hubIiyN4cuda3__47maximumIiEEE10Policy1000EN6thrust24THRUST_300001_SM_1000_NS6detail15normal_iteratorINSC_10device_ptrIiEEEEPfyS8_fiNS5_3std3__410__identityEEEvT0_T1_T2_T3_T4_T6_E12temp_storage+36];
	max.s32 	%r470, %r257, %r258;
$L__BB13_49:
	mov.u32 	%r431, %tid.x;
	setp.ne.s32 	%p57, %r431, 0;
	@%p57 bra 	$L__BB13_51;
	cvt.rzi.s32.f32 	%r432, %f1;
	max.s32 	%r433, %r432, %r470;
	cvt.rn.f32.s32 	%f2, %r433;
	st.global.f32 	[%rd1], %f2;
$L__BB13_51:
	ret;

}
	// .globl	_ZN3cub18CUB_300001_SM_10006detail6reduce18DeviceReduceKernelINS2_10policy_hubIiyN4cuda3__47maximumIiEEE10Policy1000EN6thrust24THRUST_300001_SM_1000_NS6detail15normal_iteratorINSC_10device_ptrIiEEEEyS8_iNS5_3std3__410__identityEEEvT0_PT3_T1_NS0_13GridEvenShareISO_EET2_T4_
.visible .entry _ZN3cub18CUB_300001_SM_10006detail6reduce18DeviceReduceKernelINS2_10policy_hubIiyN4cuda3__47maximumIiEEE10Policy1000EN6thrust24THRUST_300001_SM_1000_NS6detail15normal_iteratorINSC_10device_ptrIiEEEEyS8_iNS5_3std3__410__identityEEEvT0_PT3_T1_NS0_13GridEvenShareISO_EET2_T4_(
	.param .align 8 .b8 _ZN3cub18CUB_300001_SM_10006detail6reduce18DeviceReduceKernelINS2_10policy_hubIiyN4cuda3__47maximumIiEEE10Policy1000EN6thrust24THRUST_300001_SM_1000_NS6detail15normal_iteratorINSC_10device_ptrIiEEEEyS8_iNS5_3std3__410__identityEEEvT0_PT3_T1_NS0_13GridEvenShareISO_EET2_T4__param_0[8],
	.param .u64 .ptr .align 1 _ZN3cub18CUB_300001_SM_10006detail6reduce18DeviceReduceKernelINS2_10policy_hubIiyN4cuda3__47maximumIiEEE10Policy1000EN6thrust24THRUST_300001_SM_1000_NS6detail15normal_iteratorINSC_10device_ptrIiEEEEyS8_iNS5_3std3__410__identityEEEvT0_PT3_T1_NS0_13GridEvenShareISO_EET2_T4__param_1,
	.param .u64 _ZN3cub18CUB_300001_SM_10006detail6reduce18DeviceReduceKernelINS2_10policy_hubIiyN4cuda3__47maximumIiEEE10Policy1000EN6thrust24THRUST_300001_SM_1000_NS6detail15normal_iteratorINSC_10device_ptrIiEEEEyS8_iNS5_3std3__410__identityEEEvT0_PT3_T1_NS0_13GridEvenShareISO_EET2_T4__param_2,
	.param .align 8 .b8 _ZN3cub18CUB_300001_SM_10006detail6reduce18DeviceReduceKernelINS2_10policy_hubIiyN4cuda3__47maximumIiEEE10Policy1000EN6thrust24THRUST_300001_SM_1000_NS6detail15normal_iteratorINSC_10device_ptrIiEEEEyS8_iNS5_3std3__410__identityEEEvT0_PT3_T1_NS0_13GridEvenShareISO_EET2_T4__param_3[72],
	.param .align 1 .b8 _ZN3cub18CUB_300001_SM_10006detail6reduce18DeviceReduceKernelINS2_10policy_hubIiyN4cuda3__47maximumIiEEE10Policy1000EN6thrust24THRUST_300001_SM_1000_NS6detail15normal_iteratorINSC_10device_ptrIiEEEEyS8_iNS5_3std3__410__identityEEEvT0_PT3_T1_NS0_13GridEvenShareISO_EET2_T4__param_4[1],
	.param .align 1 .b8 _ZN3cub18CUB_300001_SM_10006detail6reduce18DeviceReduceKernelINS2_10policy_hubIiyN4cuda3__47maximumIiEEE10Policy1000EN6thrust24THRUST_300001_SM_1000_NS6detail15normal_iteratorINSC_10device_ptrIiEEEEyS8_iNS5_3std3__410__identityEEEvT0_PT3_T1_NS0_13GridEvenShareISO_EET2_T4__param_5[1]
)
.maxntid 256
{
	.reg .pred 	%p<57>;
	.reg .b16 	%rs<4>;
	.reg .b32 	%r<502>;
	.reg .b64 	%rd<78>;
	// demoted variable
	.shared .align 4 .b8 _ZZN3cub18CUB_300001_SM_10006detail6reduce18DeviceReduceKernelINS2_10policy_hubIiyN4cuda3__47maximumIiEEE10Policy1000EN6thrust24THRUST_300001_SM_1000_NS6detail15normal_iteratorINSC_10device_ptrIiEEEEyS8_iNS5_3std3__410__identityEEEvT0_PT3_T1_NS0_13GridEvenShareISO_EET2_T4_E12temp_storage[44];
	ld.param.u64 	%rd1, [_ZN3cub18CUB_300001_SM_10006detail6reduce18DeviceReduceKernelINS2_10policy_hubIiyN4cuda3__47maximumIiEEE10Policy1000EN6thrust24THRUST_300001_SM_1000_NS6detail15normal_iteratorINSC_10device_ptrIiEEEEyS8_iNS5_3std3__410__identityEEEvT0_PT3_T1_NS0_13GridEvenShareISO_EET2_T4__param_3+32];
	ld.param.u32 	%r1, [_ZN3cub18CUB_300001_SM_10006detail6reduce18DeviceReduceKernelINS2_10policy_hubIiyN4cuda3__47maximumIiEEE10Policy1000EN6thrust24THRUST_300001_SM_1000_NS6detail15normal_iteratorINSC_10device_ptrIiEEEEyS8_iNS5_3std3__410__identityEEEvT0_PT3_T1_NS0_13GridEvenShareISO_EET2_T4__param_3+40];
	ld.param.u64 	%rd25, [_ZN3cub18CUB_300001_SM_10006detail6reduce18DeviceReduceKernelINS2_10policy_hubIiyN4cuda3__47maximumIiEEE10Policy1000EN6thrust24THRUST_300001_SM_1000_NS6detail15normal_iteratorINSC_10device_ptrIiEEEEyS8_iNS5_3std3__410__identityEEEvT0_PT3_T1_NS0_13GridEvenShareISO_EET2_T4__param_0];
	cvta.to.global.u64 	%rd2, %rd25;
	mov.u32 	%r2, %ctaid.x;
	shl.b32 	%r90, %r1, 12;
	cvt.s64.s32 	%rd3, %r90;
	shl.b32 	%r91, %r2, 12;
	cvt.u64.u32 	%rd4, %r91;
	sub.s64 	%rd5, %rd1, %rd4;
	setp.gt.u64 	%p1, %rd5, 4095;
	@%p1 bra 	$L__BB14_25;
	cvt.u32.u64 	%r288, %rd4;
	cvt.u32.u64 	%r3, %rd1;
	sub.s32 	%r4, %r3, %r288;
	mov.u32 	%r5, %tid.x;
	setp.ge.s32 	%p23, %r5, %r4;
	mov.b32 	%r482, 0;
	mov.u32 	%r471, %r5;
	@%p23 bra 	$L__BB14_3;
	add.s32 	%r290, %r288, %r5;
	mul.wide.u32 	%rd51, %r290, 4;
	add.s64 	%rd52, %rd2, %rd51;
	ld.global.u32 	%r482, [%rd52];
	add.s32 	%r471, %r5, 256;
$L__BB14_3:
	setp.ge.s32 	%p24, %r471, %r4;
	@%p24 bra 	$L__BB14_16;
	not.b32 	%r293, %r471;
	add.s32 	%r294, %r293, %r3;
	sub.s32 	%r295, %r294, %r288;
	shr.u32 	%r296, %r295, 8;
	add.s32 	%r10, %r296, 1;
	and.b32  	%r11, %r10, 15;
	setp.lt.u32 	%p25, %r295, 3840;
	@%p25 bra 	$L__BB14_7;
	and.b32  	%r297, %r10, 33554416;
	neg.s32 	%r467, %r297;
	mul.wide.u32 	%rd53, %r2, 16384;
	mul.wide.u32 	%rd54, %r471, 4;
	or.b64  	%rd55, %rd53, %rd54;
	add.s64 	%rd56, %rd55, %rd2;
	add.s64 	%rd72, %rd56, 8192;
$L__BB14_6:
	.pragma "nounroll";
	ld.global.u32 	%r298, [%rd72+-8192];
	max.s32 	%r299, %r482, %r298;
	ld.global.u32 	%r300, [%rd72+-7168];
	max.s32 	%r301, %r299, %r300;
	ld.global.u32 	%r302, [%rd72+-6144];
	max.s32 	%r303, %r301, %r302;
	ld.global.u32 	%r304, [%rd72+-5120];
	max.s32 	%r305, %r303, %r304;
	ld.global.u32 	%r306, [%rd72+-4096];
	max.s32 	%r307, %r305, %r306;
	ld.global.u32 	%r308, [%rd72+-3072];
	max.s32 	%r309, %r307, %r308;
	ld.global.u32 	%r310, [%rd72+-2048];
	max.s32 	%r311, %r309, %r310;
	ld.global.u32 	%r312, [%rd72+-1024];
	max.s32 	%r313, %r311, %r312;
	ld.global.u32 	%r314, [%rd72];
	max.s32 	%r315, %r313, %r314;
	ld.global.u32 	%r316, [%rd72+1024];
	max.s32 	%r317, %r315, %r316;
	ld.global.u32 	%r318, [%rd72+2048];
	max.s32 	%r319, %r317, %r318;
	ld.global.u32 	%r320, [%rd72+3072];
	max.s32 	%r321, %r319, %r320;
	ld.global.u32 	%r322, [%rd72+4096];
	max.s32 	%r323, %r321, %r322;
	ld.global.u32 	%r324, [%rd72+5120];
	max.s32 	%r325, %r323, %r324;
	ld.global.u32 	%r326, [%rd72+6144];
	max.s32 	%r327, %r325, %r326;
	ld.global.u32 	%r328, [%rd72+7168];
	max.s32 	%r482, %r327, %r328;
	add.s32 	%r471, %r471, 4096;
	add.s32 	%r467, %r467, 16;
	add.s64 	%rd72, %rd72, 16384;
	setp.ne.s32 	%p26, %r467, 0;
	@%p26 bra 	$L__BB14_6;
$L__BB14_7:
	setp.eq.s32 	%p27, %r11, 0;
	@%p27 bra 	$L__BB14_16;
	and.b32  	%r22, %r10, 7;
	setp.lt.u32 	%p28, %r11, 8;
	@%p28 bra 	$L__BB14_10;
	cvt.s64.s32 	%rd57, %r471;
	add.s64 	%rd58, %rd57, %rd4;
	shl.b64 	%rd59, %rd58, 2;
	add.s64 	%rd60, %rd2, %rd59;
	ld.global.u32 	%r330, [%rd60];
	max.s32 	%r331, %r482, %r330;
	ld.global.u32 	%r332, [%rd60+1024];
	max.s32 	%r333, %r331, %r332;
	ld.global.u32 	%r334, [%rd60+2048];
	max.s32 	%r335, %r333, %r334;
	ld.global.u32 	%r336, [%rd60+3072];
	max.s32 	%r337, %r335, %r336;
	ld.global.u32 	%r338, [%rd60+4096];
	max.s32 	%r339, %r337, %r338;
	ld.global.u32 	%r340, [%rd60+5120];
	max.s32 	%r341, %r339, %r340;
	ld.global.u32 	%r342, [%rd60+6144];
	max.s32 	%r343, %r341, %r342;
	ld.global.u32 	%r344, [%rd60+7168];
	max.s32 	%r482, %r343, %r344;
	add.s32 	%r471, %r471, 2048;
$L__BB14_10:
	setp.eq.s32 	%p29, %r22, 0;
	@%p29 bra 	$L__BB14_16;
	and.b32  	%r28, %r10, 3;
	setp.lt.u32 	%p30, %r22, 4;
	@%p30 bra 	$L__BB14_13;
	cvt.s64.s32 	%rd61, %r471;
	add.s64 	%rd62, %rd61, %rd4;
	shl.b64 	%rd63, %rd62, 2;
	add.s64 	%rd64, %rd2, %rd63;
	ld.global.u32 	%r346, [%rd64];
	max.s32 	%r347, %r482, %r346;
	ld.global.u32 	%r348, [%rd64+1024];
	max.s32 	%r349, %r347, %r348;
	ld.global.u32 	%r350, [%rd64+2048];
	max.s32 	%r351, %r349, %r350;
	ld.global.u32 	%r352, [%rd64+3072];
	max.s32 	%r482, %r351, %r352;
	add.s32 	%r471, %r471, 1024;
$L__BB14_13:
	setp.eq.s32 	%p31, %r28, 0;
	@%p31 bra 	$L__BB14_16;
	mul.wide.u32 	%rd65, %r2, 16384;
	add.s64 	%rd9, %rd2, %rd65;
	neg.s32 	%r479, %r28;
$L__BB14_15:
	.pragma "nounroll";
	mul.wide.s32 	%rd66, %r471, 4;
	add.s64 	%rd67, %rd9, %rd66;
	ld.global.u32 	%r353, [%rd67];
	max.s32 	%r482, %r482, %r353;
	add.s32 	%r471, %r471, 256;
	add.s32 	%r479, %r479, 1;
	setp.ne.s32 	%p32, %r479, 0;
	@%p32 bra 	$L__BB14_15;
$L__BB14_16:
	setp.lt.s32 	%p33, %r4, 256;
	@%p33 bra 	$L__BB14_21;
	// begin inline asm
	mov.u32 %r417, %laneid;
	// end inline asm
	mov.b32 	%r420, 1;
	mov.b32 	%r441, 31;
	mov.b32 	%r442, -1;
	// begin inline asm
	shfl.sync.down.b32 %r418, %r482, %r420, %r441, %r442;
	// end inline asm
	setp.gt.s32 	%p49, %r417, 30;
	max.s32 	%r443, %r482, %r418;
	selp.b32 	%r424, %r482, %r443, %p49;
	mov.b32 	%r425, 2;
	// begin inline asm
	shfl.sync.down.b32 %r423, %r424, %r425, %r441, %r442;
	// end inline asm
	setp.gt.s32 	%p50, %r417, 29;
	max.s32 	%r444, %r424, %r423;
	selp.b32 	%r429, %r424, %r444, %p50;
	mov.b32 	%r430, 4;
	// begin inline asm
	shfl.sync.down.b32 %r428, %r429, %r430, %r441, %r442;
	// end inline asm
	setp.gt.s32 	%p51, %r417, 27;
	max.s32 	%r445, %r429, %r428;
	selp.b32 	%r434, %r429, %r445, %p51;
	mov.b32 	%r435, 8;
	// begin inline asm
	shfl.sync.down.b32 %r433, %r434, %r435, %r441, %r442;
	// end inline asm
	setp.gt.s32 	%p52, %r417, 23;
	max.s32 	%r446, %r434, %r433;
	selp.b32 	%r439, %r434, %r446, %p52;
	mov.b32 	%r440, 16;
	// begin inline asm
	shfl.sync.down.b32 %r438, %r439, %r440, %r441, %r442;
	// end inline asm
	setp.gt.s32 	%p53, %r417, 15;
	max.s32 	%r42, %r439, %r438;
	selp.b32 	%r501, %r439, %r42, %p53;
	setp.ne.s32 	%p54, %r417, 0;
	@%p54 bra 	$L__BB14_19;
	shr.u32 	%r447, %r5, 3;
	and.b32  	%r448, %r447, 124;
	mov.u32 	%r449, _ZZN3cub18CUB_300001_SM_10006detail6reduce18DeviceReduceKernelINS2_10policy_hubIiyN4cuda3__47maximumIiEEE10Policy1000EN6thrust24THRUST_300001_SM_1000_NS6detail15normal_iteratorINSC_10device_ptrIiEEEEyS8_iNS5_3std3__410__identityEEEvT0_PT3_T1_NS0_13GridEvenShareISO_EET2_T4_E12temp_storage;
	add.s32 	%r450, %r449, %r448;
	st.shared.u32 	[%r450+8], %r42;
$L__BB14_19:
	bar.sync 	0;
	setp.ne.s32 	%p55, %r5, 0;
	@%p55 bra 	$L__BB14_46;
	ld.shared.u32 	%r451, [_ZZN3cub18CUB_300001_SM_10006detail6reduce18DeviceReduceKernelINS2_10policy_hubIiyN4cuda3__47maximumIiEEE10Policy1000EN6thrust24THRUST_300001_SM_1000_NS6detail15normal_iteratorINSC_10device_ptrIiEEEEyS8_iNS5_3std3__410__identityEEEvT0_PT3_T1_NS0_13GridEvenShareISO_EET2_T4_E12temp_storage+12];
	max.s32 	%r452, %r501, %r451;
	ld.shared.u32 	%r453, [_ZZN3cub18CUB_300001_SM_10006detail6reduce18DeviceReduceKernelINS2_10policy_hubIiyN4cuda3__47maximumIiEEE10Policy1000EN6thrust24THRUST_300001_SM_1000_NS6detail15normal_iteratorINSC_10device_ptrIiEEEEyS8_iNS5_3std3__410__identityEEEvT0_PT3_T1_NS0_13GridEvenShareISO_EET2_T4_E12temp_storage+16];
	max.s32 	%r454, %r452, %r453;
	ld.shared.u32 	%r455, [_ZZN3cub18CUB_300001_SM_10006detail6reduce18DeviceReduceKernelINS2_10policy_hubIiyN4cuda3__47maximumIiEEE10Policy1000EN6thrust24THRUST_300001_SM_1000_NS6detail15normal_iteratorINSC_10device_ptrIiEEEEyS8_iNS5_3std3__410__identityEEEvT0_PT3_T1_NS0_13GridEvenShareISO_EET2_T4_E12temp_storage+20];
	max.s32 	%r456, %r454, %r455;
	ld.shared.u32 	%r457, [_ZZN3cub18CUB_300001_SM_10006detail6reduce18DeviceReduceKernelINS2_10policy_hubIiyN4cuda3__47maximumIiEEE10Policy1000EN6thrust24THRUST_300001_SM_1000_NS6detail15normal_iteratorINSC_10device_ptrIiEEEEyS8_iNS5_3std3__410__identityEEEvT0_PT3_T1_NS0_13GridEvenShareISO_EET2_T4_E12temp_storage+24];
	max.s32 	%r458, %r456, %r457;
	ld.shared.u32 	%r459, [_ZZN3cub18CUB_300001_SM_10006detail6reduce18DeviceReduceKernelINS2_10policy_hubIiyN4cuda3__47maximumIiEEE10Policy1000EN6thrust24THRUST_300001_SM_1000_NS6detail15normal_iteratorINSC_10device_ptrIiEEEEyS8_iNS5_3std3__410__identityEEEvT0_PT3_T1_NS0_13GridEvenShareISO_EET2_T4_E12temp_storage+28];
	max.s32 	%r460, %r458, %r459;
	ld.shared.u32 	%r461, [_ZZN3cub18CUB_300001_SM_10006detail6reduce18DeviceReduceKernelINS2_10policy_hubIiyN4cuda3__47maximumIiEEE10Policy1000EN6thrust24THRUST_300001_SM_1000_NS6detail15normal_iteratorINSC_10device_ptrIiEEEEyS8_iNS5_3std3__410__identityEEEvT0_PT3_T1_NS0_13GridEvenShareISO_EET2_T4_E12temp_storage+32];
	max.s32 	%r462, %r460, %r461;
	ld.shared.u32 	%r463, [_ZZN3cub18CUB_300001_SM_10006detail6reduce18DeviceReduceKernelINS2_10policy_hubIiyN4cuda3__47maximumIiEEE10Policy1000EN6thrust24THRUST_300001_SM_1000_NS6detail15normal_iteratorINSC_10device_ptrIiEEEEyS8_iNS5_3std3__410__identityEEEvT0_PT3_T1_NS0_13GridEvenShareISO_EET2_T4_E12temp_storage+36];
	max.s32 	%r501, %r462, %r463;
	bra.uni 	$L__BB14_46;
$L__BB14_21:
	// begin inline asm
	mov.u32 %r354, %laneid;
	// end inline asm
	and.b32  	%r380, %r5, 992;
	add.s32 	%r381, %r380, 32;
	setp.gt.s32 	%p34, %r381, %r4;
	not.b32 	%r382, %r380;
	add.s32 	%r383, %r4, %r382;
	selp.b32 	%r378, %r383, 31, %p34;
	mov.b32 	%r357, 1;
	mov.b32 	%r379, -1;
	// begin inline asm
	shfl.sync.down.b32 %r355, %r482, %r357, %r378, %r379;
	// end inline asm
	setp.lt.s32 	%p35, %r354, %r378;
	max.s32 	%r384, %r482, %r355;
	selp.b32 	%r361, %r384, %r482, %p35;
	mov.b32 	%r362, 2;
	// begin inline asm
	shfl.sync.down.b32 %r360, %r361, %r362, %r378, %r379;
	// end inline asm
	add.s32 	%r385, %r354, 2;
	setp.gt.s32 	%p36, %r385, %r378;
	max.s32 	%r386, %r361, %r360;
	selp.b32 	%r366, %r361, %r386, %p36;
	mov.b32 	%r367, 4;
	// begin inline asm
	shfl.sync.down.b32 %r365, %r366, %r367, %r378, %r379;
	// end inline asm
	add.s32 	%r387, %r354, 4;
	setp.gt.s32 	%p37, %r387, %r378;
	max.s32 	%r388, %r366, %r365;
	selp.b32 	%r371, %r366, %r388, %p37;
	mov.b32 	%r372, 8;
	// begin inline asm
	shfl.sync.down.b32 %r370, %r371, %r372, %r378, %r379;
	// end inline asm
	add.s32 	%r389, %r354, 8;
	setp.gt.s32 	%p38, %r389, %r378;
	max.s32 	%r390, %r371, %r370;
	selp.b32 	%r376, %r371, %r390, %p38;
	mov.b32 	%r377, 16;
	// begin inline asm
	shfl.sync.down.b32 %r375, %r376, %r377, %r378, %r379;
	// end inline asm
	add.s32 	%r391, %r354, 16;
	setp.gt.s32 	%p39, %r391, %r378;
	max.s32 	%r392, %r376, %r375;
	selp.b32 	%r501, %r376, %r392, %p39;
	setp.ne.s32 	%p40, %r354, 0;
	@%p40 bra 	$L__BB14_23;
	shr.u32 	%r393, %r5, 3;
	and.b32  	%r394, %r393, 124;
	mov.u32 	%r395, _ZZN3cub18CUB_300001_SM_10006detail6reduce18DeviceReduceKernelINS2_10policy_hubIiyN4cuda3__47maximumIiEEE10Policy1000EN6thrust24THRUST_300001_SM_1000_NS6detail15normal_iteratorINSC_10device_ptrIiEEEEyS8_iNS5_3std3__410__identityEEEvT0_PT3_T1_NS0_13GridEvenShareISO_EET2_T4_E12temp_storage;
	add.s32 	%r396, %r395, %r394;
	st.shared.u32 	[%r396+8], %r501;
$L__BB14_23:
	bar.sync 	0;
	setp.ne.s32 	%p41, %r5, 0;
	@%p41 bra 	$L__BB14_46;
	setp.gt.s32 	%p42, %r4, 32;
	ld.shared.u32 	%r397, [_ZZN3cub18CUB_300001_SM_10006detail6reduce18DeviceReduceKernelINS2_10policy_hubIiyN4cuda3__47maximumIiEEE10Policy1000EN6thrust24THRUST_300001_SM_1000_NS6detail15normal_iteratorINSC_10device_ptrIiEEEEyS8_iNS5_3std3__410__identityEEEvT0_PT3_T1_NS0_13GridEvenShareISO_EET2_T4_E12temp_storage+12];
	max.s32 	%r398, %r501, %r397;
	selp.b32 	%r399, %r398, %r501, %p42;
	setp.gt.s32 	%p43, %r4, 64;
	ld.shared.u32 	%r400, [_ZZN3cub18CUB_300001_SM_10006detail6reduce18DeviceReduceKernelINS2_10policy_hubIiyN4cuda3__47maximumIiEEE10Policy1000EN6thrust24THRUST_300001_SM_1000_NS6detail15normal_iteratorINSC_10device_ptrIiEEEEyS8_iNS5_3std3__410__identityEEEvT0_PT3_T1_NS0_13GridEvenShareISO_EET2_T4_E12temp_storage+16];
	max.s32 	%r401, %r399, %r400;
	selp.b32 	%r402, %r401, %r399, %p43;
	setp.gt.s32 	%p44, %r4, 96;
	ld.shared.u32 	%r403, [_ZZN3cub18CUB_300001_SM_10006detail6reduce18DeviceReduceKernelINS2_10policy_hubIiyN4cuda3__47maximumIiEEE10Policy1000EN6thrust24THRUST_300001_SM_1000_NS6detail15normal_iteratorINSC_10device_ptrIiEEEEyS8_iNS5_3std3__410__identityEEEvT0_PT3_T1_NS0_13GridEvenShareISO_EET2_T4_E12temp_storage+20];
	max.s32 	%r404, %r402, %r403;
	selp.b32 	%r405, %r404, %r402, %p44;
	setp.gt.s32 	%p45, %r4, 128;
	ld.shared.u32 	%r406, [_ZZN3cub18CUB_300001_SM_10006detail6reduce18DeviceReduceKernelINS2_10policy_hubIiyN4cuda3__47maximumIiEEE10Policy1000EN6thrust24THRUST_300001_SM_1000_NS6detail15normal_iteratorINSC_10device_ptrIiEEEEyS8_iNS5_3std3__410__identityEEEvT0_PT3_T1_NS0_13GridEvenShareISO_EET2_T4_E12temp_storage+24];
	max.s32 	%r407, %r405, %r406;
	selp.b32 	%r408, %r407, %r405, %p45;
	setp.gt.s32 	%p46, %r4, 160;
	ld.shared.u32 	%r409, [_ZZN3cub18CUB_300001_SM_10006detail6reduce18DeviceReduceKernelINS2_10policy_hubIiyN4cuda3__47maximumIiEEE10Policy1000EN6thrust24THRUST_300001_SM_1000_NS6detail15normal_iteratorINSC_10device_ptrIiEEEEyS8_iNS5_3std3__410__identityEEEvT0_PT3_T1_NS0_13GridEvenShareISO_EET2_T4_E12temp_storage+28];
	max.s32 	%r410, %r408, %r409;
	selp.b32 	%r411, %r410, %r408, %p46;
	setp.gt.s32 	%p47, %r4, 192;
	ld.shared.u32 	%r412, [_ZZN3cub18CUB_300001_SM_10006detail6reduce18DeviceReduceKernelINS2_10policy_hubIiyN4cuda3__47maximumIiEEE10Policy1000EN6thrust24THRUST_300001_SM_1000_NS6detail15normal_iteratorINSC_10device_ptrIiEEEEyS8_iNS5_3std3__410__identityEEEvT0_PT3_T1_NS0_13GridEvenShareISO_EET2_T4_E12temp_storage+32];
	max.s32 	%r413, %r411, %r412;
	selp.b32 	%r414, %r413, %r411, %p47;
	setp.gt.s32 	%p48, %r4, 224;
	ld.shared.u32 	%r415, [_ZZN3cub18CUB_300001_SM_10006detail6reduce18DeviceReduceKernelINS2_10policy_hubIiyN4cuda3__47maximumIiEEE10Policy1000EN6thrust24THRUST_300001_SM_1000_NS6detail15normal_iteratorINSC_10device_ptrIiEEEEyS8_iNS5_3std3__410__identityEEEvT0_PT3_T1_NS0_13GridEvenShareISO_EET2_T4_E12temp_storage+36];
	max.s32 	%r416, %r414, %r415;
	selp.b32 	%r501, %r416, %r414, %p48;
	bra.uni 	$L__BB14_46;
$L__BB14_25:
	cvt.u32.u64 	%r92, %rd4;
	mov.u32 	%r47, %tid.x;
	add.s32 	%r93, %r47, %r92;
	mul.wide.u32 	%rd26, %r93, 4;
	add.s64 	%rd27, %rd2, %rd26;
	ld.global.u32 	%r94, [%rd27];
	ld.global.u32 	%r95, [%rd27+1024];
	ld.global.u32 	%r96, [%rd27+2048];
	ld.global.u32 	%r97, [%rd27+3072];
	ld.global.u32 	%r98, [%rd27+4096];
	ld.global.u32 	%r99, [%rd27+5120];
	ld.global.u32 	%r100, [%rd27+6144];
	ld.global.u32 	%r101, [%rd27+7168];
	ld.global.u32 	%r102, [%rd27+8192];
	ld.global.u32 	%r103, [%rd27+9216];
	ld.global.u32 	%r104, [%rd27+10240];
	ld.global.u32 	%r105, [%rd27+11264];
	ld.global.u32 	%r106, [%rd27+12288];
	ld.global.u32 	%r107, [%rd27+13312];
	ld.global.u32 	%r108, [%rd27+14336];
	ld.global.u32 	%r109, [%rd27+15360];
	max.s32 	%r110, %r94, %r95;
	max.s32 	%r111, %r110, %r96;
	max.s32 	%r112, %r97, %r98;
	max.s32 	%r113, %r112, %r99;
	max.s32 	%r114, %r100, %r101;
	max.s32 	%r115, %r114, %r102;
	max.s32 	%r116, %r103, %r104;
	max.s32 	%r117, %r116, %r105;
	max.s32 	%r118, %r106, %r107;
	max.s32 	%r119, %r118, %r108;
	max.s32 	%r120, %r111, %r113;
	max.s32 	%r121, %r120, %r115;
	max.s32 	%r122, %r117, %r119;
	max.s32 	%r123, %r122, %r109;
	max.s32 	%r500, %r121, %r123;
	setp.lt.u64 	%p2, %rd5, %rd3;
	@%p2 bra 	$L__BB14_42;
	cvt.u32.u64 	%r125, %rd3;
	cvt.u64.u32 	%rd28, %r47;
	add.s64 	%rd74, %rd4, %rd3;
	cvt.u32.u64 	%r49, %rd1;
	not.b32 	%r127, %r47;
	add.s32 	%r128, %r127, %r49;
	sub.s32 	%r129, %r128, %r125;
	sub.s32 	%r483, %r129, %r92;
	add.s64 	%rd29, %rd74, %rd28;
	shl.b64 	%rd30, %rd29, 2;
	add.s64 	%rd31, %rd30, %rd2;
	add.s64 	%rd73, %rd31, 8192;
	mov.b32 	%r484, 0;
	shl.b32 	%r130, %r1, 12;
	mov.u64 	%rd75, %rd4;
$L__BB14_27:
	cvt.s64.s32 	%rd15, %r130;
	add.s64 	%rd75, %rd75, %rd15;
	add.s64 	%rd32, %rd1, -4096;
	setp.gt.u64 	%p3, %rd75, %rd32;
	@%p3 bra 	$L__BB14_29;
	shl.b32 	%r131, %r1, 12;
	cvt.s64.s32 	%rd33, %r131;
	cvt.u64.u32 	%rd34, %r47;
	add.s64 	%rd35, %rd75, %rd34;
	shl.b64 	%rd36, %rd35, 2;
	add.s64 	%rd37, %rd2, %rd36;
	ld.global.u32 	%r132, [%rd37];
	ld.global.u32 	%r133, [%rd37+1024];
	ld.global.u32 	%r134, [%rd37+2048];
	ld.global.u32 	%r135, [%rd37+3072];
	ld.global.u32 	%r136, [%rd37+4096];
	ld.global.u32 	%r137, [%rd37+5120];
	ld.global.u32 	%r138, [%rd37+6144];
	ld.global.u32 	%r139, [%rd37+7168];
	ld.global.u32 	%r140, [%rd37+8192];
	ld.global.u32 	%r141, [%rd37+9216];
	ld.global.u32 	%r142, [%rd37+10240];
	ld.global.u32 	%r143, [%rd37+11264];
	ld.global.u32 	%r144, [%rd37+12288];
	ld.global.u32 	%r145, [%rd37+13312];
	ld.global.u32 	%r146, [%rd37+14336];
	ld.global.u32 	%r147, [%rd37+15360];
	max.s32 	%r148, %r500, %r132;
	max.s32 	%r149, %r148, %r133;
	max.s32 	%r150, %r134, %r135;
	max.s32 	%r151, %r150, %r136;
	max.s32 	%r152, %r137, %r138;
	max.s32 	%r153, %r152, %r139;
	max.s32 	%r154, %r140, %r141;
	max.s32 	%r155, %r154, %r142;
	max.s32 	%r156, %r143, %r144;
	max.s32 	%r157, %r156, %r145;
	max.s32 	%r158, %r146, %r147;
	max.s32 	%r159, %r149, %r151;
	max.s32 	%r160, %r159, %r153;
	max.s32 	%r161, %r155, %r157;
	max.s32 	%r162, %r161, %r158;
	max.s32 	%r500, %r160, %r162;
	sub.s64 	%rd38, %rd1, %rd75;
	setp.lt.u64 	%p4, %rd38, %rd33;
	add.s32 	%r484, %r484, 1;
	add.s64 	%rd74, %rd74, %rd33;
	sub.s32 	%r483, %r483, %r131;
	mul.wide.s32 	%rd39, %r131, 4;
	add.s64 	%rd73, %rd73, %rd39;
	@%p4 bra 	$L__BB14_42;
	bra.uni 	$L__BB14_27;
$L__BB14_29:
	setp.le.u64 	%p5, %rd1, %rd75;
	cvt.u32.u64 	%r163, %rd75;
	cvt.u32.u64 	%r164, %rd1;
	sub.s32 	%r165, %r164, %r163;
	setp.ge.s32 	%p6, %r47, %r165;
	or.pred  	%p7, %p5, %p6;
	@%p7 bra 	$L__BB14_42;
	cvt.u32.u64 	%r168, %rd15;
	cvt.u32.u64 	%r169, %rd4;
	not.b32 	%r170, %r47;
	add.s32 	%r171, %r170, %r49;
	add.s32 	%r172, %r168, %r169;
	sub.s32 	%r173, %r171, %r172;
	mul.lo.s32 	%r174, %r1, %r484;
	shl.b32 	%r175, %r174, 12;
	sub.s32 	%r176, %r173, %r175;
	shr.u32 	%r177, %r176, 8;
	add.s32 	%r57, %r177, 1;
	and.b32  	%r58, %r57, 15;
	setp.lt.u32 	%p8, %r176, 3840;
	mov.u32 	%r490, %r47;
	@%p8 bra 	$L__BB14_33;
	shr.u32 	%r178, %r483, 8;
	add.s32 	%r179, %r178, 1;
	and.b32  	%r180, %r179, 33554416;
	neg.s32 	%r486, %r180;
	mov.u32 	%r490, %r47;
$L__BB14_32:
	.pragma "nounroll";
	ld.global.u32 	%r181, [%rd73+-8192];
	max.s32 	%r182, %r500, %r181;
	ld.global.u32 	%r183, [%rd73+-7168];
	max.s32 	%r184, %r182, %r183;
	ld.global.u32 	%r185, [%rd73+-6144];
	max.s32 	%r186, %r184, %r185;
	ld.global.u32 	%r187, [%rd73+-5120];
	max.s32 	%r188, %r186, %r187;
	ld.global.u32 	%r189, [%rd73+-4096];
	max.s32 	%r190, %r188, %r189;
	ld.global.u32 	%r191, [%rd73+-3072];
	max.s32 	%r192, %r190, %r191;
	ld.global.u32 	%r193, [%rd73+-2048];
	max.s32 	%r194, %r192, %r193;
	ld.global.u32 	%r195, [%rd73+-1024];
	max.s32 	%r196, %r194, %r195;
	ld.global.u32 	%r197, [%rd73];
	max.s32 	%r198, %r196, %r197;
	ld.global.u32 	%r199, [%rd73+1024];
	max.s32 	%r200, %r198, %r199;
	ld.global.u32 	%r201, [%rd73+2048];
	max.s32 	%r202, %r200, %r201;
	ld.global.u32 	%r203, [%rd73+3072];
	max.s32 	%r204, %r202, %r203;
	ld.global.u32 	%r205, [%rd73+4096];
	max.s32 	%r206, %r204, %r205;
	ld.global.u32 	%r207, [%rd73+5120];
	max.s32 	%r208, %r206, %r207;
	ld.global.u32 	%r209, [%rd73+6144];
	max.s32 	%r210, %r208, %r209;
	ld.global.u32 	%r211, [%rd73+7168];
	max.s32 	%r500, %r210, %r211;
	add.s32 	%r490, %r490, 4096;
	add.s32 	%r486, %r486, 16;
	add.s64 	%rd73, %rd73, 16384;
	setp.ne.s32 	%p9, %r486, 0;
	@%p9 bra 	$L__BB14_32;
$L__BB14_33:
	setp.eq.s32 	%p10, %r58, 0;
	@%p10 bra 	$L__BB14_42;
	and.b32  	%r69, %r57, 7;
	setp.lt.u32 	%p11, %r58, 8;
	@%p11 bra 	$L__BB14_36;
	cvt.u64.u32 	%rd40, %r490;
	add.s64 	%rd41, %rd75, %rd40;
	shl.b64 	%rd42, %rd41, 2;
	add.s64 	%rd43, %rd2, %rd42;
	ld.global.u32 	%r213, [%rd43];
	max.s32 	%r214, %r500, %r213;
	ld.global.u32 	%r215, [%rd43+1024];
	max.s32 	%r216, %r214, %r215;
	ld.global.u32 	%r217, [%rd43+2048];
	max.s32 	%r218, %r216, %r217;
	ld.global.u32 	%r219, [%rd43+3072];
	max.s32 	%r220, %r218, %r219;
	ld.global.u32 	%r221, [%rd43+4096];
	max.s32 	%r222, %r220, %r221;
	ld.global.u32 	%r223, [%rd43+5120];
	max.s32 	%r224, %r222, %r223;
	ld.global.u32 	%r225, [%rd43+6144];
	max.s32 	%r226, %r224, %r225;
	ld.global.u32 	%r227, [%rd43+7168];
	max.s32 	%r500, %r226, %r227;
	add.s32 	%r490, %r490, 2048;
$L__BB14_36:
	setp.eq.s32 	%p12, %r69, 0;
	@%p12 bra 	$L__BB14_42;
	setp.lt.u32 	%p13, %r69, 4;
	@%p13 bra 	$L__BB14_39;
	cvt.u64.u32 	%rd44, %r490;
	add.s64 	%rd45, %rd75, %rd44;
	shl.b64 	%rd46, %rd45, 2;
	add.s64 	%rd47, %rd2, %rd46;
	ld.global.u32 	%r229, [%rd47];
	max.s32 	%r230, %r500, %r229;
	ld.global.u32 	%r231, [%rd47+1024];
	max.s32 	%r232, %r230, %r231;
	ld.global.u32 	%r233, [%rd47+2048];
	max.s32 	%r234, %r232, %r233;
	ld.global.u32 	%r235, [%rd47+3072];
	max.s32 	%r500, %r234, %r235;
	add.s32 	%r490, %r490, 1024;
$L__BB14_39:
	and.b32  	%r236, %r57, 3;
	setp.eq.s32 	%p14, %r236, 0;
	@%p14 bra 	$L__BB14_42;
	cvt.u64.u32 	%rd48, %r490;
	add.s64 	%rd49, %rd48, %rd74;
	shl.b64 	%rd50, %rd49, 2;
	add.s64 	%rd77, %rd2, %rd50;
	cvt.u16.u32 	%rs1, %r483;
	shr.u16 	%rs2, %rs1, 8;
	add.s16 	%rs3, %rs2, 1;
	cvt.u32.u16 	%r237, %rs3;
	and.b32  	%r238, %r237, 3;
	neg.s32 	%r498, %r238;
$L__BB14_41:
	.pragma "nounroll";
	ld.global.u32 	%r239, [%rd77];
	max.s32 	%r500, %r500, %r239;
	add.s64 	%rd77, %rd77, 1024;
	add.s32 	%r498, %r498, 1;
	setp.ne.s32 	%p15, %r498, 0;
	@%p15 bra 	$L__BB14_41;
$L__BB14_42:
	// begin inline asm
	mov.u32 %r240, %laneid;
	// end inline asm
	mov.b32 	%r243, 1;
	mov.b32 	%r264, 31;
	mov.b32 	%r265, -1;
	// begin inline asm
	shfl.sync.down.b32 %r241, %r500, %r243, %r264, %r265;
	// end inline asm
	setp.gt.s32 	%p16, %r240, 30;
	max.s32 	%r266, %r500, %r241;
	selp.b32 	%r247, %r500, %r266, %p16;
	mov.b32 	%r248, 2;
	// begin inline asm
	shfl.sync.down.b32 %r246, %r247, %r248, %r264, %r265;
	// end inline asm
	setp.gt.s32 	%p17, %r240, 29;
	max.s32 	%r267, %r247, %r246;
	selp.b32 	%r252, %r247, %r267, %p17;
	mov.b32 	%r253, 4;
	// begin inline asm
	shfl.sync.down.b32 %r251, %r252, %r253, %r264, %r265;
	// end inline asm
	setp.gt.s32 	%p18, %r240, 27;
	max.s32 	%r268, %r252, %r251;
	selp.b32 	%r257, %r252, %r268, %p18;
	mov.b32 	%r258, 8;
	// begin inline asm
	shfl.sync.down.b32 %r256, %r257, %r258, %r264, %r265;
	// end inline asm
	setp.gt.s32 	%p19, %r240, 23;
	max.s32 	%r269, %r257, %r256;
	selp.b32 	%r262, %r257, %r269, %p19;
	mov.b32 	%r263, 16;
	// begin inline asm
	shfl.sync.down.b32 %r261, %r262, %r263, %r264, %r265;
	// end inline asm
	setp.gt.s32 	%p20, %r240, 15;
	max.s32 	%r86, %r262, %r261;
	selp.b32 	%r501, %r262, %r86, %p20;
	setp.ne.s32 	%p21, %r240, 0;
	@%p21 bra 	$L__BB14_44;
	shr.u32 	%r270, %r47, 3;
	and.b32  	%r271, %r270, 124;
	mov.u32 	%r272, _ZZN3cub18CUB_300001_SM_10006detail6reduce18DeviceReduceKernelINS2_10policy_hubIiyN4cuda3__47maximumIiEEE10Policy1000EN6thrust24THRUST_300001_SM_1000_NS6detail15normal_iteratorINSC_10device_ptrIiEEEEyS8_iNS5_3std3__410__identityEEEvT0_PT3_T1_NS0_13GridEvenShareISO_EET2_T4_E12temp_storage;
	add.s32 	%r273, %r272, %r271;
	st.shared.u32 	[%r273+8], %r86;
$L__BB14_44:
	bar.sync 	0;
	setp.ne.s32 	%p22, %r47, 0;
	@%p22 bra 	$L__BB14_46;
	ld.shared.u32 	%r274, [_ZZN3cub18CUB_300001_SM_10006detail6reduce18DeviceReduceKernelINS2_10policy_hubIiyN4cuda3__47maximumIiEEE10Policy1000EN6thrust24THRUST_300001_SM_1000_NS6detail15normal_iteratorINSC_10device_ptrIiEEEEyS8_iNS5_3std3__410__identityEEEvT0_PT3_T1_NS0_13GridEvenShareISO_EET2_T4_E12temp_storage+12];
	max.s32 	%r275, %r501, %r274;
	ld.shared.u32 	%r276, [_ZZN3cub18CUB_300001_SM_10006detail6reduce18DeviceReduceKernelINS2_10policy_hubIiyN4cuda3__47maximumIiEEE10Policy1000EN6thrust24THRUST_300001_SM_1000_NS6detail15normal_iteratorINSC_10device_ptrIiEEEEyS8_iNS5_3std3__410__identityEEEvT0_PT3_T1_NS0_13GridEvenShareISO_EET2_T4_E12temp_storage+16];
	max.s32 	%r277, %r275, %r276;
	ld.shared.u32 	%r278, [_ZZN3cub18CUB_300001_SM_10006detail6reduce18DeviceReduceKernelINS2_10policy_hubIiyN4cuda3__47maximumIiEEE10Policy1000EN6thrust24THRUST_300001_SM_1000_NS6detail15normal_iteratorINSC_10device_ptrIiEEEEyS8_iNS5_3std3__410__identityEEEvT0_PT3_T1_NS0_13GridEvenShareISO_EET2_T4_E12temp_storage+20];
	max.s32 	%r279, %r277, %r278;
	ld.shared.u32 	%r280, [_ZZN3cub18CUB_300001_SM_10006detail6reduce18DeviceReduceKernelINS2_10policy_hubIiyN4cuda3__47maximumIiEEE10Policy1000EN6thrust24THRUST_300001_SM_1000_NS6detail15normal_iteratorINSC_10device_ptrIiEEEEyS8_iNS5_3std3__410__identityEEEvT0_PT3_T1_NS0_13GridEvenShareISO_EET2_T4_E12temp_storage+24];
	max.s32 	%r281, %r279, %r280;
	ld.shared.u32 	%r282, [_ZZN3cub18CUB_300001_SM_10006detail6reduce18DeviceReduceKernelINS2_10policy_hubIiyN4cuda3__47maximumIiEEE10Policy1000EN6thrust24THRUST_300001_SM_1000_NS6detail15normal_iteratorINSC_10device_ptrIiEEEEyS8_iNS5_3std3__410__identityEEEvT0_PT3_T1_NS0_13GridEvenShareISO_EET2_T4_E12temp_storage+28];
	max.s32 	%r283, %r281, %r282;
	ld.shared.u32 	%r284, [_ZZN3cub18CUB_300001_SM_10006detail6reduce18DeviceReduceKernelINS2_10policy_hubIiyN4cuda3__47maximumIiEEE10Policy1000EN6thrust24THRUST_300001_SM_1000_NS6detail15normal_iteratorINSC_10device_ptrIiEEEEyS8_iNS5_3std3__410__identityEEEvT0_PT3_T1_NS0_13GridEvenShareISO_EET2_T4_E12temp_storage+32];
	max.s32 	%r285, %r283, %r284;
	ld.shared.u32 	%r286, [_ZZN3cub18CUB_300001_SM_10006detail6reduce18DeviceReduceKernelINS2_10policy_hubIiyN4cuda3__47maximumIiEEE10Policy1000EN6thrust24THRUST_300001_SM_1000_NS6detail15normal_iteratorINSC_10device_ptrIiEEEEyS8_iNS5_3std3__410__identityEEEvT0_PT3_T1_NS0_13GridEvenShareISO_EET2_T4_E12temp_storage+36];
	max.s32 	%r501, %r285, %r286;
$L__BB14_46:
	mov.u32 	%r464, %tid.x;
	setp.ne.s32 	%p56, %r464, 0;
	@%p56 bra 	$L__BB14_48;
	ld.param.u64 	%rd71, [_ZN3cub18CUB_300001_SM_10006detail6reduce18DeviceReduceKernelINS2_10policy_hubIiyN4cuda3__47maximumIiEEE10Policy1000EN6thrust24THRUST_300001_SM_1000_NS6detail15normal_iteratorINSC_10device_ptrIiEEEEyS8_iNS5_3std3__410__identityEEEvT0_PT3_T1_NS0_13GridEvenShareISO_EET2_T4__param_1];
	cvta.to.global.u64 	%rd68, %rd71;
	mul.wide.u32 	%rd69, %r2, 4;
	add.s64 	%rd70, %rd68, %rd69;
	st.global.u32 	[%rd70], %r501;
$L__BB14_48:
	ret;

}
	// .globl	_ZN3cub18CUB_300001_SM_10006detail6reduce28DeviceReduceSingleTileKernelINS2_10policy_hubIiyN4cuda3__47maximumIiEEE10Policy1000EPiPfiS8_fiNS5_3std3__410__identityEEEvT0_T1_T2_T3_T4_T6_
.visible .entry _ZN3cub18CUB_300001_SM_10006detail6reduce28DeviceReduceSingleTileKernelINS2_10policy_hubIiyN4cuda3__47maximumIiEEE10Policy1000EPiPfiS8_fiNS5_3std3__410__identityEEEvT0_T1_T2_T3_T4_T6_(
	.param .u64 .ptr .align 1 _ZN3cub18CUB_300001_SM_10006detail6reduce28DeviceReduceSingleTileKernelINS2_10policy_hubIiyN4cuda3__47maximumIiEEE10Policy1000EPiPfiS8_fiNS5_3std3__410__identityEEEvT0_T1_T2_T3_T4_T6__param_0,
	.param .u64 .ptr .align 1 _ZN3cub18CUB_300001_SM_10006detail6reduce28DeviceReduceSingleTileKernelINS2_10policy_hubIiyN4cuda3__47maximumIiEEE10Policy1000EPiPfiS8_fiNS5_3std3__410__identityEEEvT0_T1_T2_T3_T4_T6__param_1,
	.param .u32 _ZN3cub18CUB_300001_SM_10006detail6reduce28DeviceReduceSingleTileKernelINS2_10policy_hubIiyN4cuda3__47maximumIiEEE10Policy1000EPiPfiS8_fiNS5_3std3__410__identityEEEvT0_T1_T2_T3_T4_T6__param_2,
	.param .align 1 .b8 _ZN3cub18CUB_300001_SM_10006detail6reduce28DeviceReduceSingleTileKernelINS2_10policy_hubIiyN4cuda3__47maximumIiEEE10Policy1000EPiPfiS8_fiNS5_3std3__410__identityEEEvT0_T1_T2_T3_T4_T6__param_3[1],
	.param .f32 _ZN3cub18CUB_300001_SM_10006detail6reduce28DeviceReduceSingleTileKernelINS2_10policy_hubIiyN4cuda3__47maximumIiEEE10Policy1000EPiPfiS8_fiNS5_3std3__410__identityEEEvT0_T1_T2_T3_T4_T6__param_4,
	.param .align 1 .b8 _ZN3cub18CUB_300001_SM_10006detail6reduce28DeviceReduceSingleTileKernelINS2_10policy_hubIiyN4cuda3__47maximumIiEEE10Policy1000EPiPfiS8_fiNS5_3std3__410__identityEEEvT0_T1_T2_T3_T4_T6__param_5[1]
)
.maxntid 256
.minnctapersm 1
{
	.reg .pred 	%p<97>;
	.reg .b32 	%r<687>;
	.reg .b32 	%f<3>;
	.reg .b64 	%rd<125>;
	// demoted variable
	.shared .align 4 .b8 _ZZN3cub18CUB_300001_SM_10006detail6reduce28DeviceReduceSingleTileKernelINS2_10policy_hubIiyN4cuda3__47maximumIiEEE10Policy1000EPiPfiS8_fiNS5_3std3__410__identityEEEvT0_T1_T2_T3_T4_T6_E12temp_storage[44];
	ld.param.u64 	%rd16, [_ZN3cub18CUB_300001_SM_10006detail6reduce28DeviceReduceSingleTileKernelINS2_10policy_hubIiyN4cuda3__47maximumIiEEE10Policy1000EPiPfiS8_fiNS5_3std3__410__identityEEEvT0_T1_T2_T3_T4_T6__param_0];
	ld.param.u64 	%rd17, [_ZN3cub18CUB_300001_SM_10006detail6reduce28DeviceReduceSingleTileKernelINS2_10policy_hubIiyN4cuda3__47maximumIiEEE10Policy1000EPiPfiS8_fiNS5_3std3__410__identityEEEvT0_T1_T2_T3_T4_T6__param_1];
	ld.param.u32 	%r124, [_ZN3cub18CUB_300001_SM_10006detail6reduce28DeviceReduceSingleTileKernelINS2_10policy_hubIiyN4cuda3__47maximumIiEEE10Policy1000EPiPfiS8_fiNS5_3std3__410__identityEEEvT0_T1_T2_T3_T4_T6__param_2];
	ld.param.f32 	%f1, [_ZN3cub18CUB_300001_SM_10006detail6reduce28DeviceReduceSingleTileKernelINS2_10policy_hubIiyN4cuda3__47maximumIiEEE10Policy1000EPiPfiS8_fiNS5_3std3__410__identityEEEvT0_T1_T2_T3_T4_T6__param_4];
	cvta.to.global.u64 	%rd1, %rd17;
	setp.ne.s32 	%p1, %r124, 0;
	@%p1 bra 	$L__BB15_3;
	mov.u32 	%r633, %tid.x;
	setp.ne.s32 	%p96, %r633, 0;
	@%p96 bra 	$L__BB15_74;
	st.global.f32 	[%rd1], %f1;
	bra.uni 	$L__BB15_74;
$L__BB15_3:
	and.b64  	%rd18, %rd16, 15;
	setp.ne.s64 	%p2, %rd18, 0;
	@%p2 bra 	$L__BB15_38;
	setp.gt.s32 	%p49, %r124, 4095;
	@%p49 bra 	$L__BB15_22;
	mov.u32 	%r1, %tid.x;
	setp.ge.s32 	%p66, %r1, %r124;
	mov.b32 	%r644, 0;
	mov.u32 	%r639, %r1;
	@%p66 bra 	$L__BB15_7;
	mul.wide.u32 	%rd113, %r1, 4;
	add.s64 	%rd112, %rd16, %rd113;
	// begin inline asm
	ld.global.nc.u32 %r644, [%rd112];
	// end inline asm
	add.s32 	%r639, %r1, 256;
$L__BB15_7:
	setp.ge.s32 	%p67, %r639, %r124;
	@%p67 bra 	$L__BB15_13;
	not.b32 	%r507, %r639;
	add.s32 	%r6, %r124, %r507;
	and.b32  	%r508, %r6, 768;
	setp.eq.s32 	%p68, %r508, 768;
	@%p68 bra 	$L__BB15_11;
	mul.wide.u32 	%rd114, %r639, 4;
	add.s64 	%rd121, %rd16, %rd114;
	shr.u32 	%r509, %r6, 8;
	add.s32 	%r510, %r509, 1;
	and.b32  	%r511, %r510, 3;
	neg.s32 	%r636, %r511;
$L__BB15_10:
	.pragma "nounroll";
	// begin inline asm
	ld.global.nc.u32 %r512, [%rd121];
	// end inline asm
	max.s32 	%r644, %r644, %r512;
	add.s32 	%r639, %r639, 256;
	add.s64 	%rd121, %rd121, 1024;
	add.s32 	%r636, %r636, 1;
	setp.ne.s32 	%p69, %r636, 0;
	@%p69 bra 	$L__BB15_10;
$L__BB15_11:
	setp.lt.u32 	%p70, %r6, 768;
	@%p70 bra 	$L__BB15_13;
$L__BB15_12:
	mul.wide.s32 	%rd120, %r639, 4;
	add.s64 	%rd116, %rd16, %rd120;
	// begin inline asm
	ld.global.nc.u32 %r513, [%rd116];
	// end inline asm
	max.s32 	%r517, %r644, %r513;
	add.s64 	%rd117, %rd116, 1024;
	// begin inline asm
	ld.global.nc.u32 %r514, [%rd117];
	// end inline asm
	max.s32 	%r518, %r517, %r514;
	add.s64 	%rd118, %rd116, 2048;
	// begin inline asm
	ld.global.nc.u32 %r515, [%rd118];
	// end inline asm
	max.s32 	%r519, %r518, %r515;
	add.s64 	%rd119, %rd116, 3072;
	// begin inline asm
	ld.global.nc.u32 %r516, [%rd119];
	// end inline asm
	max.s32 	%r644, %r519, %r516;
	add.s32 	%r639, %r639, 1024;
	setp.lt.s32 	%p71, %r639, %r124;
	@%p71 bra 	$L__BB15_12;
$L__BB15_13:
	setp.lt.s32 	%p72, %r124, 256;
	@%p72 bra 	$L__BB15_18;
	// begin inline asm
	mov.u32 %r583, %laneid;
	// end inline asm
	mov.b32 	%r586, 1;
	mov.b32 	%r607, 31;
	mov.b32 	%r608, -1;
	// begin inline asm
	shfl.sync.down.b32 %r584, %r644, %r586, %r607, %r608;
	// end inline asm
	setp.gt.s32 	%p88, %r583, 30;
	max.s32 	%r609, %r644, %r584;
	selp.b32 	%r590, %r644, %r609, %p88;
	mov.b32 	%r591, 2;
	// begin inline asm
	shfl.sync.down.b32 %r589, %r590, %r591, %r607, %r608;
	// end inline asm
	setp.gt.s32 	%p89, %r583, 29;
	max.s32 	%r610, %r590, %r589;
	selp.b32 	%r595, %r590, %r610, %p89;
	mov.b32 	%r596, 4;
	// begin inline asm
	shfl.sync.down.b32 %r594, %r595, %r596, %r607, %r608;
	// end inline asm
	setp.gt.s32 	%p90, %r583, 27;
	max.s32 	%r611, %r595, %r594;
	selp.b32 	%r600, %r595, %r611, %p90;
	mov.b32 	%r601, 8;
	// begin inline asm
	shfl.sync.down.b32 %r599, %r600, %r601, %r607, %r608;
	// end inline asm
	setp.gt.s32 	%p91, %r583, 23;
	max.s32 	%r612, %r600, %r599;
	selp.b32 	%r605, %r600, %r612, %p91;
	mov.b32 	%r606, 16;
	// begin inline asm
	shfl.sync.down.b32 %r604, %r605, %r606, %r607, %r608;
	// end inline asm
	setp.gt.s32 	%p92, %r583, 15;
	max.s32 	%r22, %r605, %r604;
	selp.b32 	%r686, %r605, %r22, %p92;
	setp.ne.s32 	%p93, %r583, 0;
	@%p93 bra 	$L__BB15_16;
	shr.u32 	%r613, %r1, 3;
	and.b32  	%r614, %r613, 124;
	mov.u32 	%r615, _ZZN3cub18CUB_300001_SM_10006detail6reduce28DeviceReduceSingleTileKernelINS2_10policy_hubIiyN4cuda3__47maximumIiEEE10Policy1000EPiPfiS8_fiNS5_3std3__410__identityEEEvT0_T1_T2_T3_T4_T6_E12temp_storage;
	add.s32 	%r616, %r615, %r614;
	st.shared.u32 	[%r616+8], %r22;
$L__BB15_16:
	bar.sync 	0;
	setp.ne.s32 	%p94, %r1, 0;
	@%p94 bra 	$L__BB15_72;
	ld.shared.u32 	%r617, [_ZZN3cub18CUB_300001_SM_10006detail6reduce28DeviceReduceSingleTileKernelINS2_10policy_hubIiyN4cuda3__47maximumIiEEE10Policy1000EPiPfiS8_fiNS5_3std3__410__identityEEEvT0_T1_T2_T3_T4_T6_E12temp_storage+12];
	max.s32 	%r618, %r686, %r617;
	ld.shared.u32 	%r619, [_ZZN3cub18CUB_300001_SM_10006detail6reduce28DeviceReduceSingleTileKernelINS2_10policy_hubIiyN4cuda3__47maximumIiEEE10Policy1000EPiPfiS8_fiNS5_3std3__410__identityEEEvT0_T1_T2_T3_T4_T6_E12temp_storage+16];
	max.s32 	%r620, %r618, %r619;
	ld.shared.u32 	%r621, [_ZZN3cub18CUB_300001_SM_10006detail6reduce28DeviceReduceSingleTileKernelINS2_10policy_hubIiyN4cuda3__47maximumIiEEE10Policy1000EPiPfiS8_fiNS5_3std3__410__identityEEEvT0_T1_T2_T3_T4_T6_E12temp_storage+20];
	max.s32 	%r622, %r620, %r621;
	ld.shared.u32 	%r623, [_ZZN3cub18CUB_300001_SM_10006detail6reduce28DeviceReduceSingleTileKernelINS2_10policy_hubIiyN4cuda3__47maximumIiEEE10Policy1000EPiPfiS8_fiNS5_3std3__410__identityEEEvT0_T1_T2_T3_T4_T6_E12temp_storage+24];
	max.s32 	%r624, %r622, %r623;
	ld.shared.u32 	%r625, [_ZZN3cub18CUB_300001_SM_10006detail6reduce28DeviceReduceSingleTileKernelINS2_10policy_hubIiyN4cuda3__47maximumIiEEE10Policy1000EPiPfiS8_fiNS5_3std3__410__identityEEEvT0_T1_T2_T3_T4_T6_E12temp_storage+28];
	max.s32 	%r626, %r624, %r625;
	ld.shared.u32 	%r627, [_ZZN3cub18CUB_300001_SM_10006detail6reduce28DeviceReduceSingleTileKernelINS2_10policy_hubIiyN4cuda3__47maximumIiEEE10Policy1000EPiPfiS8_fiNS5_3std3__410__identityEEEvT0_T1_T2_T3_T4_T6_E12temp_storage+32];
	max.s32 	%r628, %r626, %r627;
	ld.shared.u32 	%r629, [_ZZN3cub18CUB_300001_SM_10006detail6reduce28DeviceReduceSingleTileKernelINS2_10policy_hubIiyN4cuda3__47maximumIiEEE10Policy1000EPiPfiS8_fiNS5_3std3__410__identityEEEvT0_T1_T2_T3_T4_T6_E12temp_storage+36];
	max.s32 	%r686, %r628, %r629;
	bra.uni 	$L__BB15_72;
$L__BB15_18:
	// begin inline asm
	mov.u32 %r520, %laneid;
	// end inline asm
	and.b32  	%r546, %r1, 992;
	add.s32 	%r547, %r546, 32;
	setp.gt.s32 	%p73, %r547, %r124;
	not.b32 	%r548, %r546;
	add.s32 	%r549, %r124, %r548;
	selp.b32 	%r544, %r549, 31, %p73;
	mov.b32 	%r523, 1;
	mov.b32 	%r545, -1;
	// begin inline asm
	shfl.sync.down.b32 %r521, %r644, %r523, %r544, %r545;
	// end inline asm
	setp.lt.s32 	%p74, %r520, %r544;
	max.s32 	%r550, %r644, %r521;
	selp.b32 	%r527, %r550, %r644, %p74;
	mov.b32 	%r528, 2;
	// begin inline asm
	shfl.sync.down.b32 %r526, %r527, %r528, %r544, %r545;
	// end inline asm
	add.s32 	%r551, %r520, 2;
	setp.gt.s32 	%p75, %r551, %r544;
	max.s32 	%r552, %r527, %r526;
	selp.b32 	%r532, %r527, %r552, %p75;
	mov.b32 	%r533, 4;
	// begin inline asm
	shfl.sync.down.b32 %r531, %r532, %r533, %r544, %r545;
	// end inline asm
	add.s32 	%r553, %r520, 4;
	setp.gt.s32 	%p76, %r553, %r544;
	max.s32 	%r554, %r532, %r531;
	selp.b32 	%r537, %r532, %r554, %p76;
	mov.b32 	%r538, 8;
	// begin inline asm
	shfl.sync.down.b32 %r536, %r537, %r538, %r544, %r545;
	// end inline asm
	add.s32 	%r555, %r520, 8;
	setp.gt.s32 	%p77, %r555, %r544;
	max.s32 	%r556, %r537, %r536;
	selp.b32 	%r542, %r537, %r556, %p77;
	mov.b32 	%r543, 16;
	// begin inline asm
	shfl.sync.down.b32 %r541, %r542, %r543, %r544, %r545;
	// end inline asm
	add.s32 	%r557, %r520, 16;
	setp.gt.s32 	%p78, %r557, %r544;
	max.s32 	%r558, %r542, %r541;
	selp.b32 	%r686, %r542, %r558, %p78;
	setp.ne.s32 	%p79, %r520, 0;
	@%p79 bra 	$L__BB15_20;
	shr.u32 	%r559, %r1, 3;
	and.b32  	%r560, %r559, 124;
	mov.u32 	%r561, _ZZN3cub18CUB_300001_SM_10006detail6reduce28DeviceReduceSingleTileKernelINS2_10policy_hubIiyN4cuda3__47maximumIiEEE10Policy1000EPiPfiS8_fiNS5_3std3__410__identityEEEvT0_T1_T2_T3_T4_T6_E12temp_storage;
	add.s32 	%r562, %r561, %r560;
	st.shared.u32 	[%r562+8], %r686;
$L__BB15_20:
	bar.sync 	0;
	setp.ne.s32 	%p80, %r1, 0;
	@%p80 bra 	$L__BB15_72;
	setp.gt.s32 	%p81, %r124, 32;
	ld.shared.u32 	%r563, [_ZZN3cub18CUB_300001_SM_10006detail6reduce28DeviceReduceSingleTileKernelINS2_10policy_hubIiyN4cuda3__47maximumIiEEE10Policy1000EPiPfiS8_fiNS5_3std3__410__identityEEEvT0_T1_T2_T3_T4_T6_E12temp_storage+12];
	max.s32 	%r564, %r686, %r563;
	selp.b32 	%r565, %r564, %r686, %p81;
	setp.gt.s32 	%p82, %r124, 64;
	ld.shared.u32 	%r566, [_ZZN3cub18CUB_300001_SM_10006detail6reduce28DeviceReduceSingleTileKernelINS2_10policy_hubIiyN4cuda3__47maximumIiEEE10Policy1000EPiPfiS8_fiNS5_3std3__410__identityEEEvT0_T1_T2_T3_T4_T6_E12temp_storage+16];
	max.s32 	%r567, %r565, %r566;
	selp.b32 	%r568, %r567, %r565, %p82;
	setp.gt.s32 	%p83, %r124, 96;
	ld.shared.u32 	%r569, [_ZZN3cub18CUB_300001_SM_10006detail6reduce28DeviceReduceSingleTileKernelINS2_10policy_hubIiyN4cuda3__47maximumIiEEE10Policy1000EPiPfiS8_fiNS5_3std3__410__identityEEEvT0_T1_T2_T3_T4_T6_E12temp_storage+20];
	max.s32 	%r570, %r568, %r569;
	selp.b32 	%r571, %r570, %r568, %p83;
	setp.gt.s32 	%p84, %r124, 128;
	ld.shared.u32 	%r572, [_ZZN3cub18CUB_300001_SM_10006detail6reduce28DeviceReduceSingleTileKernelINS2_10policy_hubIiyN4cuda3__47maximumIiEEE10Policy1000EPiPfiS8_fiNS5_3std3__410__identityEEEvT0_T1_T2_T3_T4_T6_E12temp_storage+24];
	max.s32 	%r573, %r571, %r572;
	selp.b32 	%r574, %r573, %r571, %p84;
	setp.gt.s32 	%p85, %r124, 160;
	ld.shared.u32 	%r575, [_ZZN3cub18CUB_300001_SM_10006detail6reduce28DeviceReduceSingleTileKernelINS2_10policy_hubIiyN4cuda3__47maximumIiEEE10Policy1000EPiPfiS8_fiNS5_3std3__410__identityEEEvT0_T1_T2_T3_T4_T6_E12temp_storage+28];
	max.s32 	%r576, %r574, %r575;
	selp.b32 	%r577, %r576, %r574, %p85;
	setp.gt.s32 	%p86, %r124, 192;
	ld.shared.u32 	%r578, [_ZZN3cub18CUB_300001_SM_10006detail6reduce28DeviceReduceSingleTileKernelINS2_10policy_hubIiyN4cuda3__47maximumIiEEE10Policy1000EPiPfiS8_fiNS5_3std3__410__identityEEEvT0_T1_T2_T3_T4_T6_E12temp_storage+32];
	max.s32 	%r579, %r577, %r578;
	selp.b32 	%r580, %r579, %r577, %p86;
	setp.gt.s32 	%p87, %r124, 224;
	ld.shared.u32 	%r581, [_ZZN3cub18CUB_300001_SM_10006detail6reduce28DeviceReduceSingleTileKernelINS2_10policy_hubIiyN4cuda3__47maximumIiEEE10Policy1000EPiPfiS8_fiNS5_3std3__410__identityEEEvT0_T1_T2_T3_T4_T6_E12temp_storage+36];
	max.s32 	%r582, %r580, %r581;
	selp.b32 	%r686, %r582, %r580, %p87;
	bra.uni 	$L__BB15_72;
$L__BB15_22:
	mov.u32 	%r27, %tid.x;
	shl.b32 	%r378, %r27, 2;
	mul.wide.u32 	%rd86, %r378, 4;
	add.s64 	%rd76, %rd16, %rd86;
	// begin inline asm
	ld.global.nc.v2.u64 {%rd74, %rd75}, [%rd76];
	// end inline asm
	mov.b64 	{%r379, %r380}, %rd75;
	mov.b64 	{%r381, %r382}, %rd74;
	add.s64 	%rd79, %rd76, 4096;
	// begin inline asm
	ld.global.nc.v2.u64 {%rd77, %rd78}, [%rd79];
	// end inline asm
	mov.b64 	{%r383, %r384}, %rd78;
	mov.b64 	{%r385, %r386}, %rd77;
	add.s64 	%rd82, %rd76, 8192;
	// begin inline asm
	ld.global.nc.v2.u64 {%rd80, %rd81}, [%rd82];
	// end inline asm
	mov.b64 	{%r387, %r388}, %rd81;
	mov.b64 	{%r389, %r390}, %rd80;
	add.s64 	%rd85, %rd76, 12288;
	// begin inline asm
	ld.global.nc.v2.u64 {%rd83, %rd84}, [%rd85];
	// end inline asm
	mov.b64 	{%r391, %r392}, %rd84;
	mov.b64 	{%r393, %r394}, %rd83;
	max.s32 	%r395, %r381, %r382;
	max.s32 	%r396, %r395, %r379;
	max.s32 	%r397, %r380, %r385;
	max.s32 	%r398, %r397, %r386;
	max.s32 	%r399, %r383, %r384;
	max.s32 	%r400, %r399, %r389;
	max.s32 	%r401, %r390, %r387;
	max.s32 	%r402, %r401, %r388;
	max.s32 	%r403, %r393, %r394;
	max.s32 	%r404, %r403, %r391;
	max.s32 	%r405, %r396, %r398;
	max.s32 	%r406, %r405, %r400;
	max.s32 	%r407, %r402, %r404;
	max.s32 	%r408, %r407, %r392;
	max.s32 	%r659, %r406, %r408;
	setp.lt.u32 	%p50, %r124, 8192;
	mov.b32 	%r648, 4096;
	@%p50 bra 	$L__BB15_26;
	add.s32 	%r29, %r124, -4096;
	mov.b32 	%r648, 4096;
$L__BB15_24:
	mul.wide.s32 	%rd99, %r648, 4;
	add.s64 	%rd89, %rd76, %rd99;
	// begin inline asm
	ld.global.nc.v2.u64 {%rd87, %rd88}, [%rd89];
	// end inline asm
	mov.b64 	{%r410, %r411}, %rd88;
	mov.b64 	{%r412, %r413}, %rd87;
	add.s64 	%rd92, %rd89, 4096;
	// begin inline asm
	ld.global.nc.v2.u64 {%rd90, %rd91}, [%rd92];
	// end inline asm
	mov.b64 	{%r414, %r415}, %rd91;
	mov.b64 	{%r416, %r417}, %rd90;
	add.s64 	%rd95, %rd89, 8192;
	// begin inline asm
	ld.global.nc.v2.u64 {%rd93, %rd94}, [%rd95];
	// end inline asm
	mov.b64 	{%r418, %r419}, %rd94;
	mov.b64 	{%r420, %r421}, %rd93;
	add.s64 	%rd98, %rd89, 12288;
	// begin inline asm
	ld.global.nc.v2.u64 {%rd96, %rd97}, [%rd98];
	// end inline asm
	mov.b64 	{%r422, %r423}, %rd97;
	mov.b64 	{%r424, %r425}, %rd96;
	max.s32 	%r426, %r659, %r412;
	max.s32 	%r427, %r426, %r413;
	max.s32 	%r428, %r410, %r411;
	max.s32 	%r429, %r428, %r416;
	max.s32 	%r430, %r417, %r414;
	max.s32 	%r431, %r430, %r415;
	max.s32 	%r432, %r420, %r421;
	max.s32 	%r433, %r432, %r418;
	max.s32 	%r434, %r419, %r424;
	max.s32 	%r435, %r434, %r425;
	max.s32 	%r436, %r422, %r423;
	max.s32 	%r437, %r427, %r429;
	max.s32 	%r438, %r437, %r431;
	max.s32 	%r439, %r433, %r435;
	max.s32 	%r440, %r439, %r436;
	max.s32 	%r659, %r438, %r440;
	sub.s32 	%r441, %r124, %r648;
	setp.lt.s32 	%p51, %r441, 4096;
	@%p51 bra 	$L__BB15_34;
	add.s32 	%r648, %r648, 4096;
	setp.le.s32 	%p52, %r648, %r29;
	@%p52 bra 	$L__BB15_24;
$L__BB15_26:
	setp.le.s32 	%p53, %r124, %r648;
	@%p53 bra 	$L__BB15_34;
	sub.s32 	%r36, %r124, %r648;
	setp.ge.s32 	%p54, %r27, %r36;
	@%p54 bra 	$L__BB15_34;
	not.b32 	%r443, %r27;
	add.s32 	%r444, %r124, %r443;
	sub.s32 	%r37, %r444, %r648;
	and.b32  	%r445, %r37, 768;
	setp.eq.s32 	%p55, %r445, 768;
	mov.u32 	%r653, %r27;
	@%p55 bra 	$L__BB15_31;
	add.s32 	%r650, %r27, %r648;
	shr.u32 	%r446, %r37, 8;
	add.s32 	%r447, %r446, 1;
	and.b32  	%r448, %r447, 3;
	neg.s32 	%r649, %r448;
	mov.u32 	%r653, %r27;
$L__BB15_30:
	.pragma "nounroll";
	mul.wide.u32 	%rd101, %r650, 4;
	add.s64 	%rd100, %rd16, %rd101;
	// begin inline asm
	ld.global.nc.u32 %r449, [%rd100];
	// end inline asm
	max.s32 	%r659, %r659, %r449;
	add.s32 	%r653, %r653, 256;
	add.s32 	%r650, %r650, 256;
	add.s32 	%r649, %r649, 1;
	setp.ne.s32 	%p56, %r649, 0;
	@%p56 bra 	$L__BB15_30;
$L__BB15_31:
	setp.lt.u32 	%p57, %r37, 768;
	@%p57 bra 	$L__BB15_34;
	cvt.u64.u32 	%rd102, %r653;
	cvt.u64.u32 	%rd103, %r648;
	add.s64 	%rd104, %rd102, %rd103;
	shl.b64 	%rd105, %rd104, 2;
	add.s64 	%rd106, %rd105, %rd16;
	add.s64 	%rd122, %rd106, 2048;
	add.s32 	%r656, %r653, %r648;
$L__BB15_33:
	mul.wide.u32 	%rd111, %r656, 4;
	add.s64 	%rd107, %rd16, %rd111;
	// begin inline asm
	ld.global.nc.u32 %r450, [%rd107];
	// end inline asm
	max.s32 	%r454, %r659, %r450;
	add.s64 	%rd108, %rd122, -1024;
	// begin inline asm
	ld.global.nc.u32 %r451, [%rd108];
	// end inline asm
	max.s32 	%r455, %r454, %r451;
	// begin inline asm
	ld.global.nc.u32 %r452, [%rd122];
	// end inline asm
	max.s32 	%r456, %r455, %r452;
	add.s64 	%rd110, %rd122, 1024;
	// begin inline asm
	ld.global.nc.u32 %r453, [%rd110];
	// end inline asm
	max.s32 	%r659, %r456, %r453;
	add.s32 	%r653, %r653, 1024;
	add.s64 	%rd122, %rd122, 4096;
	add.s32 	%r656, %r656, 1024;
	setp.lt.s32 	%p58, %r653, %r36;
	@%p58 bra 	$L__BB15_33;
$L__BB15_34:
	// begin inline asm
	mov.u32 %r457, %laneid;
	// end inline asm
	mov.b32 	%r460, 1;
	mov.b32 	%r481, 31;
	mov.b32 	%r482, -1;
	// begin inline asm
	shfl.sync.down.b32 %r458, %r659, %r460, %r481, %r482;
	// end inline asm
	setp.gt.s32 	%p59, %r457, 30;
	max.s32 	%r483, %r659, %r458;
	selp.b32 	%r464, %r659, %r483, %p59;
	mov.b32 	%r465, 2;
	// begin inline asm
	shfl.sync.down.b32 %r463, %r464, %r465, %r481, %r482;
	// end inline asm
	setp.gt.s32 	%p60, %r457, 29;
	max.s32 	%r484, %r464, %r463;
	selp.b32 	%r469, %r464, %r484, %p60;
	mov.b32 	%r470, 4;
	// begin inline asm
	shfl.sync.down.b32 %r468, %r469, %r470, %r481, %r482;
	// end inline asm
	setp.gt.s32 	%p61, %r457, 27;
	max.s32 	%r485, %r469, %r468;
	selp.b32 	%r474, %r469, %r485, %p61;
	mov.b32 	%r475, 8;
	// begin inline asm
	shfl.sync.down.b32 %r473, %r474, %r475, %r481, %r482;
	// end inline asm
	setp.gt.s32 	%p62, %r457, 23;
	max.s32 	%r486, %r474, %r473;
	selp.b32 	%r479, %r474, %r486, %p62;
	mov.b32 	%r480, 16;
	// begin inline asm
	shfl.sync.down.b32 %r478, %r479, %r480, %r481, %r482;
	// end inline asm
	setp.gt.s32 	%p63, %r457, 15;
	max.s32 	%r59, %r479, %r478;
	selp.b32 	%r686, %r479, %r59, %p63;
	setp.ne.s32 	%p64, %r457, 0;
	@%p64 bra 	$L__BB15_36;
	shr.u32 	%r487, %r27, 3;
	and.b32  	%r488, %r487, 124;
	mov.u32 	%r489, _ZZN3cub18CUB_300001_SM_10006detail6reduce28DeviceReduceSingleTileKernelINS2_10policy_hubIiyN4cuda3__47maximumIiEEE10Policy1000EPiPfiS8_fiNS5_3std3__410__identityEEEvT0_T1_T2_T3_T4_T6_E12temp_storage;
	add.s32 	%r490, %r489, %r488;
	st.shared.u32 	[%r490+8], %r59;
$L__BB15_36:
	bar.sync 	0;
	setp.ne.s32 	%p65, %r27, 0;
	@%p65 bra 	$L__BB15_72;
	ld.shared.u32 	%r491, [_ZZN3cub18CUB_300001_SM_10006detail6reduce28DeviceReduceSingleTileKernelINS2_10policy_hubIiyN4cuda3__47maximumIiEEE10Policy1000EPiPfiS8_fiNS5_3std3__410__identityEEEvT0_T1_T2_T3_T4_T6_E12temp_storage+12];
	max.s32 	%r492, %r686, %r491;
	ld.shared.u32 	%r493, [_ZZN3cub18CUB_300001_SM_10006detail6reduce28DeviceReduceSingleTileKernelINS2_10policy_hubIiyN4cuda3__47maximumIiEEE10Policy1000EPiPfiS8_fiNS5_3std3__410__identityEEEvT0_T1_T2_T3_T4_T6_E12temp_storage+16];
	max.s32 	%r494, %r492, %r493;
	ld.shared.u32 	%r495, [_ZZN3cub18CUB_300001_SM_10006detail6reduce28DeviceReduceSingleTileKernelINS2_10policy_hubIiyN4cuda3__47maximumIiEEE10Policy1000EPiPfiS8_fiNS5_3std3__410__identityEEEvT0_T1_T2_T3_T4_T6_E12temp_storage+20];
	max.s32 	%r496, %r494, %r495;
	ld.shared.u32 	%r497, [_ZZN3cub18CUB_300001_SM_10006detail6reduce28DeviceReduceSingleTileKernelINS2_10policy_hubIiyN4cuda3__47maximumIiEEE10Policy1000EPiPfiS8_fiNS5_3std3__410__identityEEEvT0_T1_T2_T3_T4_T6_E12temp_storage+24];
	max.s32 	%r498, %r496, %r497;
	ld.shared.u32 	%r499, [_ZZN3cub18CUB_300001_SM_10006detail6reduce28DeviceReduceSingleTileKernelINS2_10policy_hubIiyN4cuda3__47maximumIiEEE10Policy1000EPiPfiS8_fiNS5_3std3__410__identityEEEvT0_T1_T2_T3_T4_T6_E12temp_storage+28];
	max.s32 	%r500, %r498, %r499;
	ld.shared.u32 	%r501, [_ZZN3cub18CUB_300001_SM_10006detail6reduce28DeviceReduceSingleTileKernelINS2_10policy_hubIiyN4cuda3__47maximumIiEEE10Policy1000EPiPfiS8_fiNS5_3std3__410__identityEEEvT0_T1_T2_T3_T4_T6_E12temp_storage+32];
	max.s32 	%r502, %r500, %r501;
	ld.shared.u32 	%r503, [_ZZN3cub18CUB_300001_SM_10006detail6reduce28DeviceReduceSingleTileKernelINS2_10policy_hubIiyN4cuda3__47maximumIiEEE10Policy1000EPiPfiS8_fiNS5_3std3__410__identityEEEvT0_T1_T2_T3_T4_T6_E12temp_storage+36];
	max.s32 	%r686, %r502, %r503;
	bra.uni 	$L__BB15_72;
$L__BB15_38:
	setp.gt.s32 	%p3, %r124, 4095;
	@%p3 bra 	$L__BB15_56;
	mov.u32 	%r62, %tid.x;
	setp.ge.s32 	%p20, %r62, %r124;
	mov.b32 	%r670, 0;
	mov.u32 	%r665, %r62;
	@%p20 bra 	$L__BB15_41;
	mul.wide.u32 	%rd66, %r62, 4;
	add.s64 	%rd65, %rd16, %rd66;
	// begin inline asm
	ld.global.nc.u32 %r670, [%rd65];
	// end inline asm
	add.s32 	%r665, %r62, 256;
$L__BB15_41:
	setp.ge.s32 	%p21, %r665, %r124;
	@%p21 bra 	$L__BB15_47;
	not.b32 	%r254, %r665;
	add.s32 	%r67, %r124, %r254;
	and.b32  	%r255, %r67, 768;
	setp.eq.s32 	%p22, %r255, 768;
	@%p22 bra 	$L__BB15_45;
	mul.wide.u32 	%rd67, %r665, 4;
	add.s64 	%rd123, %rd16, %rd67;
	shr.u32 	%r256, %r67, 8;
	add.s32 	%r257, %r256, 1;
	and.b32  	%r258, %r257, 3;
	neg.s32 	%r662, %r258;
$L__BB15_44:
	.pragma "nounroll";
	// begin inline asm
	ld.global.nc.u32 %r259, [%rd123];
	// end inline asm
	max.s32 	%r670, %r670, %r259;
	add.s32 	%r665, %r665, 256;
	add.s64 	%rd123, %rd123, 1024;
	add.s32 	%r662, %r662, 1;
	setp.ne.s32 	%p23, %r662, 0;
	@%p23 bra 	$L__BB15_44;
$L__BB15_45:
	setp.lt.u32 	%p24, %r67, 768;
	@%p24 bra 	$L__BB15_47;
$L__BB15_46:
	mul.wide.s32 	%rd73, %r665, 4;
	add.s64 	%rd69, %rd16, %rd73;
	// begin inline asm
	ld.global.nc.u32 %r260, [%rd69];
	// end inline asm
	max.s32 	%r264, %r670, %r260;
	add.s64 	%rd70, %rd69, 1024;
	// begin inline asm
	ld.global.nc.u32 %r261, [%rd70];
	// end inline asm
	max.s32 	%r265, %r264, %r261;
	add.s64 	%rd71, %rd69, 2048;
	// begin inline asm
	ld.global.nc.u32 %r262, [%rd71];
	// end inline asm
	max.s32 	%r266, %r265, %r262;
	add.s64 	%rd72, %rd69, 3072;
	// begin inline asm
	ld.global.nc.u32 %r263, [%rd72];
	// end inline asm
	max.s32 	%r670, %r266, %r263;
	add.s32 	%r665, %r665, 1024;
	setp.lt.s32 	%p25, %r665, %r124;
	@%p25 bra 	$L__BB15_46;
$L__BB15_47:
	setp.lt.s32 	%p26, %r124, 256;
	@%p26 bra 	$L__BB15_52;
	// begin inline asm
	mov.u32 %r330, %laneid;
	// end inline asm
	mov.b32 	%r333, 1;
	mov.b32 	%r354, 31;
	mov.b32 	%r355, -1;
	// begin inline asm
	shfl.sync.down.b32 %r331, %r670, %r333, %r354, %r355;
	// end inline asm
	setp.gt.s32 	%p42, %r330, 30;
	max.s32 	%r356, %r670, %r331;
	selp.b32 	%r337, %r670, %r356, %p42;
	mov.b32 	%r338, 2;
	// begin inline asm
	shfl.sync.down.b32 %r336, %r337, %r338, %r354, %r355;
	// end inline asm
	setp.gt.s32 	%p43, %r330, 29;
	max.s32 	%r357, %r337, %r336;
	selp.b32 	%r342, %r337, %r357, %p43;
	mov.b32 	%r343, 4;
	// begin inline asm
	shfl.sync.down.b32 %r341, %r342, %r343, %r354, %r355;
	// end inline asm
	setp.gt.s32 	%p44, %r330, 27;
	max.s32 	%r358, %r342, %r341;
	selp.b32 	%r347, %r342, %r358, %p44;
	mov.b32 	%r348, 8;
	// begin inline asm
	shfl.sync.down.b32 %r346, %r347, %r348, %r354, %r355;
	// end inline asm
	setp.gt.s32 	%p45, %r330, 23;
	max.s32 	%r359, %r347, %r346;
	selp.b32 	%r352, %r347, %r359, %p45;
	mov.b32 	%r353, 16;
	// begin inline asm
	shfl.sync.down.b32 %r351, %r352, %r353, %r354, %r355;
	// end inline asm
	setp.gt.s32 	%p46, %r330, 15;
	max.s32 	%r83, %r352, %r351;
	selp.b32 	%r686, %r352, %r83, %p46;
	setp.ne.s32 	%p47, %r330, 0;
	@%p47 bra 	$L__BB15_50;
	shr.u32 	%r360, %r62, 3;
	and.b32  	%r361, %r360, 124;
	mov.u32 	%r362, _ZZN3cub18CUB_300001_SM_10006detail6reduce28DeviceReduceSingleTileKernelINS2_10policy_hubIiyN4cuda3__47maximumIiEEE10Policy1000EPiPfiS8_fiNS5_3std3__410__identityEEEvT0_T1_T2_T3_T4_T6_E12temp_storage;
	add.s32 	%r363, %r362, %r361;
	st.shared.u32 	[%r363+8], %r83;
$L__BB15_50:
	bar.sync 	0;
	setp.ne.s32 	%p48, %r62, 0;
	@%p48 bra 	$L__BB15_72;
	ld.shared.u32 	%r364, [_ZZN3cub18CUB_300001_SM_10006detail6reduce28DeviceReduceSingleTileKernelINS2_10policy_hubIiyN4cuda3__47maximumIiEEE10Policy1000EPiPfiS8_fiNS5_3std3__410__identityEEEvT0_T1_T2_T3_T4_T6_E12temp_storage+12];
	max.s32 	%r365, %r686, %r364;
	ld.shared.u32 	%r366, [_ZZN3cub18CUB_300001_SM_10006detail6reduce28DeviceReduceSingleTileKernelINS2_10policy_hubIiyN4cuda3__47maximumIiEEE10Policy1000EPiPfiS8_fiNS5_3std3__410__identityEEEvT0_T1_T2_T3_T4_T6_E12temp_storage+16];
	max.s32 	%r367, %r365, %r366;
	ld.shared.u32 	%r368, [_ZZN3cub18CUB_300001_SM_10006detail6reduce28DeviceReduceSingleTileKernelINS2_10policy_hubIiyN4cuda3__47maximumIiEEE10Policy1000EPiPfiS8_fiNS5_3std3__410__identityEEEvT0_T1_T2_T3_T4_T6_E12temp_storage+20];
	max.s32 	%r369, %r367, %r368;
	ld.shared.u32 	%r370, [_ZZN3cub18CUB_300001_SM_10006detail6reduce28DeviceReduceSingleTileKernelINS2_10policy_hubIiyN4cuda3__47maximumIiEEE10Policy1000EPiPfiS8_fiNS5_3std3__410__identityEEEvT0_T1_T2_T3_T4_T6_E12temp_storage+24];
	max.s32 	%r371, %r369, %r370;
	ld.shared.u32 	%r372, [_ZZN3cub18CUB_300001_SM_10006detail6reduce28DeviceReduceSingleTileKernelINS2_10policy_hubIiyN4cuda3__47maximumIiEEE10Policy1000EPiPfiS8_fiNS5_3std3__410__identityEEEvT0_T1_T2_T3_T4_T6_E12temp_storage+28];
	max.s32 	%r373, %r371, %r372;
	ld.shared.u32 	%r374, [_ZZN3cub18CUB_300001_SM_10006detail6reduce28DeviceReduceSingleTileKernelINS2_10policy_hubIiyN4cuda3__47maximumIiEEE10Policy1000EPiPfiS8_fiNS5_3std3__410__identityEEEvT0_T1_T2_T3_T4_T6_E12temp_storage+32];
	max.s32 	%r375, %r373, %r374;
	ld.shared.u32 	%r376, [_ZZN3cub18CUB_300001_SM_10006detail6reduce28DeviceReduceSingleTileKernelINS2_10policy_hubIiyN4cuda3__47maximumIiEEE10Policy1000EPiPfiS8_fiNS5_3std3__410__identityEEEvT0_T1_T2_T3_T4_T6_E12temp_storage+36];
	max.s32 	%r686, %r375, %r376;
	bra.uni 	$L__BB15_72;
$L__BB15_52:
	// begin inline asm
	mov.u32 %r267, %laneid;
	// end inline asm
	and.b32  	%r293, %r62, 992;
	add.s32 	%r294, %r293, 32;
	setp.gt.s32 	%p27, %r294, %r124;
	not.b32 	%r295, %r293;
	add.s32 	%r296, %r124, %r295;
	selp.b32 	%r291, %r296, 31, %p27;
	mov.b32 	%r270, 1;
	mov.b32 	%r292, -1;
	// begin inline asm
	shfl.sync.down.b32 %r268, %r670, %r270, %r291, %r292;
	// end inline asm
	setp.lt.s32 	%p28, %r267, %r291;
	max.s32 	%r297, %r670, %r268;
	selp.b32 	%r274, %r297, %r670, %p28;
	mov.b32 	%r275, 2;
	// begin inline asm
	shfl.sync.down.b32 %r273, %r274, %r275, %r291, %r292;
	// end inline asm
	add.s32 	%r298, %r267, 2;
	setp.gt.s32 	%p29, %r298, %r291;
	max.s32 	%r299, %r274, %r273;
	selp.b32 	%r279, %r274, %r299, %p29;
	mov.b32 	%r280, 4;
	// begin inline asm
	shfl.sync.down.b32 %r278, %r279, %r280, %r291, %r292;
	// end inline asm
	add.s32 	%r300, %r267, 4;
	setp.gt.s32 	%p30, %r300, %r291;
	max.s32 	%r301, %r279, %r278;
	selp.b32 	%r284, %r279, %r301, %p30;
	mov.b32 	%r285, 8;
	// begin inline asm
	shfl.sync.down.b32 %r283, %r284, %r285, %r291, %r292;
	// end inline asm
	add.s32 	%r302, %r267, 8;
	setp.gt.s32 	%p31, %r302, %r291;
	max.s32 	%r303, %r284, %r283;
	selp.b32 	%r289, %r284, %r303, %p31;
	mov.b32 	%r290, 16;
	// begin inline asm
	shfl.sync.down.b32 %r288, %r289, %r290, %r291, %r292;
	// end inline asm
	add.s32 	%r304, %r267, 16;
	setp.gt.s32 	%p32, %r304, %r291;
	max.s32 	%r305, %r289, %r288;
	selp.b32 	%r686, %r289, %r305, %p32;
	setp.ne.s32 	%p33, %r267, 0;
	@%p33 bra 	$L__BB15_54;
	shr.u32 	%r306, %r62, 3;
	and.b32  	%r307, %r306, 124;
	mov.u32 	%r308, _ZZN3cub18CUB_300001_SM_10006detail6reduce28DeviceReduceSingleTileKernelINS2_10policy_hubIiyN4cuda3__47maximumIiEEE10Policy1000EPiPfiS8_fiNS5_3std3__410__identityEEEvT0_T1_T2_T3_T4_T6_E12temp_storage;
	add.s32 	%r309, %r308, %r307;
	st.shared.u32 	[%r309+8], %r686;
$L__BB15_54:
	bar.sync 	0;
	setp.ne.s32 	%p34, %r62, 0;
	@%p34 bra 	$L__BB15_72;
	setp.gt.s32 	%p35, %r124, 32;
	ld.shared.u32 	%r310, [_ZZN3cub18CUB_300001_SM_10006detail6reduce28DeviceReduceSingleTileKernelINS2_10policy_hubIiyN4cuda3__47maximumIiEEE10Policy1000EPiPfiS8_fiNS5_3std3__410__identityEEEvT0_T1_T2_T3_T4_T6_E12temp_storage+12];
	max.s32 	%r311, %r686, %r310;
	selp.b32 	%r312, %r311, %r686, %p35;
	setp.gt.s32 	%p36, %r124, 64;
	ld.shared.u32 	%r313, [_ZZN3cub18CUB_300001_SM_10006detail6reduce28DeviceReduceSingleTileKernelINS2_10policy_hubIiyN4cuda3__47maximumIiEEE10Policy1000EPiPfiS8_fiNS5_3std3__410__identityEEEvT0_T1_T2_T3_T4_T6_E12temp_storage+16];
	max.s32 	%r314, %r312, %r313;
	selp.b32 	%r315, %r314, %r312, %p36;
	setp.gt.s32 	%p37, %r124, 96;
	ld.shared.u32 	%r316, [_ZZN3cub18CUB_300001_SM_10006detail6reduce28DeviceReduceSingleTileKernelINS2_10policy_hubIiyN4cuda3__47maximumIiEEE10Policy1000EPiPfiS8_fiNS5_3std3__410__identityEEEvT0_T1_T2_T3_T4_T6_E12temp_storage+20];
	max.s32 	%r317, %r315, %r316;
	selp.b32 	%r318, %r317, %r315, %p37;
	setp.gt.s32 	%p38, %r124, 128;
	ld.shared.u32 	%r319, [_ZZN3cub18CUB_300001_SM_10006detail6reduce28DeviceReduceSingleTileKernelINS2_10policy_hubIiyN4cuda3__47maximumIiEEE10Policy1000EPiPfiS8_fiNS5_3std3__410__identityEEEvT0_T1_T2_T3_T4_T6_E12temp_storage+24];
	max.s32 	%r320, %r318, %r319;
	selp.b32 	%r321, %r320, %r318, %p38;
	setp.gt.s32 	%p39, %r124, 160;
	ld.shared.u32 	%r322, [_ZZN3cub18CUB_300001_SM_10006detail6reduce28DeviceReduceSingleTileKernelINS2_10policy_hubIiyN4cuda3__47maximumIiEEE10Policy1000EPiPfiS8_fiNS5_3std3__410__identityEEEvT0_T1_T2_T3_T4_T6_E12temp_storage+28];
	max.s32 	%r323, %r321, %r322;
	selp.b32 	%r324, %r323, %r321, %p39;
	setp.gt.s32 	%p40, %r124, 192;
	ld.shared.u32 	%r325, [_ZZN3cub18CUB_300001_SM_10006detail6reduce28DeviceReduceSingleTileKernelINS2_10policy_hubIiyN4cuda3__47maximumIiEEE10Policy1000EPiPfiS8_fiNS5_3std3__410__identityEEEvT0_T1_T2_T3_T4_T6_E12temp_storage+32];
	max.s32 	%r326, %r324, %r325;
	selp.b32 	%r327, %r326, %r324, %p40;
	setp.gt.s32 	%p41, %r124, 224;
	ld.shared.u32 	%r328, [_ZZN3cub18CUB_300001_SM_10006detail6reduce28DeviceReduceSingleTileKernelINS2_10policy_hubIiyN4cuda3__47maximumIiEEE10Policy1000EPiPfiS8_fiNS5_3std3__410__identityEEEvT0_T1_T2_T3_T4_T6_E12temp_storage+36];
	max.s32 	%r329, %r327, %r328;
	selp.b32 	%r686, %r329, %r327, %p41;
	bra.uni 	$L__BB15_72;
$L__BB15_56:
	mov.u32 	%r88, %tid.x;
	mul.wide.u32 	%rd35, %r88, 4;
	add.s64 	%rd19, %rd16, %rd35;
	// begin inline asm
	ld.global.nc.u32 %r125, [%rd19];
	// end inline asm
	add.s64 	%rd20, %rd19, 1024;
	// begin inline asm
	ld.global.nc.u32 %r126, [%rd20];
	// end inline asm
	add.s64 	%rd21, %rd19, 2048;
	// begin inline asm
	ld.global.nc.u32 %r127, [%rd21];
	// end inline asm
	add.s64 	%rd22, %rd19, 3072;
	// begin inline asm
	ld.global.nc.u32 %r128, [%rd22];
	// end inline asm
	add.s64 	%rd23, %rd19, 4096;
	// begin inline asm
	ld.global.nc.u32 %r129, [%rd23];
	// end inline asm
	add.s64 	%rd24, %rd19, 5120;
	// begin inline asm
	ld.global.nc.u32 %r130, [%rd24];
	// end inline asm
	add.s64 	%rd25, %rd19, 6144;
	// begin inline asm
	ld.global.nc.u32 %r131, [%rd25];
	// end inline asm
	add.s64 	%rd26, %rd19, 7168;
	// begin inline asm
	ld.global.nc.u32 %r132, [%rd26];
	// end inline asm
	add.s64 	%rd27, %rd19, 8192;
	// begin inline asm
	ld.global.nc.u32 %r133, [%rd27];
	// end inline asm
	add.s64 	%rd28, %rd19, 9216;
	// begin inline asm
	ld.global.nc.u32 %r134, [%rd28];
	// end inline asm
	add.s64 	%rd29, %rd19, 10240;
	// begin inline asm
	ld.global.nc.u32 %r135, [%rd29];
	// end inline asm
	add.s64 	%rd30, %rd19, 11264;
	// begin inline asm
	ld.global.nc.u32 %r136, [%rd30];
	// end inline asm
	add.s64 	%rd31, %rd19, 12288;
	// begin inline asm
	ld.global.nc.u32 %r137, [%rd31];
	// end inline asm
	add.s64 	%rd32, %rd19, 13312;
	// begin inline asm
	ld.global.nc.u32 %r138, [%rd32];
	// end inline asm
	add.s64 	%rd33, %rd19, 14336;
	// begin inline asm
	ld.global.nc.u32 %r139, [%rd33];
	// end inline asm
	add.s64 	%rd34, %rd19, 15360;
	// begin inline asm
	ld.global.nc.u32 %r140, [%rd34];
	// end inline asm
	max.s32 	%r142, %r125, %r126;
	max.s32 	%r143, %r142, %r127;
	max.s32 	%r144, %r128, %r129;
	max.s32 	%r145, %r144, %r130;
	max.s32 	%r146, %r131, %r132;
	max.s32 	%r147, %r146, %r133;
	max.s32 	%r148, %r134, %r135;
	max.s32 	%r149, %r148, %r136;
	max.s32 	%r150, %r137, %r138;
	max.s32 	%r151, %r150, %r139;
	max.s32 	%r152, %r143, %r145;
	max.s32 	%r153, %r152, %r147;
	max.s32 	%r154, %r149, %r151;
	max.s32 	%r155, %r154, %r140;
	max.s32 	%r685, %r153, %r155;
	setp.lt.u32 	%p4, %r124, 8192;
	mov.b32 	%r674, 4096;
	@%p4 bra 	$L__BB15_60;
	add.s32 	%r90, %r124, -4096;
	mov.b32 	%r674, 4096;
$L__BB15_58:
	mul.wide.s32 	%rd52, %r674, 4;
	add.s64 	%rd36, %rd19, %rd52;
	// begin inline asm
	ld.global.nc.u32 %r157, [%rd36];
	// end inline asm
	add.s64 	%rd37, %rd36, 1024;
	// begin inline asm
	ld.global.nc.u32 %r158, [%rd37];
	// end inline asm
	add.s64 	%rd38, %rd36, 2048;
	// begin inline asm
	ld.global.nc.u32 %r159, [%rd38];
	// end inline asm
	add.s64 	%rd39, %rd36, 3072;
	// begin inline asm
	ld.global.nc.u32 %r160, [%rd39];
	// end inline asm
	add.s64 	%rd40, %rd36, 4096;
	// begin inline asm
	ld.global.nc.u32 %r161, [%rd40];
	// end inline asm
	add.s64 	%rd41, %rd36, 5120;
	// begin inline asm
	ld.global.nc.u32 %r162, [%rd41];
	// end inline asm
	add.s64 	%rd42, %rd36, 6144;
	// begin inline asm
	ld.global.nc.u32 %r163, [%rd42];
	// end inline asm
	add.s64 	%rd43, %rd36, 7168;
	// begin inline asm
	ld.global.nc.u32 %r164, [%rd43];
	// end inline asm
	add.s64 	%rd44, %rd36, 8192;
	// begin inline asm
	ld.global.nc.u32 %r165, [%rd44];
	// end inline asm
	add.s64 	%rd45, %rd36, 9216;
	// begin inline asm
	ld.global.nc.u32 %r166, [%rd45];
	// end inline asm
	add.s64 	%rd46, %rd36, 10240;
	// begin inline asm
	ld.global.nc.u32 %r167, [%rd46];
	// end inline asm
	add.s64 	%rd47, %rd36, 11264;
	// begin inline asm
	ld.global.nc.u32 %r168, [%rd47];
	// end inline asm
	add.s64 	%rd48, %rd36, 12288;
	// begin inline asm
	ld.global.nc.u32 %r169, [%rd48];
	// end inline asm
	add.s64 	%rd49, %rd36, 13312;
	// begin inline asm
	ld.global.nc.u32 %r170, [%rd49];
	// end inline asm
	add.s64 	%rd50, %rd36, 14336;
	// begin inline asm
	ld.global.nc.u32 %r171, [%rd50];
	// end inline asm
	add.s64 	%rd51, %rd36, 15360;
	// begin inline asm
	ld.global.nc.u32 %r172, [%rd51];
	// end inline asm
	max.s32 	%r173, %r685, %r157;
	max.s32 	%r174, %r173, %r158;
	max.s32 	%r175, %r159, %r160;
	max.s32 	%r176, %r175, %r161;
	max.s32 	%r177, %r162, %r163;
	max.s32 	%r178, %r177, %r164;
	max.s32 	%r179, %r165, %r166;
	max.s32 	%r180, %r179, %r167;
	max.s32 	%r181, %r168, %r169;
	max.s32 	%r182, %r181, %r170;
	max.s32 	%r183, %r171, %r172;
	max.s32 	%r184, %r174, %r176;
	max.s32 	%r185, %r184, %r178;
	max.s32 	%r186, %r180, %r182;
	max.s32 	%r187, %r186, %r183;
	max.s32 	%r685, %r185, %r187;
	sub.s32 	%r188, %r124, %r674;
	setp.lt.s32 	%p5, %r188, 4096;
	@%p5 bra 	$L__BB15_68;
	add.s32 	%r674, %r674, 4096;
	setp.le.s32 	%p6, %r674, %r90;
	@%p6 bra 	$L__BB15_58;
$L__BB15_60:
	setp.le.s32 	%p7, %r124, %r674;
	@%p7 bra 	$L__BB15_68;
	sub.s32 	%r97, %r124, %r674;
	setp.ge.s32 	%p8, %r88, %r97;
	@%p8 bra 	$L__BB15_68;
	not.b32 	%r190, %r88;
	add.s32 	%r191, %r124, %r190;
	sub.s32 	%r98, %r191, %r674;
	and.b32  	%r192, %r98, 768;
	setp.eq.s32 	%p9, %r192, 768;
	mov.u32 	%r679, %r88;
	@%p9 bra 	$L__BB15_65;
	add.s32 	%r676, %r88, %r674;
	shr.u32 	%r193, %r98, 8;
	add.s32 	%r194, %r193, 1;
	and.b32  	%r195, %r194, 3;
	neg.s32 	%r675, %r195;
	mov.u32 	%r679, %r88;
$L__BB15_64:
	.pragma "nounroll";
	mul.wide.u32 	%rd54, %r676, 4;
	add.s64 	%rd53, %rd16, %rd54;
	// begin inline asm
	ld.global.nc.u32 %r196, [%rd53];
	// end inline asm
	max.s32 	%r685, %r685, %r196;
	add.s32 	%r679, %r679, 256;
	add.s32 	%r676, %r676, 256;
	add.s32 	%r675, %r675, 1;
	setp.ne.s32 	%p10, %r675, 0;
	@%p10 bra 	$L__BB15_64;
$L__BB15_65:
	setp.lt.u32 	%p11, %r98, 768;
	@%p11 bra 	$L__BB15_68;
	cvt.u64.u32 	%rd55, %r679;
	cvt.u64.u32 	%rd56, %r674;
	add.s64 	%rd57, %rd55, %rd56;
	shl.b64 	%rd58, %rd57, 2;
	add.s64 	%rd59, %rd58, %rd16;
	add.s64 	%rd124, %rd59, 2048;
	add.s32 	%r682, %r679, %r674;
$L__BB15_67:
	mul.wide.u32 	%rd64, %r682, 4;
	add.s64 	%rd60, %rd16, %rd64;
	// begin inline asm
	ld.global.nc.u32 %r197, [%rd60];
	// end inline asm
	max.s32 	%r201, %r685, %r197;
	add.s64 	%rd61, %rd124, -1024;
	// begin inline asm
	ld.global.nc.u32 %r198, [%rd61];
	// end inline asm
	max.s32 	%r202, %r201, %r198;
	// begin inline asm
	ld.global.nc.u32 %r199, [%rd124];
	// end inline asm
	max.s32 	%r203, %r202, %r199;
	add.s64 	%rd63, %rd124, 1024;
	// begin inline asm
	ld.global.nc.u32 %r200, [%rd63];
	// end inline asm
	max.s32 	%r685, %r203, %r200;
	add.s32 	%r679, %r679, 1024;
	add.s64 	%rd124, %rd124, 4096;
	add.s32 	%r682, %r682, 1024;
	setp.lt.s32 	%p12, %r679, %r97;
	@%p12 bra 	$L__BB15_67;
$L__BB15_68:
	// begin inline asm
	mov.u32 %r204, %laneid;
	// end inline asm
	mov.b32 	%r207, 1;
	mov.b32 	%r228, 31;
	mov.b32 	%r229, -1;
	// begin inline asm
	shfl.sync.down.b32 %r205, %r685, %r207, %r228, %r229;
	// end inline asm
	setp.gt.s32 	%p13, %r204, 30;
	max.s32 	%r230, %r685, %r205;
	selp.b32 	%r211, %r685, %r230, %p13;
	mov.b32 	%r212, 2;
	// begin inline asm
	shfl.sync.down.b32 %r210, %r211, %r212, %r228, %r229;
	// end inline asm
	setp.gt.s32 	%p14, %r204, 29;
	max.s32 	%r231, %r211, %r210;
	selp.b32 	%r216, %r211, %r231, %p14;
	mov.b32 	%r217, 4;
	// begin inline asm
	shfl.sync.down.b32 %r215, %r216, %r217, %r228, %r229;
	// end inline asm
	setp.gt.s32 	%p15, %r204, 27;
	max.s32 	%r232, %r216, %r215;
	selp.b32 	%r221, %r216, %r232, %p15;
	mov.b32 	%r222, 8;
	// begin inline asm
	shfl.sync.down.b32 %r220, %r221, %r222, %r228, %r229;
	// end inline asm
	setp.gt.s32 	%p16, %r204, 23;
	max.s32 	%r233, %r221, %r220;
	selp.b32 	%r226, %r221, %r233, %p16;
	mov.b32 	%r227, 16;
	// begin inline asm
	shfl.sync.down.b32 %r225, %r226, %r227, %r228, %r229;
	// end inline asm
	setp.gt.s32 	%p17, %r204, 15;
	max.s32 	%r120, %r226, %r225;
	selp.b32 	%r686, %r226, %r120, %p17;
	setp.ne.s32 	%p18, %r204, 0;
	@%p18 bra 	$L__BB15_70;
	shr.u32 	%r234, %r88, 3;
	and.b32  	%r235, %r234, 124;
	mov.u32 	%r236, _ZZN3cub18CUB_300001_SM_10006detail6reduce28DeviceReduceSingleTileKernelINS2_10policy_hubIiyN4cuda3__47maximumIiEEE10Policy1000EPiPfiS8_fiNS5_3std3__410__identityEEEvT0_T1_T2_T3_T4_T6_E12temp_storage;
	add.s32 	%r237, %r236, %r235;
	st.shared.u32 	[%r237+8], %r120;
$L__BB15_70:
	bar.sync 	0;
	setp.ne.s32 	%p19, %r88, 0;
	@%p19 bra 	$L__BB15_72;
	ld.shared.u32 	%r238, [_ZZN3cub18CUB_300001_SM_10006detail6reduce28DeviceReduceSingleTileKernelINS2_10policy_hubIiyN4cuda3__47maximumIiEEE10Policy1000EPiPfiS8_fiNS5_3std3__410__identityEEEvT0_T1_T2_T3_T4_T6_E12temp_storage+12];
	max.s32 	%r239, %r686, %r238;
	ld.shared.u32 	%r240, [_ZZN3cub18CUB_300001_SM_10006detail6reduce28DeviceReduceSingleTileKernelINS2_10policy_hubIiyN4cuda3__47maximumIiEEE10Policy1000EPiPfiS8_fiNS5_3std3__410__identityEEEvT0_T1_T2_T3_T4_T6_E12temp_storage+16];
	max.s32 	%r241, %r239, %r240;
	ld.shared.u32 	%r242, [_ZZN3cub18CUB_300001_SM_10006detail6reduce28DeviceReduceSingleTileKernelINS2_10policy_hubIiyN4cuda3__47maximumIiEEE10Policy1000EPiPfiS8_fiNS5_3std3__410__identityEEEvT0_T1_T2_T3_T4_T6_E12temp_storage+20];
	max.s32 	%r243, %r241, %r242;
	ld.shared.u32 	%r244, [_ZZN3cub18CUB_300001_SM_10006detail6reduce28DeviceReduceSingleTileKernelINS2_10policy_hubIiyN4cuda3__47maximumIiEEE10Policy1000EPiPfiS8_fiNS5_3std3__410__identityEEEvT0_T1_T2_T3_T4_T6_E12temp_storage+24];
	max.s32 	%r245, %r243, %r244;
	ld.shared.u32 	%r246, [_ZZN3cub18CUB_300001_SM_10006detail6reduce28DeviceReduceSingleTileKernelINS2_10policy_hubIiyN4cuda3__47maximumIiEEE10Policy1000EPiPfiS8_fiNS5_3std3__410__identityEEEvT0_T1_T2_T3_T4_T6_E12temp_storage+28];
	max.s32 	%r247, %r245, %r246;
	ld.shared.u32 	%r248, [_ZZN3cub18CUB_300001_SM_10006detail6reduce28DeviceReduceSingleTileKernelINS2_10policy_hubIiyN4cuda3__47maximumIiEEE10Policy1000EPiPfiS8_fiNS5_3std3__410__identityEEEvT0_T1_T2_T3_T4_T6_E12temp_storage+32];
	max.s32 	%r249, %r247, %r248;
	ld.shared.u32 	%r250, [_ZZN3cub18CUB_300001_SM_10006detail6reduce28DeviceReduceSingleTileKernelINS2_10policy_hubIiyN4cuda3__47maximumIiEEE10Policy1000EPiPfiS8_fiNS5_3std3__410__identityEEEvT0_T1_T2_T3_T4_T6_E12temp_storage+36];
	max.s32 	%r686, %r249, %r250;
$L__BB15_72:
	mov.u32 	%r630, %tid.x;
	setp.ne.s32 	%p95, %r630, 0;
	@%p95 bra 	$L__BB15_74;
	cvt.rzi.s32.f32 	%r631, %f1;
	max.s32 	%r632, %r631, %r686;
	cvt.rn.f32.s32 	%f2, %r632;
	st.global.f32 	[%rd1], %f2;
$L__BB15_74:
	ret;

}


// ===== COMPILED SASS (sm_100) =====

	.target	sm_100

	.elftype	@"ET_EXEC"


//--------------------- .note.nv.tkinfo           --------------------------
	.section	.note.nv.tkinfo,"",@"SHT_NOTE"
	.sectionflags	@"SHF_NOTE_NV_TKINFO"
	.tkinfo
        /*0018*/ 	.word	0x00000002
        /*0030*/ 	.string	""
        /*0030*/ 	.string	"ptxas"
        /*0030*/ 	.string	"Cuda compilation tools, release 13.0, V13.0.88"
        /*0030*/ 	.string	"Build cuda_13.0.r13.0/compiler.36424714_0"
        /*0030*/ 	.string	"-arch sm_100 -m 64 "



//--------------------- .note.nv.cuinfo           --------------------------
	.section	.note.nv.cuinfo,"",@"SHT_NOTE"
	.sectionflags	@"SHF_NOTE_NV_CUINFO"
        /*0018*/ 	.short	0x0002
        /*001a*/ 	.short	0x0064
        /*001c*/ 	.short	0x0082
	.zero		2


//--------------------- .nv.info                  --------------------------
	.section	.nv.info,"",@"SHT_CUDA_INFO"
	.align	4


	//----- nvinfo : EIATTR_REGCOUNT
	.align		4
        /*0000*/ 	.byte	0x04, 0x2f
        /*0002*/ 	.short	(.L_44 - .L_43)
	.align		4
.L_43:
        /*0004*/ 	.word	index@(_ZN3cub18CUB_300001_SM_10006detail11EmptyKernelIvEEvv)
        /*0008*/ 	.word	0x00000004


	//----- nvinfo : EIATTR_FRAME_SIZE
	.align		4
.L_44:
        /*000c*/ 	.byte	0x04, 0x11
        /*000e*/ 	.short	(.L_46 - .L_45)
	.align		4
.L_45:
        /*0010*/ 	.word	index@(_ZN3cub18CUB_300001_SM_10006detail11EmptyKernelIvEEvv)
        /*0014*/ 	.word	0x00000000


	//----- nvinfo : EIATTR_REGCOUNT
	.align		4
.L_46:
        /*0018*/ 	.byte	0x04, 0x2f
        /*001a*/ 	.short	(.L_48 - .L_47)
	.align		4
.L_47:
        /*001c*/ 	.word	index@(_ZN3cub18CUB_300001_SM_10006detail8for_each13static_kernelINS2_12policy_hub_t12policy_500_tEmN6thrust24THRUST_300001_SM_1000_NS8cuda_cub20__uninitialized_fill7functorINS7_10device_ptrIiEEiEEEEvT0_T1_)
        /*0020*/ 	.word	0x00000008


	//----- nvinfo : EIATTR_FRAME_SIZE
	.align		4
.L_48:
        /*0024*/ 	.byte	0x04, 0x11
        /*0026*/ 	.short	(.L_50 - .L_49)
	.align		4
.L_49:
        /*0028*/ 	.word	index@(_ZN3cub18CUB_300001_SM_10006detail8for_each13static_kernelINS2_12policy_hub_t12policy_500_tEmN6thrust24THRUST_300001_SM_1000_NS8cuda_cub20__uninitialized_fill7functorINS7_10device_ptrIiEEiEEEEvT0_T1_)
        /*002c*/ 	.word	0x00000000


	//----- nvinfo : EIATTR_REGCOUNT
	.align		4
.L_50:
        /*0030*/ 	.byte	0x04, 0x2f
        /*0032*/ 	.short	(.L_52 - .L_51)
	.align		4
.L_51:
        /*0034*/ 	.word	index@(_ZN3cub18CUB_300001_SM_10006detail9transform16transform_kernelINS2_10policy_hubILb1EN4cuda3std3__45tupleIJN6thrust24THRUST_300001_SM_1000_NS17counting_iteratorIiNSA_11use_defaultESC_SC_EEEEEE10policy1000Ei12calculoScoreNSA_6detail15normal_iteratorINSA_10device_ptrIiEEEEJSD_EEEvT0_iT1_T2_DpNS2_10kernel_argIT3_EE)
        /*0038*/ 	.word	0x0000001c


	//----- nvinfo : EIATTR_FRAME_SIZE
	.align		4
.L_52:
        /*003c*/ 	.byte	0x04, 0x11
        /*003e*/ 	.short	(.L_54 - .L_53)
	.align		4
.L_53:
        /*0040*/ 	.word	index@(_ZN3cub18CUB_300001_SM_10006detail9transform16transform_kernelINS2_10policy_hubILb1EN4cuda3std3__45tupleIJN6thrust24THRUST_300001_SM_1000_NS17counting_iteratorIiNSA_11use_defaultESC_SC_EEEEEE10policy1000Ei12calculoScoreNSA_6detail15normal_iteratorINSA_10device_ptrIiEEEEJSD_EEEvT0_iT1_T2_DpNS2_10kernel_argIT3_EE)
        /*0044*/ 	.word	0x00000000


	//----- nvinfo : EIATTR_REGCOUNT
	.align		4
.L_54:
        /*0048*/ 	.byte	0x04, 0x2f
        /*004a*/ 	.short	(.L_56 - .L_55)
	.align		4
.L_55:
        /*004c*/ 	.word	index@(_ZN3cub18CUB_300001_SM_10006detail9transform16transform_kernelINS2_10policy_hubILb1EN4cuda3std3__45tupleIJN6thrust24THRUST_300001_SM_1000_NS17counting_iteratorIiNSA_11use_defaultESC_SC_EEEEEE10policy1000El12calculoScoreNSA_6detail15normal_iteratorINSA_10device_ptrIiEEEEJSD_EEEvT0_iT1_T2_DpNS2_10kernel_argIT3_EE)
        /*0050*/ 	.word	0x0000001e


	//----- nvinfo : EIATTR_FRAME_SIZE
	.align		4
.L_56:
        /*0054*/ 	.byte	0x04, 0x11
        /*0056*/ 	.short	(.L_58 - .L_57)
	.align		4
.L_57:
        /*0058*/ 	.word	index@(_ZN3cub18CUB_300001_SM_10006detail9transform16transform_kernelINS2_10policy_hubILb1EN4cuda3std3__45tupleIJN6thrust24THRUST_300001_SM_1000_NS17counting_iteratorIiNSA_11use_defaultESC_SC_EEEEEE10policy1000El12calculoScoreNSA_6detail15normal_iteratorINSA_10device_ptrIiEEEEJSD_EEEvT0_iT1_T2_DpNS2_10kernel_argIT3_EE)
        /*005c*/ 	.word	0x00000000


	//----- nvinfo : EIATTR_REGCOUNT
	.align		4
.L_58:
        /*0060*/ 	.byte	0x04, 0x2f
        /*0062*/ 	.short	(.L_60 - .L_59)
	.align		4
.L_59:
        /*0064*/ 	.word	index@(_ZN3cub18CUB_300001_SM_10006detail6reduce28DeviceReduceSingleTileKernelINS2_10policy_hubIijN4cuda3std3__44plusIiEEE10Policy1000EN6thrust24THRUST_300001_SM_1000_NS6detail15normal_iteratorINSD_10device_ptrIiEEEEPfjS9_fiNS7_10__identityEEEvT0_T1_T2_T3_T4_T6_)
        /*0068*/ 	.word	0x00000020


	//----- nvinfo : EIATTR_FRAME_SIZE
	.align		4
.L_60:
        /*006c*/ 	.byte	0x04, 0x11
        /*006e*/ 	.short	(.L_62 - .L_61)
	.align		4
.L_61:
        /*0070*/ 	.word	index@(_ZN3cub18CUB_300001_SM_10006detail6reduce28DeviceReduceSingleTileKernelINS2_10policy_hubIijN4cuda3std3__44plusIiEEE10Policy1000EN6thrust24THRUST_300001_SM_1000_NS6detail15normal_iteratorINSD_10device_ptrIiEEEEPfjS9_fiNS7_10__identityEEEvT0_T1_T2_T3_T4_T6_)
        /*0074*/ 	.word	0x00000000


	//----- nvinfo : EIATTR_REGCOUNT
	.align		4
.L_62:
        /*0078*/ 	.byte	0x04, 0x2f
        /*007a*/ 	.short	(.L_64 - .L_63)
	.align		4
.L_63:
        /*007c*/ 	.word	index@(_ZN3cub18CUB_300001_SM_10006detail6reduce18DeviceReduceKernelINS2_10policy_hubIijN4cuda3std3__44plusIiEEE10Policy1000EN6thrust24THRUST_300001_SM_1000_NS6detail15normal_iteratorINSD_10device_ptrIiEEEEjS9_iNS7_10__identityEEEvT0_PT3_T1_NS0_13GridEvenShareISN_EET2_T4_)
        /*0080*/ 	.word	0x00000020


	//----- nvinfo : EIATTR_FRAME_SIZE
	.align		4
.L_64:
        /*0084*/ 	.byte	0x04, 0x11
        /*0086*/ 	.short	(.L_66 - .L_65)
	.align		4
.L_65:
        /*0088*/ 	.word	index@(_ZN3cub18CUB_300001_SM_10006detail6reduce18DeviceReduceKernelINS2_10policy_hubIijN4cuda3std3__44plusIiEEE10Policy1000EN6thrust24THRUST_300001_SM_1000_NS6detail15normal_iteratorINSD_10device_ptrIiEEEEjS9_iNS7_10__identityEEEvT0_PT3_T1_NS0_13GridEvenShareISN_EET2_T4_)
        /*008c*/ 	.word	0x00000000


	//----- nvinfo : EIATTR_REGCOUNT
	.align		4
.L_66:
        /*0090*/ 	.byte	0x04, 0x2f
        /*0092*/ 	.short	(.L_68 - .L_67)
	.align		4
.L_67:
        /*0094*/ 	.word	index@(_ZN3cub18CUB_300001_SM_10006detail6reduce28DeviceReduceSingleTileKernelINS2_10policy_hubIijN4cuda3std3__44plusIiEEE10Policy1000EPiPfiS9_fiNS7_10__identityEEEvT0_T1_T2_T3_T4_T6_)
        /*0098*/ 	.word	0x00000020


	//----- nvinfo : EIATTR_FRAME_SIZE
	.align		4
.L_68:
        /*009c*/ 	.byte	0x04, 0x11
        /*009e*/ 	.short	(.L_70 - .L_69)
	.align		4
.L_69:
        /*00a0*/ 	.word	index@(_ZN3cub18CUB_300001_SM_10006detail6reduce28DeviceReduceSingleTileKernelINS2_10policy_hubIijN4cuda3std3__44plusIiEEE10Policy1000EPiPfiS9_fiNS7_10__identityEEEvT0_T1_T2_T3_T4_T6_)
        /*00a4*/ 	.word	0x00000000


	//----- nvinfo : EIATTR_REGCOUNT
	.align		4
.L_70:
        /*00a8*/ 	.byte	0x04, 0x2f
        /*00aa*/ 	.short	(.L_72 - .L_71)
	.align		4
.L_71:
        /*00ac*/ 	.word	index@(_ZN3cub18CUB_300001_SM_10006detail6reduce28DeviceReduceSingleTileKernelINS2_10policy_hubIiyN4cuda3std3__44plusIiEEE10Policy1000EN6thrust24THRUST_300001_SM_1000_NS6detail15normal_iteratorINSD_10device_ptrIiEEEEPfyS9_fiNS7_10__identityEEEvT0_T1_T2_T3_T4_T6_)
        /*00b0*/ 	.word	0x0000001f


	//----- nvinfo : EIATTR_FRAME_SIZE
	.align		4
.L_72:
        /*00b4*/ 	.byte	0x04, 0x11
        /*00b6*/ 	.short	(.L_74 - .L_73)
	.align		4
.L_73:
        /*00b8*/ 	.word	index@(_ZN3cub18CUB_300001_SM_10006detail6reduce28DeviceReduceSingleTileKernelINS2_10policy_hubIiyN4cuda3std3__44plusIiEEE10Policy1000EN6thrust24THRUST_300001_SM_1000_NS6detail15normal_iteratorINSD_10device_ptrIiEEEEPfyS9_fiNS7_10__identityEEEvT0_T1_T2_T3_T4_T6_)
        /*00bc*/ 	.word	0x00000000


	//----- nvinfo : EIATTR_REGCOUNT
	.align		4
.L_74:
        /*00c0*/ 	.byte	0x04, 0x2f
        /*00c2*/ 	.short	(.L_76 - .L_75)
	.align		4
.L_75:
        /*00c4*/ 	.word	index@(_ZN3cub18CUB_300001_SM_10006detail6reduce18DeviceReduceKernelINS2_10policy_hubIiyN4cuda3std3__44plusIiEEE10Policy1000EN6thrust24THRUST_300001_SM_1000_NS6detail15normal_iteratorINSD_10device_ptrIiEEEEyS9_iNS7_10__identityEEEvT0_PT3_T1_NS0_13GridEvenShareISN_EET2_T4_)
        /*00c8*/ 	.word	0x0000001e


	//----- nvinfo : EIATTR_FRAME_SIZE
	.align		4
.L_76:
        /*00cc*/ 	.byte	0x04, 0x11
        /*00ce*/ 	.short	(.L_78 - .L_77)
	.align		4
.L_77:
        /*00d0*/ 	.word	index@(_ZN3cub18CUB_300001_SM_10006detail6reduce18DeviceReduceKernelINS2_10policy_hubIiyN4cuda3std3__44plusIiEEE10Policy1000EN6thrust24THRUST_300001_SM_1000_NS6detail15normal_iteratorINSD_10device_ptrIiEEEEyS9_iNS7_10__identityEEEvT0_PT3_T1_NS0_13GridEvenShareISN_EET2_T4_)
        /*00d4*/ 	.word	0x00000000


	//----- nvinfo : EIATTR_REGCOUNT
	.align		4
.L_78:
        /*00d8*/ 	.byte	0x04, 0x2f
        /*00da*/ 	.short	(.L_80 - .L_79)
	.align		4
.L_79:
        /*00dc*/ 	.word	index@(_ZN3cub18CUB_300001_SM_10006detail6reduce28DeviceReduceSingleTileKernelINS2_10policy_hubIiyN4cuda3std3__44plusIiEEE10Policy1000EPiPfiS9_fiNS7_10__identityEEEvT0_T1_T2_T3_T4_T6_)
        /*00e0*/ 	.word	0x00000020


	//----- nvinfo : EIATTR_FRAME_SIZE
	.align		4
.L_80:
        /*00e4*/ 	.byte	0x04, 0x11
        /*00e6*/ 	.short	(.L_82 - .L_81)
	.align		4
.L_81:
        /*00e8*/ 	.word	index@(_ZN3cub18CUB_300001_SM_10006detail6reduce28DeviceReduceSingleTileKernelINS2_10policy_hubIiyN4cuda3std3__44plusIiEEE10Policy1000EPiPfiS9_fiNS7_10__identityEEEvT0_T1_T2_T3_T4_T6_)
        /*00ec*/ 	.word	0x00000000


	//----- nvinfo : EIATTR_REGCOUNT
	.align		4
.L_82:
        /*00f0*/ 	.byte	0x04, 0x2f
        /*00f2*/ 	.short	(.L_84 - .L_83)
	.align		4
.L_83:
        /*00f4*/ 	.word	index@(_ZN3cub18CUB_300001_SM_10006detail6reduce28DeviceReduceSingleTileKernelINS2_10policy_hubIijN4cuda3__47maximumIiEEE10Policy1000EN6thrust24THRUST_300001_SM_1000_NS6detail15normal_iteratorINSC_10device_ptrIiEEEEPfjS8_fiNS5_3std3__410__identityEEEvT0_T1_T2_T3_T4_T6_)
        /*00f8*/ 	.word	0x00000020


	//----- nvinfo : EIATTR_FRAME_SIZE
	.align		4
.L_84:
        /*00fc*/ 	.byte	0x04, 0x11
        /*00fe*/ 	.short	(.L_86 - .L_85)
	.align		4
.L_85:
        /*0100*/ 	.word	index@(_ZN3cub18CUB_300001_SM_10006detail6reduce28DeviceReduceSingleTileKernelINS2_10policy_hubIijN4cuda3__47maximumIiEEE10Policy1000EN6thrust24THRUST_300001_SM_1000_NS6detail15normal_iteratorINSC_10device_ptrIiEEEEPfjS8_fiNS5_3std3__410__identityEEEvT0_T1_T2_T3_T4_T6_)
        /*0104*/ 	.word	0x00000000


	//----- nvinfo : EIATTR_REGCOUNT
	.align		4
.L_86:
        /*0108*/ 	.byte	0x04, 0x2f
        /*010a*/ 	.short	(.L_88 - .L_87)
	.align		4
.L_87:
        /*010c*/ 	.word	index@(_ZN3cub18CUB_300001_SM_10006detail6reduce18DeviceReduceKernelINS2_10policy_hubIijN4cuda3__47maximumIiEEE10Policy1000EN6thrust24THRUST_300001_SM_1000_NS6detail15normal_iteratorINSC_10device_ptrIiEEEEjS8_iNS5_3std3__410__identityEEEvT0_PT3_T1_NS0_13GridEvenShareISO_EET2_T4_)
        /*0110*/ 	.word	0x00000020


	//----- nvinfo : EIATTR_FRAME_SIZE
	.align		4
.L_88:
        /*0114*/ 	.byte	0x04, 0x11
        /*0116*/ 	.short	(.L_90 - .L_89)
	.align		4
.L_89:
        /*0118*/ 	.word	index@(_ZN3cub18CUB_300001_SM_10006detail6reduce18DeviceReduceKernelINS2_10policy_hubIijN4cuda3__47maximumIiEEE10Policy1000EN6thrust24THRUST_300001_SM_1000_NS6detail15normal_iteratorINSC_10device_ptrIiEEEEjS8_iNS5_3std3__410__identityEEEvT0_PT3_T1_NS0_13GridEvenShareISO_EET2_T4_)
        /*011c*/ 	.word	0x00000000


	//----- nvinfo : EIATTR_REGCOUNT
	.align		4
.L_90:
        /*0120*/ 	.byte	0x04, 0x2f
        /*0122*/ 	.short	(.L_92 - .L_91)
	.align		4
.L_91:
        /*0124*/ 	.word	index@(_ZN3cub18CUB_300001_SM_10006detail6reduce28DeviceReduceSingleTileKernelINS2_10policy_hubIijN4cuda3__47maximumIiEEE10Policy1000EPiPfiS8_fiNS5_3std3__410__identityEEEvT0_T1_T2_T3_T4_T6_)
        /*0128*/ 	.word	0x0000001e


	//----- nvinfo : EIATTR_FRAME_SIZE
	.align		4
.L_92:
        /*012c*/ 	.byte	0x04, 0x11
        /*012e*/ 	.short	(.L_94 - .L_93)
	.align		4
.L_93:
        /*0130*/ 	.word	index@(_ZN3cub18CUB_300001_SM_10006detail6reduce28DeviceReduceSingleTileKernelINS2_10policy_hubIijN4cuda3__47maximumIiEEE10Policy1000EPiPfiS8_fiNS5_3std3__410__identityEEEvT0_T1_T2_T3_T4_T6_)
        /*0134*/ 	.word	0x00000000


	//----- nvinfo : EIATTR_REGCOUNT
	.align		4
.L_94:
        /*0138*/ 	.byte	0x04, 0x2f
        /*013a*/ 	.short	(.L_96 - .L_95)
	.align		4
.L_95:
        /*013c*/ 	.word	index@(_ZN3cub18CUB_300001_SM_10006detail6reduce28DeviceReduceSingleTileKernelINS2_10policy_hubIiyN4cuda3__47maximumIiEEE10Policy1000EN6thrust24THRUST_300001_SM_1000_NS6detail15normal_iteratorINSC_10device_ptrIiEEEEPfyS8_fiNS5_3std3__410__identityEEEvT0_T1_T2_T3_T4_T6_)
        /*0140*/ 	.word	0x00000020


	//----- nvinfo : EIATTR_FRAME_SIZE
	.align		4
.L_96:
        /*0144*/ 	.byte	0x04, 0x11
        /*0146*/ 	.short	(.L_98 - .L_97)
	.align		4
.L_97:
        /*0148*/ 	.word	index@(_ZN3cub18CUB_300001_SM_10006detail6reduce28DeviceReduceSingleTileKernelINS2_10policy_hubIiyN4cuda3__47maximumIiEEE10Policy1000EN6thrust24THRUST_300001_SM_1000_NS6detail15normal_iteratorINSC_10device_ptrIiEEEEPfyS8_fiNS5_3std3__410__identityEEEvT0_T1_T2_T3_T4_T6_)
        /*014c*/ 	.word	0x00000000


	//----- nvinfo : EIATTR_REGCOUNT
	.align		4
.L_98:
        /*0150*/ 	.byte	0x04, 0x2f
        /*0152*/ 	.short	(.L_100 - .L_99)
	.align		4
.L_99:
        /*0154*/ 	.word	index@(_ZN3cub18CUB_300001_SM_10006detail6reduce18DeviceReduceKernelINS2_10policy_hubIiyN4cuda3__47maximumIiEEE10Policy1000EN6thrust24THRUST_300001_SM_1000_NS6detail15normal_iteratorINSC_10device_ptrIiEEEEyS8_iNS5_3std3__410__identityEEEvT0_PT3_T1_NS0_13GridEvenShareISO_EET2_T4_)
        /*0158*/ 	.word	0x0000001e


	//----- nvinfo : EIATTR_FRAME_SIZE
	.align		4
.L_100:
        /*015c*/ 	.byte	0x04, 0x11
        /*015e*/ 	.short	(.L_102 - .L_101)
	.align		4
.L_101:
        /*0160*/ 	.word	index@(_ZN3cub18CUB_300001_SM_10006detail6reduce18DeviceReduceKernelINS2_10policy_hubIiyN4cuda3__47maximumIiEEE10Policy1000EN6thrust24THRUST_300001_SM_1000_NS6detail15normal_iteratorINSC_10device_ptrIiEEEEyS8_iNS5_3std3__410__identityEEEvT0_PT3_T1_NS0_13GridEvenShareISO_EET2_T4_)
        /*0164*/ 	.word	0x00000000


	//----- nvinfo : EIATTR_REGCOUNT
	.align		4
.L_102:
        /*0168*/ 	.byte	0x04, 0x2f
        /*016a*/ 	.short	(.L_104 - .L_103)
	.align		4
.L_103:
        /*016c*/ 	.word	index@(_ZN3cub18CUB_300001_SM_10006detail6reduce28DeviceReduceSingleTileKernelINS2_10policy_hubIiyN4cuda3__47maximumIiEEE10Policy1000EPiPfiS8_fiNS5_3std3__410__identityEEEvT0_T1_T2_T3_T4_T6_)
        /*0170*/ 	.word	0x0000001e


	//----- nvinfo : EIATTR_FRAME_SIZE
	.align		4
.L_104:
        /*0174*/ 	.byte	0x04, 0x11
        /*0176*/ 	.short	(.L_106 - .L_105)
	.align		4
.L_105:
        /*0178*/ 	.word	index@(_ZN3cub18CUB_300001_SM_10006detail6reduce28DeviceReduceSingleTileKernelINS2_10policy_hubIiyN4cuda3__47maximumIiEEE10Policy1000EPiPfiS8_fiNS5_3std3__410__identityEEEvT0_T1_T2_T3_T4_T6_)
        /*017c*/ 	.word	0x00000000


	//----- nvinfo : EIATTR_MIN_STACK_SIZE
	.align		4
.L_106:
        /*0180*/ 	.byte	0x04, 0x12
        /*0182*/ 	.short	(.L_108 - .L_107)
	.align		4
.L_107:
        /*0184*/ 	.word	index@(_ZN3cub18CUB_300001_SM_10006detail6reduce28DeviceReduceSingleTileKernelINS2_10policy_hubIiyN4cuda3__47maximumIiEEE10Policy1000EPiPfiS8_fiNS5_3std3__410__identityEEEvT0_T1_T2_T3_T4_T6_)
        /*0188*/ 	.word	0x00000000


	//----- nvinfo : EIATTR_MIN_STACK_SIZE
	.align		4
.L_108:
        /*018c*/ 	.byte	0x04, 0x12
        /*018e*/ 	.short	(.L_110 - .L_109)
	.align		4
.L_109:
        /*0190*/ 	.word	index@(_ZN3cub18CUB_300001_SM_10006detail6reduce18DeviceReduceKernelINS2_10policy_hubIiyN4cuda3__47maximumIiEEE10Policy1000EN6thrust24THRUST_300001_SM_1000_NS6detail15normal_iteratorINSC_10device_ptrIiEEEEyS8_iNS5_3std3__410__identityEEEvT0_PT3_T1_NS0_13GridEvenShareISO_EET2_T4_)
        /*0194*/ 	.word	0x00000000


	//----- nvinfo : EIATTR_MIN_STACK_SIZE
	.align		4
.L_110:
        /*0198*/ 	.byte	0x04, 0x12
        /*019a*/ 	.short	(.L_112 - .L_111)
	.align		4
.L_111:
        /*019c*/ 	.word	index@(_ZN3cub18CUB_300001_SM_10006detail6reduce28DeviceReduceSingleTileKernelINS2_10policy_hubIiyN4cuda3__47maximumIiEEE10Policy1000EN6thrust24THRUST_300001_SM_1000_NS6detail15normal_iteratorINSC_10device_ptrIiEEEEPfyS8_fiNS5_3std3__410__identityEEEvT0_T1_T2_T3_T4_T6_)
        /*01a0*/ 	.word	0x00000000


	//----- nvinfo : EIATTR_MIN_STACK_SIZE
	.align		4
.L_112:
        /*01a4*/ 	.byte	0x04, 0x12
        /*01a6*/ 	.short	(.L_114 - .L_113)
	.align		4
.L_113:
        /*01a8*/ 	.word	index@(_ZN3cub18CUB_300001_SM_10006detail6reduce28DeviceReduceSingleTileKernelINS2_10policy_hubIijN4cuda3__47maximumIiEEE10Policy1000EPiPfiS8_fiNS5_3std3__410__identityEEEvT0_T1_T2_T3_T4_T6_)
        /*01ac*/ 	.word	0x00000000


	//----- nvinfo : EIATTR_MIN_STACK_SIZE
	.align		4
.L_114:
        /*01b0*/ 	.byte	0x04, 0x12
        /*01b2*/ 	.short	(.L_116 - .L_115)
	.align		4
.L_115:
        /*01b4*/ 	.word	index@(_ZN3cub18CUB_300001_SM_10006detail6reduce18DeviceReduceKernelINS2_10policy_hubIijN4cuda3__47maximumIiEEE10Policy1000EN6thrust24THRUST_300001_SM_1000_NS6detail15normal_iteratorINSC_10device_ptrIiEEEEjS8_iNS5_3std3__410__identityEEEvT0_PT3_T1_NS0_13GridEvenShareISO_EET2_T4_)
        /*01b8*/ 	.word	0x00000000


	//----- nvinfo : EIATTR_MIN_STACK_SIZE
	.align		4
.L_116:
        /*01bc*/ 	.byte	0x04, 0x12
        /*01be*/ 	.short	(.L_118 - .L_117)
	.align		4
.L_117:
        /*01c0*/ 	.word	index@(_ZN3cub18CUB_300001_SM_10006detail6reduce28DeviceReduceSingleTileKernelINS2_10policy_hubIijN4cuda3__47maximumIiEEE10Policy1000EN6thrust24THRUST_300001_SM_1000_NS6detail15normal_iteratorINSC_10device_ptrIiEEEEPfjS8_fiNS5_3std3__410__identityEEEvT0_T1_T2_T3_T4_T6_)
        /*01c4*/ 	.word	0x00000000


	//----- nvinfo : EIATTR_MIN_STACK_SIZE
	.align		4
.L_118:
        /*01c8*/ 	.byte	0x04, 0x12
        /*01ca*/ 	.short	(.L_120 - .L_119)
	.align		4
.L_119:
        /*01cc*/ 	.word	index@(_ZN3cub18CUB_300001_SM_10006detail6reduce28DeviceReduceSingleTileKernelINS2_10policy_hubIiyN4cuda3std3__44plusIiEEE10Policy1000EPiPfiS9_fiNS7_10__identityEEEvT0_T1_T2_T3_T4_T6_)
        /*01d0*/ 	.word	0x00000000


	//----- nvinfo : EIATTR_MIN_STACK_SIZE
	.align		4
.L_120:
        /*01d4*/ 	.byte	0x04, 0x12
        /*01d6*/ 	.short	(.L_122 - .L_121)
	.align		4
.L_121:
        /*01d8*/ 	.word	index@(_ZN3cub18CUB_300001_SM_10006detail6reduce18DeviceReduceKernelINS2_10policy_hubIiyN4cuda3std3__44plusIiEEE10Policy1000EN6thrust24THRUST_300001_SM_1000_NS6detail15normal_iteratorINSD_10device_ptrIiEEEEyS9_iNS7_10__identityEEEvT0_PT3_T1_NS0_13GridEvenShareISN_EET2_T4_)
        /*01dc*/ 	.word	0x00000000


	//----- nvinfo : EIATTR_MIN_STACK_SIZE
	.align		4
.L_122:
        /*01e0*/ 	.byte	0x04, 0x12
        /*01e2*/ 	.short	(.L_124 - .L_123)
	.align		4
.L_123:
        /*01e4*/ 	.word	index@(_ZN3cub18CUB_300001_SM_10006detail6reduce28DeviceReduceSingleTileKernelINS2_10policy_hubIiyN4cuda3std3__44plusIiEEE10Policy1000EN6thrust24THRUST_300001_SM_1000_NS6detail15normal_iteratorINSD_10device_ptrIiEEEEPfyS9_fiNS7_10__identityEEEvT0_T1_T2_T3_T4_T6_)
        /*01e8*/ 	.word	0x00000000


	//----- nvinfo : EIATTR_MIN_STACK_SIZE
	.align		4
.L_124:
        /*01ec*/ 	.byte	0x04, 0x12
        /*01ee*/ 	.short	(.L_126 - .L_125)
	.align		4
.L_125:
        /*01f0*/ 	.word	index@(_ZN3cub18CUB_300001_SM_10006detail6reduce28DeviceReduceSingleTileKernelINS2_10policy_hubIijN4cuda3std3__44plusIiEEE10Policy1000EPiPfiS9_fiNS7_10__identityEEEvT0_T1_T2_T3_T4_T6_)
        /*01f4*/ 	.word	0x00000000


	//----- nvinfo : EIATTR_MIN_STACK_SIZE
	.align		4
.L_126:
        /*01f8*/ 	.byte	0x04, 0x12
        /*01fa*/ 	.short	(.L_128 - .L_127)
	.align		4
.L_127:
        /*01fc*/ 	.word	index@(_ZN3cub18CUB_300001_SM_10006detail6reduce18DeviceReduceKernelINS2_10policy_hubIijN4cuda3std3__44plusIiEEE10Policy1000EN6thrust24THRUST_300001_SM_1000_NS6detail15normal_iteratorINSD_10device_ptrIiEEEEjS9_iNS7_10__identityEEEvT0_PT3_T1_NS0_13GridEvenShareISN_EET2_T4_)
        /*0200*/ 	.word	0x00000000


	//----- nvinfo : EIATTR_MIN_STACK_SIZE
	.align		4
.L_128:
        /*0204*/ 	.byte	0x04, 0x12
        /*0206*/ 	.short	(.L_130 - .L_129)
	.align		4
.L_129:
        /*0208*/ 	.word	index@(_ZN3cub18CUB_300001_SM_10006detail6reduce28DeviceReduceSingleTileKernelINS2_10policy_hubIijN4cuda3std3__44plusIiEEE10Policy1000EN6thrust24THRUST_300001_SM_1000_NS6detail15normal_iteratorINSD_10device_ptrIiEEEEPfjS9_fiNS7_10__identityEEEvT0_T1_T2_T3_T4_T6_)
        /*020c*/ 	.word	0x00000000


	//----- nvinfo : EIATTR_MIN_STACK_SIZE
	.align		4
.L_130:
        /*0210*/ 	.byte	0x04, 0x12
        /*0212*/ 	.short	(.L_132 - .L_131)
	.align		4
.L_131:
        /*0214*/ 	.word	index@(_ZN3cub18CUB_300001_SM_10006detail9transform16transform_kernelINS2_10policy_hubILb1EN4cuda3std3__45tupleIJN6thrust24THRUST_300001_SM_1000_NS17counting_iteratorIiNSA_11use_defaultESC_SC_EEEEEE10policy1000El12calculoScoreNSA_6detail15normal_iteratorINSA_10device_ptrIiEEEEJSD_EEEvT0_iT1_T2_DpNS2_10kernel_argIT3_EE)
        /*0218*/ 	.word	0x00000000


	//----- nvinfo : EIATTR_MIN_STACK_SIZE
	.align		4
.L_132:
        /*021c*/ 	.byte	0x04, 0x12
        /*021e*/ 	.short	(.L_134 - .L_133)
	.align		4
.L_133:
        /*0220*/ 	.word	index@(_ZN3cub18CUB_300001_SM_10006detail9transform16transform_kernelINS2_10policy_hubILb1EN4cuda3std3__45tupleIJN6thrust24THRUST_300001_SM_1000_NS17counting_iteratorIiNSA_11use_defaultESC_SC_EEEEEE10policy1000Ei12calculoScoreNSA_6detail15normal_iteratorINSA_10device_ptrIiEEEEJSD_EEEvT0_iT1_T2_DpNS2_10kernel_argIT3_EE)
        /*0224*/ 	.word	0x00000000


	//----- nvinfo : EIATTR_MIN_STACK_SIZE
	.align		4
.L_134:
        /*0228*/ 	.byte	0x04, 0x12
        /*022a*/ 	.short	(.L_136 - .L_135)
	.align		4
.L_135:
        /*022c*/ 	.word	index@(_ZN3cub18CUB_300001_SM_10006detail8for_each13static_kernelINS2_12policy_hub_t12policy_500_tEmN6thrust24THRUST_300001_SM_1000_NS8cuda_cub20__uninitialized_fill7functorINS7_10device_ptrIiEEiEEEEvT0_T1_)
        /*0230*/ 	.word	0x00000000


	//----- nvinfo : EIATTR_MIN_STACK_SIZE
	.align		4
.L_136:
        /*0234*/ 	.byte	0x04, 0x12
        /*0236*/ 	.short	(.L_138 - .L_137)
	.align		4
.L_137:
        /*0238*/ 	.word	index@(_ZN3cub18CUB_300001_SM_10006detail11EmptyKernelIvEEvv)
        /*023c*/ 	.word	0x00000000
.L_138:


//--------------------- .nv.compat                --------------------------
	.section	.nv.compat,"",@"SHT_CUDA_COMPAT_INFO"
	.align	4
        /*0000*/ 	.byte	0x02, 0x09, 0x00, 0x00, 0x02, 0x02, 0x01, 0x00, 0x02, 0x05, 0x05, 0x00, 0x03, 0x07, 0x01, 0x01
        /*0010*/ 	.byte	0x02, 0x03, 0x00, 0x00, 0x02, 0x06, 0x01, 0x00, 0x04, 0x0b, 0x08, 0x00, 0x09, 0x00, 0x00, 0x00
        /*0020*/ 	.byte	0x00, 0x00, 0x00, 0x00


//--------------------- .nv.info._ZN3cub18CUB_300001_SM_10006detail6reduce28DeviceReduceSingleTileKernelINS2_10policy_hubIiyN4cuda3__47maximumIiEEE10Policy1000EPiPfiS8_fiNS5_3std3__410__identityEEEvT0_T1_T2_T3_T4_T6_ --------------------------
	.section	.nv.info._ZN3cub18CUB_300001_SM_10006detail6reduce28DeviceReduceSingleTileKernelINS2_10policy_hubIiyN4cuda3__47maximumIiEEE10Policy1000EPiPfiS8_fiNS5_3std3__410__identityEEEvT0_T1_T2_T3_T4_T6_,"",@"SHT_CUDA_INFO"
	.sectionflags	@""
	.align	4


	//----- nvinfo : EIATTR_CUDA_API_VERSION
	.align		4
        /*0000*/ 	.byte	0x04, 0x37
        /*0002*/ 	.short	(.L_140 - .L_139)
.L_139:
        /*0004*/ 	.word	0x00000082


	//----- nvinfo : EIATTR_KPARAM_INFO
	.align		4
.L_140:
        /*0008*/ 	.byte	0x04, 0x17
        /*000a*/ 	.short	(.L_142 - .L_141)
.L_141:
        /*000c*/ 	.word	0x00000000
        /*0010*/ 	.short	0x0005
        /*0012*/ 	.short	0x001c
        /*0014*/ 	.byte	0x00, 0xf0, 0x05, 0x00


	//----- nvinfo : EIATTR_KPARAM_INFO
	.align		4
.L_142:
        /*0018*/ 	.byte	0x04, 0x17
        /*001a*/ 	.short	(.L_144 - .L_143)
.L_143:
        /*001c*/ 	.word	0x00000000
        /*0020*/ 	.short	0x0004
        /*0022*/ 	.short	0x0018
        /*0024*/ 	.byte	0x00, 0xf0, 0x11, 0x00


	//----- nvinfo : EIATTR_KPARAM_INFO
	.align		4
.L_144:
        /*0028*/ 	.byte	0x04, 0x17
        /*002a*/ 	.short	(.L_146 - .L_145)
.L_145:
        /*002c*/ 	.word	0x00000000
        /*0030*/ 	.short	0x0003
        /*0032*/ 	.short	0x0014
        /*0034*/ 	.byte	0x00, 0xf0, 0x05, 0x00


	//----- nvinfo : EIATTR_KPARAM_INFO
	.align		4
.L_146:
        /*0038*/ 	.byte	0x04, 0x17
        /*003a*/ 	.short	(.L_148 - .L_147)
.L_147:
        /*003c*/ 	.word	0x00000000
        /*0040*/ 	.short	0x0002
        /*0042*/ 	.short	0x0010
        /*0044*/ 	.byte	0x00, 0xf0, 0x11, 0x00


	//----- nvinfo : EIATTR_KPARAM_INFO
	.align		4
.L_148:
        /*0048*/ 	.byte	0x04, 0x17
        /*004a*/ 	.short	(.L_150 - .L_149)
.L_149:
        /*004c*/ 	.word	0x00000000
        /*0050*/ 	.short	0x0001
        /*0052*/ 	.short	0x0008
        /*0054*/ 	.byte	0x00, 0xf5, 0x21, 0x00


	//----- nvinfo : EIATTR_KPARAM_INFO
	.align		4
.L_150:
        /*0058*/ 	.byte	0x04, 0x17
        /*005a*/ 	.short	(.L_152 - .L_151)
.L_151:
        /*005c*/ 	.word	0x00000000
        /*0060*/ 	.short	0x0000
        /*0062*/ 	.short	0x0000
        /*0064*/ 	.byte	0x00, 0xf5, 0x21, 0x00


	//----- nvinfo : EIATTR_SPARSE_MMA_MASK
	.align		4
.L_152:
        /*0068*/ 	.byte	0x03, 0x50
        /*006a*/ 	.short	0x0000


	//----- nvinfo : EIATTR_MAXREG_COUNT
	.align		4
        /*006c*/ 	.byte	0x03, 0x1b
        /*006e*/ 	.short	0x00ff


	//----- nvinfo : EIATTR_NUM_BARRIERS
	.align		4
        /*0070*/ 	.byte	0x02, 0x4c
        /*0072*/ 	.byte	0x01
	.zero		1


	//----- nvinfo : EIATTR_MERCURY_ISA_VERSION
	.align		4
        /*0074*/ 	.byte	0x03, 0x5f
        /*0076*/ 	.short	0x0101


	//----- nvinfo : EIATTR_COOP_GROUP_MASK_REGIDS
	.align		4
        /*0078*/ 	.byte	0x04, 0x29
        /*007a*/ 	.short	(.L_154 - .L_153)


	//   ....[0]....
.L_153:
        /*007c*/ 	.word	0xffffffff


	//   ....[1]....
        /*0080*/ 	.word	0xffffffff


	//   ....[2]....
        /*0084*/ 	.word	0xffffffff


	//   ....[3]....
        /*0088*/ 	.word	0xffffffff


	//   ....[4]....
        /*008c*/ 	.word	0xffffffff


	//   ....[5]....
        /*0090*/ 	.word	0xffffffff


	//   ....[6]....
        /*0094*/ 	.word	0xffffffff


	//   ....[7]....
        /*0098*/ 	.word	0xffffffff


	//   ....[8]....
        /*009c*/ 	.word	0xffffffff


	//   ....[9]....
        /*00a0*/ 	.word	0xffffffff


	//   ....[10]....
        /*00a4*/ 	.word	0xffffffff


	//   ....[11]....
        /*00a8*/ 	.word	0xffffffff


	//   ....[12]....
        /*00ac*/ 	.word	0xffffffff


	//   ....[13]....
        /*00b0*/ 	.word	0xffffffff


	//   ....[14]....
        /*00b4*/ 	.word	0xffffffff


	//   ....[15]....
        /*00b8*/ 	.word	0xffffffff


	//   ....[16]....
        /*00bc*/ 	.word	0xffffffff


	//   ....[17]....
        /*00c0*/ 	.word	0xffffffff


	//   ....[18]....
        /*00c4*/ 	.word	0xffffffff


	//   ....[19]....
        /*00c8*/ 	.word	0xffffffff


	//   ....[20]....
        /*00cc*/ 	.word	0xffffffff


	//   ....[21]....
        /*00d0*/ 	.word	0xffffffff


	//   ....[22]....
        /*00d4*/ 	.word	0xffffffff


	//   ....[23]....
        /*00d8*/ 	.word	0xffffffff


	//   ....[24]....
        /*00dc*/ 	.word	0xffffffff


	//   ....[25]....
        /*00e0*/ 	.word	0xffffffff


	//   ....[26]....
        /*00e4*/ 	.word	0xffffffff


	//   ....[27]....
        /*00e8*/ 	.word	0xffffffff


	//   ....[28]....
        /*00ec*/ 	.word	0xffffffff


	//   ....[29]....
        /*00f0*/ 	.word	0xffffffff


	//----- nvinfo : EIATTR_COOP_GROUP_INSTR_OFFSETS
	.align		4
.L_154:
        /*00f4*/ 	.byte	0x04, 0x28
        /*00f6*/ 	.short	(.L_156 - .L_155)


	//   ....[0]....
.L_155:
        /*00f8*/ 	.word	0x000008a0


	//   ....[1]....
        /*00fc*/ 	.word	0x00000900


	//   ....[2]....
        /*0100*/ 	.word	0x00000970


	//   ....[3]....
        /*0104*/ 	.word	0x000009c0


	//   ....[4]....
        /*0108*/ 	.word	0x000009f0


	//   ....[5]....
        /*010c*/ 	.word	0x00000b80


	//   ....[6]....
        /*0110*/ 	.word	0x00000c10


	//   ....[7]....
        /*0114*/ 	.word	0x00000c60


	//   ....[8]....
        /*0118*/ 	.word	0x00000ca0


	//   ....[9]....
        /*011c*/ 	.word	0x00000ce0


	//   ....[10]....
        /*0120*/ 	.word	0x00001940


	//   ....[11]....
        /*0124*/ 	.word	0x000019c0


	//   ....[12]....
        /*0128*/ 	.word	0x00001a10


	//   ....[13]....
        /*012c*/ 	.word	0x00001a50


	//   ....[14]....
        /*0130*/ 	.word	0x00001a80


	//   ....[15]....
        /*0134*/ 	.word	0x00002330


	//   ....[16]....
        /*0138*/ 	.word	0x00002390


	//   ....[17]....
        /*013c*/ 	.word	0x00002400


	//   ....[18]....
        /*0140*/ 	.word	0x00002450


	//   ....[19]....
        /*0144*/ 	.word	0x00002480


	//   ....[20]....
        /*0148*/ 	.word	0x00002610


	//   ....[21]....
        /*014c*/ 	.word	0x00002690


	//   ....[22]....
        /*0150*/ 	.word	0x000026d0


	//   ....[23]....
        /*0154*/ 	.word	0x00002720


	//   ....[24]....
        /*0158*/ 	.word	0x00002770


	//   ....[25]....
        /*015c*/ 	.word	0x00003550


	//   ....[26]....
        /*0160*/ 	.word	0x000035d0


	//   ....[27]....
        /*0164*/ 	.word	0x00003620


	//   ....[28]....
        /*0168*/ 	.word	0x00003660


	//   ....[29]....
        /*016c*/ 	.word	0x00003690


	//----- nvinfo : EIATTR_VRC_CTA_INIT_COUNT
	.align		4
.L_156:
        /*0170*/ 	.byte	0x02, 0x4a
	.zero		1
	.zero		1


	//----- nvinfo : EIATTR_EXIT_INSTR_OFFSETS
	.align		4
        /*0174*/ 	.byte	0x04, 0x1c
        /*0176*/ 	.short	(.L_158 - .L_157)


	//   ....[0]....
.L_157:
        /*0178*/ 	.word	0x00000080


	//   ....[1]....
        /*017c*/ 	.word	0x000000c0


	//   ....[2]....
        /*0180*/ 	.word	0x000037b0


	//   ....[3]....
        /*0184*/ 	.word	0x00003820


	//----- nvinfo : EIATTR_MAX_THREADS
	.align		4
.L_158:
        /*0188*/ 	.byte	0x04, 0x05
        /*018a*/ 	.short	(.L_160 - .L_159)
.L_159:
        /*018c*/ 	.word	0x00000100
        /*0190*/ 	.word	0x00000001
        /*0194*/ 	.word	0x00000001


	//----- nvinfo : EIATTR_CRS_STACK_SIZE
	.align		4
.L_160:
        /*0198*/ 	.byte	0x04, 0x1e
        /*019a*/ 	.short	(.L_162 - .L_161)
.L_161:
        /*019c*/ 	.word	0x00000000


	//----- nvinfo : EIATTR_CBANK_PARAM_SIZE
	.align		4
.L_162:
        /*01a0*/ 	.byte	0x03, 0x19
        /*01a2*/ 	.short	0x001d


	//----- nvinfo : EIATTR_PARAM_CBANK
	.align		4
        /*01a4*/ 	.byte	0x04, 0x0a
        /*01a6*/ 	.short	(.L_164 - .L_163)
	.align		4
.L_163:
        /*01a8*/ 	.word	index@(.nv.constant0._ZN3cub18CUB_300001_SM_10006detail6reduce28DeviceReduceSingleTileKernelINS2_10policy_hubIiyN4cuda3__47maximumIiEEE10Policy1000EPiPfiS8_fiNS5_3std3__410__identityEEEvT0_T1_T2_T3_T4_T6_)
        /*01ac*/ 	.short	0x0380
        /*01ae*/ 	.short	0x001d


	//----- nvinfo : EIATTR_SW_WAR
	.align		4
.L_164:
        /*01b0*/ 	.byte	0x04, 0x36
        /*01b2*/ 	.short	(.L_166 - .L_165)
.L_165:
        /*01b4*/ 	.word	0x00000008
.L_166:


//--------------------- .nv.info._ZN3cub18CUB_300001_SM_10006detail6reduce18DeviceReduceKernelINS2_10policy_hubIiyN4cuda3__47maximumIiEEE10Policy1000EN6thrust24THRUST_300001_SM_1000_NS6detail15normal_iteratorINSC_10device_ptrIiEEEEyS8_iNS5_3std3__410__identityEEEvT0_PT3_T1_NS0_13GridEvenShareISO_EET2_T4_ --------------------------
	.section	.nv.info._ZN3cub18CUB_300001_SM_10006detail6reduce18DeviceReduceKernelINS2_10policy_hubIiyN4cuda3__47maximumIiEEE10Policy1000EN6thrust24THRUST_300001_SM_1000_NS6detail15normal_iteratorINSC_10device_ptrIiEEEEyS8_iNS5_3std3__410__identityEEEvT0_PT3_T1_NS0_13GridEvenShareISO_EET2_T4_,"",@"SHT_CUDA_INFO"
	.sectionflags	@""
	.align	4


	//----- nvinfo : EIATTR_CUDA_API_VERSION
	.align		4
        /*0000*/ 	.byte	0x04, 0x37
        /*0002*/ 	.short	(.L_168 - .L_167)
.L_167:
        /*0004*/ 	.word	0x00000082


	//----- nvinfo : EIATTR_KPARAM_INFO
	.align		4
.L_168:
        /*0008*/ 	.byte	0x04, 0x17
        /*000a*/ 	.short	(.L_170 - .L_169)
.L_169:
        /*000c*/ 	.word	0x00000000
        /*0010*/ 	.short	0x0005
        /*0012*/ 	.short	0x0061
        /*0014*/ 	.byte	0x00, 0xf0, 0x05, 0x00


	//----- nvinfo : EIATTR_KPARAM_INFO
	.align		4
.L_170:
        /*0018*/ 	.byte	0x04, 0x17
        /*001a*/ 	.short	(.L_172 - .L_171)
.L_171:
        /*001c*/ 	.word	0x00000000
        /*0020*/ 	.short	0x0004
        /*0022*/ 	.short	0x0060
        /*0024*/ 	.byte	0x00, 0xf0, 0x05, 0x00


	//----- nvinfo : EIATTR_KPARAM_INFO
	.align		4
.L_172:
        /*0028*/ 	.byte	0x04, 0x17
        /*002a*/ 	.short	(.L_174 - .L_173)
.L_173:
        /*002c*/ 	.word	0x00000000
        /*0030*/ 	.short	0x0003
        /*0032*/ 	.short	0x0018
        /*0034*/ 	.byte	0x00, 0xf0, 0x21, 0x01


	//----- nvinfo : EIATTR_KPARAM_INFO
	.align		4
.L_174:
        /*0038*/ 	.byte	0x04, 0x17
        /*003a*/ 	.short	(.L_176 - .L_175)
.L_175:
        /*003c*/ 	.word	0x00000000
        /*0040*/ 	.short	0x0002
        /*0042*/ 	.short	0x0010
        /*0044*/ 	.byte	0x00, 0xf0, 0x21, 0x00


	//----- nvinfo : EIATTR_KPARAM_INFO
	.align		4
.L_176:
        /*0048*/ 	.byte	0x04, 0x17
        /*004a*/ 	.short	(.L_178 - .L_177)
.L_177:
        /*004c*/ 	.word	0x00000000
        /*0050*/ 	.short	0x0001
        /*0052*/ 	.short	0x0008
        /*0054*/ 	.byte	0x00, 0xf5, 0x21, 0x00


	//----- nvinfo : EIATTR_KPARAM_INFO
	.align		4
.L_178:
        /*0058*/ 	.byte	0x04, 0x17
        /*005a*/ 	.short	(.L_180 - .L_179)
.L_179:
        /*005c*/ 	.word	0x00000000
        /*0060*/ 	.short	0x0000
        /*0062*/ 	.short	0x0000
        /*0064*/ 	.byte	0x00, 0xf0, 0x21, 0x00


	//----- nvinfo : EIATTR_SPARSE_MMA_MASK
	.align		4
.L_180:
        /*0068*/ 	.byte	0x03, 0x50
        /*006a*/ 	.short	0x0000


	//----- nvinfo : EIATTR_MAXREG_COUNT
	.align		4
        /*006c*/ 	.byte	0x03, 0x1b
        /*006e*/ 	.short	0x00ff


	//----- nvinfo : EIATTR_NUM_BARRIERS
	.align		4
        /*0070*/ 	.byte	0x02, 0x4c
        /*0072*/ 	.byte	0x01
	.zero		1


	//----- nvinfo : EIATTR_MERCURY_ISA_VERSION
	.align		4
        /*0074*/ 	.byte	0x03, 0x5f
        /*0076*/ 	.short	0x0101


	//----- nvinfo : EIATTR_COOP_GROUP_MASK_REGIDS
	.align		4
        /*0078*/ 	.byte	0x04, 0x29
        /*007a*/ 	.short	(.L_182 - .L_181)


	//   ....[0]....
.L_181:
        /*007c*/ 	.word	0xffffffff


	//   ....[1]....
        /*0080*/ 	.word	0xffffffff


	//   ....[2]....
        /*0084*/ 	.word	0xffffffff


	//   ....[3]....
        /*0088*/ 	.word	0xffffffff


	//   ....[4]....
        /*008c*/ 	.word	0xffffffff


	//   ....[5]....
        /*0090*/ 	.word	0xffffffff


	//   ....[6]....
        /*0094*/ 	.word	0xffffffff


	//   ....[7]....
        /*0098*/ 	.word	0xffffffff


	//   ....[8]....
        /*009c*/ 	.word	0xffffffff


	//   ....[9]....
        /*00a0*/ 	.word	0xffffffff


	//   ....[10]....
        /*00a4*/ 	.word	0xffffffff


	//   ....[11]....
        /*00a8*/ 	.word	0xffffffff


	//   ....[12]....
        /*00ac*/ 	.word	0xffffffff


	//   ....[13]....
        /*00b0*/ 	.word	0xffffffff


	//   ....[14]....
        /*00b4*/ 	.word	0xffffffff


	//----- nvinfo : EIATTR_COOP_GROUP_INSTR_OFFSETS
	.align		4
.L_182:
        /*00b8*/ 	.byte	0x04, 0x28
        /*00ba*/ 	.short	(.L_184 - .L_183)


	//   ....[0]....
.L_183:
        /*00bc*/ 	.word	0x000008f0


	//   ....[1]....
        /*00c0*/ 	.word	0x00000950


	//   ....[2]....
        /*00c4*/ 	.word	0x000009c0


	//   ....[3]....
        /*00c8*/ 	.word	0x00000a10


	//   ....[4]....
        /*00cc*/ 	.word	0x00000a40


	//   ....[5]....
        /*00d0*/ 	.word	0x00000bd0


	//   ....[6]....
        /*00d4*/ 	.word	0x00000c60


	//   ....[7]....
        /*00d8*/ 	.word	0x00000cb0


	//   ....[8]....
        /*00dc*/ 	.word	0x00000cf0


	//   ....[9]....
        /*00e0*/ 	.word	0x00000d30


	//   ....[10]....
        /*00e4*/ 	.word	0x00001d60


	//   ....[11]....
        /*00e8*/ 	.word	0x00001de0


	//   ....[12]....
        /*00ec*/ 	.word	0x00001e30


	//   ....[13]....
        /*00f0*/ 	.word	0x00001e70


	//   ....[14]....
        /*00f4*/ 	.word	0x00001ea0


	//----- nvinfo : EIATTR_VRC_CTA_INIT_COUNT
	.align		4
.L_184:
        /*00f8*/ 	.byte	0x02, 0x4a
	.zero		1
	.zero		1


	//----- nvinfo : EIATTR_EXIT_INSTR_OFFSETS
	.align		4
        /*00fc*/ 	.byte	0x04, 0x1c
        /*00fe*/ 	.short	(.L_186 - .L_185)


	//   ....[0]....
.L_185:
        /*0100*/ 	.word	0x00001fc0


	//   ....[1]....
        /*0104*/ 	.word	0x00002020


	//----- nvinfo : EIATTR_MAX_THREADS
	.align		4
.L_186:
        /*0108*/ 	.byte	0x04, 0x05
        /*010a*/ 	.short	(.L_188 - .L_187)
.L_187:
        /*010c*/ 	.word	0x00000100
        /*0110*/ 	.word	0x00000001
        /*0114*/ 	.word	0x00000001


	//----- nvinfo : EIATTR_CRS_STACK_SIZE
	.align		4
.L_188:
        /*0118*/ 	.byte	0x04, 0x1e
        /*011a*/ 	.short	(.L_190 - .L_189)
.L_189:
        /*011c*/ 	.word	0x00000000


	//----- nvinfo : EIATTR_CBANK_PARAM_SIZE
	.align		4
.L_190:
        /*0120*/ 	.byte	0x03, 0x19
        /*0122*/ 	.short	0x0062


	//----- nvinfo : EIATTR_PARAM_CBANK
	.align		4
        /*0124*/ 	.byte	0x04, 0x0a
        /*0126*/ 	.short	(.L_192 - .L_191)
	.align		4
.L_191:
        /*0128*/ 	.word	index@(.nv.constant0._ZN3cub18CUB_300001_SM_10006detail6reduce18DeviceReduceKernelINS2_10policy_hubIiyN4cuda3__47maximumIiEEE10Policy1000EN6thrust24THRUST_300001_SM_1000_NS6detail15normal_iteratorINSC_10device_ptrIiEEEEyS8_iNS5_3std3__410__identityEEEvT0_PT3_T1_NS0_13GridEvenShareISO_EET2_T4_)
        /*012c*/ 	.short	0x0380
        /*012e*/ 	.short	0x0062


	//----- nvinfo : EIATTR_SW_WAR
	.align		4
.L_192:
        /*0130*/ 	.byte	0x04, 0x36
        /*0132*/ 	.short	(.L_194 - .L_193)
.L_193:
        /*0134*/ 	.word	0x00000008
.L_194:


//--------------------- .nv.info._ZN3cub18CUB_300001_SM_10006detail6reduce28DeviceReduceSingleTileKernelINS2_10policy_hubIiyN4cuda3__47maximumIiEEE10Policy1000EN6thrust24THRUST_300001_SM_1000_NS6detail15normal_iteratorINSC_10device_ptrIiEEEEPfyS8_fiNS5_3std3__410__identityEEEvT0_T1_T2_T3_T4_T6_ --------------------------
	.section	.nv.info._ZN3cub18CUB_300001_SM_10006detail6reduce28DeviceReduceSingleTileKernelINS2_10policy_hubIiyN4cuda3__47maximumIiEEE10Policy1000EN6thrust24THRUST_300001_SM_1000_NS6detail15normal_iteratorINSC_10device_ptrIiEEEEPfyS8_fiNS5_3std3__410__identityEEEvT0_T1_T2_T3_T4_T6_,"",@"SHT_CUDA_INFO"
	.sectionflags	@""
	.align	4


	//----- nvinfo : EIATTR_CUDA_API_VERSION
	.align		4
        /*0000*/ 	.byte	0x04, 0x37
        /*0002*/ 	.short	(.L_196 - .L_195)
.L_195:
        /*0004*/ 	.word	0x00000082


	//----- nvinfo : EIATTR_KPARAM_INFO
	.align		4
.L_196:
        /*0008*/ 	.byte	0x04, 0x17
        /*000a*/ 	.short	(.L_198 - .L_197)
.L_197:
        /*000c*/ 	.word	0x00000000
        /*0010*/ 	.short	0x0005
        /*0012*/ 	.short	0x0020
        /*0014*/ 	.byte	0x00, 0xf0, 0x05, 0x00


	//----- nvinfo : EIATTR_KPARAM_INFO
	.align		4
.L_198:
        /*0018*/ 	.byte	0x04, 0x17
        /*001a*/ 	.short	(.L_200 - .L_199)
.L_199:
        /*001c*/ 	.word	0x00000000
        /*0020*/ 	.short	0x0004
        /*0022*/ 	.short	0x001c
        /*0024*/ 	.byte	0x00, 0xf0, 0x11, 0x00


	//----- nvinfo : EIATTR_KPARAM_INFO
	.align		4
.L_200:
        /*0028*/ 	.byte	0x04, 0x17
        /*002a*/ 	.short	(.L_202 - .L_201)
.L_201:
        /*002c*/ 	.word	0x00000000
        /*0030*/ 	.short	0x0003
        /*0032*/ 	.short	0x0018
        /*0034*/ 	.byte	0x00, 0xf0, 0x05, 0x00


	//----- nvinfo : EIATTR_KPARAM_INFO
	.align		4
.L_202:
        /*0038*/ 	.byte	0x04, 0x17
        /*003a*/ 	.short	(.L_204 - .L_203)
.L_203:
        /*003c*/ 	.word	0x00000000
        /*0040*/ 	.short	0x0002
        /*0042*/ 	.short	0x0010
        /*0044*/ 	.byte	0x00, 0xf0, 0x21, 0x00


	//----- nvinfo : EIATTR_KPARAM_INFO
	.align		4
.L_204:
        /*0048*/ 	.byte	0x04, 0x17
        /*004a*/ 	.short	(.L_206 - .L_205)
.L_205:
        /*004c*/ 	.word	0x00000000
        /*0050*/ 	.short	0x0001
        /*0052*/ 	.short	0x0008
        /*0054*/ 	.byte	0x00, 0xf5, 0x21, 0x00


	//----- nvinfo : EIATTR_KPARAM_INFO
	.align		4
.L_206:
        /*0058*/ 	.byte	0x04, 0x17
        /*005a*/ 	.short	(.L_208 - .L_207)
.L_207:
        /*005c*/ 	.word	0x00000000
        /*0060*/ 	.short	0x0000
        /*0062*/ 	.short	0x0000
        /*0064*/ 	.byte	0x00, 0xf0, 0x21, 0x00


	//----- nvinfo : EIATTR_SPARSE_MMA_MASK
	.align		4
.L_208:
        /*0068*/ 	.byte	0x03, 0x50
        /*006a*/ 	.short	0x0000


	//----- nvinfo : EIATTR_MAXREG_COUNT
	.align		4
        /*006c*/ 	.byte	0x03, 0x1b
        /*006e*/ 	.short	0x00ff


	//----- nvinfo : EIATTR_NUM_BARRIERS
	.align		4
        /*0070*/ 	.byte	0x02, 0x4c
        /*0072*/ 	.byte	0x01
	.zero		1


	//----- nvinfo : EIATTR_MERCURY_ISA_VERSION
	.align		4
        /*0074*/ 	.byte	0x03, 0x5f
        /*0076*/ 	.short	0x0101


	//----- nvinfo : EIATTR_COOP_GROUP_MASK_REGIDS
	.align		4
        /*0078*/ 	.byte	0x04, 0x29
        /*007a*/ 	.short	(.L_210 - .L_209)


	//   ....[0]....
.L_209:
        /*007c*/ 	.word	0xffffffff


	//   ....[1]....
        /*0080*/ 	.word	0xffffffff


	//   ....[2]....
        /*0084*/ 	.word	0xffffffff


	//   ....[3]....
        /*0088*/ 	.word	0xffffffff


	//   ....[4]....
        /*008c*/ 	.word	0xffffffff


	//   ....[5]....
        /*0090*/ 	.word	0xffffffff


	//   ....[6]....
        /*0094*/ 	.word	0xffffffff


	//   ....[7]....
        /*0098*/ 	.word	0xffffffff


	//   ....[8]....
        /*009c*/ 	.word	0xffffffff


	//   ....[9]....
        /*00a0*/ 	.word	0xffffffff


	//   ....[10]....
        /*00a4*/ 	.word	0xffffffff


	//   ....[11]....
        /*00a8*/ 	.word	0xffffffff


	//   ....[12]....
        /*00ac*/ 	.word	0xffffffff


	//   ....[13]....
        /*00b0*/ 	.word	0xffffffff


	//   ....[14]....
        /*00b4*/ 	.word	0xffffffff


	//----- nvinfo : EIATTR_COOP_GROUP_INSTR_OFFSETS
	.align		4
.L_210:
        /*00b8*/ 	.byte	0x04, 0x28
        /*00ba*/ 	.short	(.L_212 - .L_211)


	//   ....[0]....
.L_211:
        /*00bc*/ 	.word	0x00000860


	//   ....[1]....
        /*00c0*/ 	.word	0x000008c0


	//   ....[2]....
        /*00c4*/ 	.word	0x00000930


	//   ....[3]....
        /*00c8*/ 	.word	0x00000980


	//   ....[4]....
        /*00cc*/ 	.word	0x000009b0


	//   ....[5]....
        /*00d0*/ 	.word	0x00000b40


	//   ....[6]....
        /*00d4*/ 	.word	0x00000bd0


	//   ....[7]....
        /*00d8*/ 	.word	0x00000c20


	//   ....[8]....
        /*00dc*/ 	.word	0x00000c60


	//   ....[9]....
        /*00e0*/ 	.word	0x00000ca0


	//   ....[10]....
        /*00e4*/ 	.word	0x00001b00


	//   ....[11]....
        /*00e8*/ 	.word	0x00001b80


	//   ....[12]....
        /*00ec*/ 	.word	0x00001bd0


	//   ....[13]....
        /*00f0*/ 	.word	0x00001c10


	//   ....[14]....
        /*00f4*/ 	.word	0x00001c40


	//----- nvinfo : EIATTR_VRC_CTA_INIT_COUNT
	.align		4
.L_212:
        /*00f8*/ 	.byte	0x02, 0x4a
	.zero		1
	.zero		1


	//----- nvinfo : EIATTR_EXIT_INSTR_OFFSETS
	.align		4
        /*00fc*/ 	.byte	0x04, 0x1c
        /*00fe*/ 	.short	(.L_214 - .L_213)


	//   ....[0]....
.L_213:
        /*0100*/ 	.word	0x000000a0


	//   ....[1]....
        /*0104*/ 	.word	0x000000e0


	//   ....[2]....
        /*0108*/ 	.word	0x00001d50


	//   ....[3]....
        /*010c*/ 	.word	0x00001dc0


	//----- nvinfo : EIATTR_MAX_THREADS
	.align		4
.L_214:
        /*0110*/ 	.byte	0x04, 0x05
        /*0112*/ 	.short	(.L_216 - .L_215)
.L_215:
        /*0114*/ 	.word	0x00000100
        /*0118*/ 	.word	0x00000001
        /*011c*/ 	.word	0x00000001


	//----- nvinfo : EIATTR_CRS_STACK_SIZE
	.align		4
.L_216:
        /*0120*/ 	.byte	0x04, 0x1e
        /*0122*/ 	.short	(.L_218 - .L_217)
.L_217:
        /*0124*/ 	.word	0x00000000


	//----- nvinfo : EIATTR_CBANK_PARAM_SIZE
	.align		4
.L_218:
        /*0128*/ 	.byte	0x03, 0x19
        /*012a*/ 	.short	0x0021


	//----- nvinfo : EIATTR_PARAM_CBANK
	.align		4
        /*012c*/ 	.byte	0x04, 0x0a
        /*012e*/ 	.short	(.L_220 - .L_219)
	.align		4
.L_219:
        /*0130*/ 	.word	index@(.nv.constant0._ZN3cub18CUB_300001_SM_10006detail6reduce28DeviceReduceSingleTileKernelINS2_10policy_hubIiyN4cuda3__47maximumIiEEE10Policy1000EN6thrust24THRUST_300001_SM_1000_NS6detail15normal_iteratorINSC_10device_ptrIiEEEEPfyS8_fiNS5_3std3__410__identityEEEvT0_T1_T2_T3_T4_T6_)
        /*0134*/ 	.short	0x0380
        /*0136*/ 	.short	0x0021


	//----- nvinfo : EIATTR_SW_WAR
	.align		4
.L_220:
        /*0138*/ 	.byte	0x04, 0x36
        /*013a*/ 	.short	(.L_222 - .L_221)
.L_221:
        /*013c*/ 	.word	0x00000008
.L_222:


//--------------------- .nv.info._ZN3cub18CUB_300001_SM_10006detail6reduce28DeviceReduceSingleTileKernelINS2_10policy_hubIijN4cuda3__47maximumIiEEE10Policy1000EPiPfiS8_fiNS5_3std3__410__identityEEEvT0_T1_T2_T3_T4_T6_ --------------------------
	.section	.nv.info._ZN3cub18CUB_300001_SM_10006detail6reduce28DeviceReduceSingleTileKernelINS2_10policy_hubIijN4cuda3__47maximumIiEEE10Policy1000EPiPfiS8_fiNS5_3std3__410__identityEEEvT0_T1_T2_T3_T4_T6_,"",@"SHT_CUDA_INFO"
	.sectionflags	@""
	.align	4


	//----- nvinfo : EIATTR_CUDA_API_VERSION
	.align		4
        /*0000*/ 	.byte	0x04, 0x37
        /*0002*/ 	.short	(.L_224 - .L_223)
.L_223:
        /*0004*/ 	.word	0x00000082


	//----- nvinfo : EIATTR_KPARAM_INFO
	.align		4
.L_224:
        /*0008*/ 	.byte	0x04, 0x17
        /*000a*/ 	.short	(.L_226 - .L_225)
.L_225:
        /*000c*/ 	.word	0x00000000
        /*0010*/ 	.short	0x0005
        /*0012*/ 	.short	0x001c
        /*0014*/ 	.byte	0x00, 0xf0, 0x05, 0x00


	//----- nvinfo : EIATTR_KPARAM_INFO
	.align		4
.L_226:
        /*0018*/ 	.byte	0x04, 0x17
        /*001a*/ 	.short	(.L_228 - .L_227)
.L_227:
        /*001c*/ 	.word	0x00000000
        /*0020*/ 	.short	0x0004
        /*0022*/ 	.short	0x0018
        /*0024*/ 	.byte	0x00, 0xf0, 0x11, 0x00


	//----- nvinfo : EIATTR_KPARAM_INFO
	.align		4
.L_228:
        /*0028*/ 	.byte	0x04, 0x17
        /*002a*/ 	.short	(.L_230 - .L_229)
.L_229:
        /*002c*/ 	.word	0x00000000
        /*0030*/ 	.short	0x0003
        /*0032*/ 	.short	0x0014
        /*0034*/ 	.byte	0x00, 0xf0, 0x05, 0x00


	//----- nvinfo : EIATTR_KPARAM_INFO
	.align		4
.L_230:
        /*0038*/ 	.byte	0x04, 0x17
        /*003a*/ 	.short	(.L_232 - .L_231)
.L_231:
        /*003c*/ 	.word	0x00000000
        /*0040*/ 	.short	0x0002
        /*0042*/ 	.short	0x0010
        /*0044*/ 	.byte	0x00, 0xf0, 0x11, 0x00


	//----- nvinfo : EIATTR_KPARAM_INFO
	.align		4
.L_232:
        /*0048*/ 	.byte	0x04, 0x17
        /*004a*/ 	.short	(.L_234 - .L_233)
.L_233:
        /*004c*/ 	.word	0x00000000
        /*0050*/ 	.short	0x0001
        /*0052*/ 	.short	0x0008
        /*0054*/ 	.byte	0x00, 0xf5, 0x21, 0x00


	//----- nvinfo : EIATTR_KPARAM_INFO
	.align		4
.L_234:
        /*0058*/ 	.byte	0x04, 0x17
        /*005a*/ 	.short	(.L_236 - .L_235)
.L_235:
        /*005c*/ 	.word	0x00000000
        /*0060*/ 	.short	0x0000
        /*0062*/ 	.short	0x0000
        /*0064*/ 	.byte	0x00, 0xf5, 0x21, 0x00


	//----- nvinfo : EIATTR_SPARSE_MMA_MASK
	.align		4
.L_236:
        /*0068*/ 	.byte	0x03, 0x50
        /*006a*/ 	.short	0x0000


	//----- nvinfo : EIATTR_MAXREG_COUNT
	.align		4
        /*006c*/ 	.byte	0x03, 0x1b
        /*006e*/ 	.short	0x00ff


	//----- nvinfo : EIATTR_NUM_BARRIERS
	.align		4
        /*0070*/ 	.byte	0x02, 0x4c
        /*0072*/ 	.byte	0x01
	.zero		1


	//----- nvinfo : EIATTR_MERCURY_ISA_VERSION
	.align		4
        /*0074*/ 	.byte	0x03, 0x5f
        /*0076*/ 	.short	0x0101


	//----- nvinfo : EIATTR_COOP_GROUP_MASK_REGIDS
	.align		4
        /*0078*/ 	.byte	0x04, 0x29
        /*007a*/ 	.short	(.L_238 - .L_237)


	//   ....[0]....
.L_237:
        /*007c*/ 	.word	0xffffffff


	//   ....[1]....
        /*0080*/ 	.word	0xffffffff


	//   ....[2]....
        /*0084*/ 	.word	0xffffffff


	//   ....[3]....
        /*0088*/ 	.word	0xffffffff


	//   ....[4]....
        /*008c*/ 	.word	0xffffffff


	//   ....[5]....
        /*0090*/ 	.word	0xffffffff


	//   ....[6]....
        /*0094*/ 	.word	0xffffffff


	//   ....[7]....
        /*0098*/ 	.word	0xffffffff


	//   ....[8]....
        /*009c*/ 	.word	0xffffffff


	//   ....[9]....
        /*00a0*/ 	.word	0xffffffff


	//   ....[10]....
        /*00a4*/ 	.word	0xffffffff


	//   ....[11]....
        /*00a8*/ 	.word	0xffffffff


	//   ....[12]....
        /*00ac*/ 	.word	0xffffffff


	//   ....[13]....
        /*00b0*/ 	.word	0xffffffff


	//   ....[14]....
        /*00b4*/ 	.word	0xffffffff


	//   ....[15]....
        /*00b8*/ 	.word	0xffffffff


	//   ....[16]....
        /*00bc*/ 	.word	0xffffffff


	//   ....[17]....
        /*00c0*/ 	.word	0xffffffff


	//   ....[18]....
        /*00c4*/ 	.word	0xffffffff


	//   ....[19]....
        /*00c8*/ 	.word	0xffffffff


	//   ....[20]....
        /*00cc*/ 	.word	0xffffffff


	//   ....[21]....
        /*00d0*/ 	.word	0xffffffff


	//   ....[22]....
        /*00d4*/ 	.word	0xffffffff


	//   ....[23]....
        /*00d8*/ 	.word	0xffffffff


	//   ....[24]....
        /*00dc*/ 	.word	0xffffffff


	//   ....[25]....
        /*00e0*/ 	.word	0xffffffff


	//   ....[26]....
        /*00e4*/ 	.word	0xffffffff


	//   ....[27]....
        /*00e8*/ 	.word	0xffffffff


	//   ....[28]....
        /*00ec*/ 	.word	0xffffffff


	//   ....[29]....
        /*00f0*/ 	.word	0xffffffff


	//----- nvinfo : EIATTR_COOP_GROUP_INSTR_OFFSETS
	.align		4
.L_238:
        /*00f4*/ 	.byte	0x04, 0x28
        /*00f6*/ 	.short	(.L_240 - .L_239)


	//   ....[0]....
.L_239:
        /*00f8*/ 	.word	0x000008a0


	//   ....[1]....
        /*00fc*/ 	.word	0x00000900


	//   ....[2]....
        /*0100*/ 	.word	0x00000970


	//   ....[3]....
        /*0104*/ 	.word	0x000009c0


	//   ....[4]....
        /*0108*/ 	.word	0x000009f0


	//   ....[5]....
        /*010c*/ 	.word	0x00000b80


	//   ....[6]....
        /*0110*/ 	.word	0x00000c10


	//   ....[7]....
        /*0114*/ 	.word	0x00000c60


	//   ....[8]....
        /*0118*/ 	.word	0x00000ca0


	//   ....[9]....
        /*011c*/ 	.word	0x00000ce0


	//   ....[10]....
        /*0120*/ 	.word	0x00001940


	//   ....[11]....
        /*0124*/ 	.word	0x000019c0


	//   ....[12]....
        /*0128*/ 	.word	0x00001a10


	//   ....[13]....
        /*012c*/ 	.word	0x00001a50


	//   ....[14]....
        /*0130*/ 	.word	0x00001a80


	//   ....[15]....
        /*0134*/ 	.word	0x00002330


	//   ....[16]....
        /*0138*/ 	.word	0x00002390


	//   ....[17]....
        /*013c*/ 	.word	0x00002400


	//   ....[18]....
        /*0140*/ 	.word	0x00002450


	//   ....[19]....
        /*0144*/ 	.word	0x00002480


	//   ....[20]....
        /*0148*/ 	.word	0x00002610


	//   ....[21]....
        /*014c*/ 	.word	0x00002690


	//   ....[22]....
        /*0150*/ 	.word	0x000026d0


	//   ....[23]....
        /*0154*/ 	.word	0x00002720


	//   ....[24]....
        /*0158*/ 	.word	0x00002770


	//   ....[25]....
        /*015c*/ 	.word	0x00003550


	//   ....[26]....
        /*0160*/ 	.word	0x000035d0


	//   ....[27]....
        /*0164*/ 	.word	0x00003620


	//   ....[28]....
        /*0168*/ 	.word	0x00003660


	//   ....[29]....
        /*016c*/ 	.word	0x00003690


	//----- nvinfo : EIATTR_VRC_CTA_INIT_COUNT
	.align		4
.L_240:
        /*0170*/ 	.byte	0x02, 0x4a
	.zero		1
	.zero		1


	//----- nvinfo : EIATTR_EXIT_INSTR_OFFSETS
	.align		4
        /*0174*/ 	.byte	0x04, 0x1c
        /*0176*/ 	.short	(.L_242 - .L_241)


	//   ....[0]....
.L_241:
        /*0178*/ 	.word	0x00000080


	//   ....[1]....
        /*017c*/ 	.word	0x000000c0


	//   ....[2]....
        /*0180*/ 	.word	0x000037b0


	//   ....[3]....
        /*0184*/ 	.word	0x00003820


	//----- nvinfo : EIATTR_MAX_THREADS
	.align		4
.L_242:
        /*0188*/ 	.byte	0x04, 0x05
        /*018a*/ 	.short	(.L_244 - .L_243)
.L_243:
        /*018c*/ 	.word	0x00000100
        /*0190*/ 	.word	0x00000001
        /*0194*/ 	.word	0x00000001


	//----- nvinfo : EIATTR_CRS_STACK_SIZE
	.align		4
.L_244:
        /*0198*/ 	.byte	0x04, 0x1e
        /*019a*/ 	.short	(.L_246 - .L_245)
.L_245:
        /*019c*/ 	.word	0x00000000


	//----- nvinfo : EIATTR_CBANK_PARAM_SIZE
	.align		4
.L_246:
        /*01a0*/ 	.byte	0x03, 0x19
        /*01a2*/ 	.short	0x001d


	//----- nvinfo : EIATTR_PARAM_CBANK
	.align		4
        /*01a4*/ 	.byte	0x04, 0x0a
        /*01a6*/ 	.short	(.L_248 - .L_247)
	.align		4
.L_247:
        /*01a8*/ 	.word	index@(.nv.constant0._ZN3cub18CUB_300001_SM_10006detail6reduce28DeviceReduceSingleTileKernelINS2_10policy_hubIijN4cuda3__47maximumIiEEE10Policy1000EPiPfiS8_fiNS5_3std3__410__identityEEEvT0_T1_T2_T3_T4_T6_)
        /*01ac*/ 	.short	0x0380
        /*01ae*/ 	.short	0x001d


	//----- nvinfo : EIATTR_SW_WAR
	.align		4
.L_248:
        /*01b0*/ 	.byte	0x04, 0x36
        /*01b2*/ 	.short	(.L_250 - .L_249)
.L_249:
        /*01b4*/ 	.word	0x00000008
.L_250:


//--------------------- .nv.info._ZN3cub18CUB_300001_SM_10006detail6reduce18DeviceReduceKernelINS2_10policy_hubIijN4cuda3__47maximumIiEEE10Policy1000EN6thrust24THRUST_300001_SM_1000_NS6detail15normal_iteratorINSC_10device_ptrIiEEEEjS8_iNS5_3std3__410__identityEEEvT0_PT3_T1_NS0_13GridEvenShareISO_EET2_T4_ --------------------------
	.section	.nv.info._ZN3cub18CUB_300001_SM_10006detail6reduce18DeviceReduceKernelINS2_10policy_hubIijN4cuda3__47maximumIiEEE10Policy1000EN6thrust24THRUST_300001_SM_1000_NS6detail15normal_iteratorINSC_10device_ptrIiEEEEjS8_iNS5_3std3__410__identityEEEvT0_PT3_T1_NS0_13GridEvenShareISO_EET2_T4_,"",@"SHT_CUDA_INFO"
	.sectionflags	@""
	.align	4


	//----- nvinfo : EIATTR_CUDA_API_VERSION
	.align		4
        /*0000*/ 	.byte	0x04, 0x37
        /*0002*/ 	.short	(.L_252 - .L_251)
.L_251:
        /*0004*/ 	.word	0x00000082


	//----- nvinfo : EIATTR_KPARAM_INFO
	.align		4
.L_252:
        /*0008*/ 	.byte	0x04, 0x17
        /*000a*/ 	.short	(.L_254 - .L_253)
.L_253:
        /*000c*/ 	.word	0x00000000
        /*0010*/ 	.short	0x0005
        /*0012*/ 	.short	0x003d
        /*0014*/ 	.byte	0x00, 0xf0, 0x05, 0x00


	//----- nvinfo : EIATTR_KPARAM_INFO
	.align		4
.L_254:
        /*0018*/ 	.byte	0x04, 0x17
        /*001a*/ 	.short	(.L_256 - .L_255)
.L_255:
        /*001c*/ 	.word	0x00000000
        /*0020*/ 	.short	0x0004
        /*0022*/ 	.short	0x003c
        /*0024*/ 	.byte	0x00, 0xf0, 0x05, 0x00


	//----- nvinfo : EIATTR_KPARAM_INFO
	.align		4
.L_256:
        /*0028*/ 	.byte	0x04, 0x17
        /*002a*/ 	.short	(.L_258 - .L_257)
.L_257:
        /*002c*/ 	.word	0x00000000
        /*0030*/ 	.short	0x0003
        /*0032*/ 	.short	0x0014
        /*0034*/ 	.byte	0x00, 0xf0, 0xa1, 0x00


	//----- nvinfo : EIATTR_KPARAM_INFO
	.align		4
.L_258:
        /*0038*/ 	.byte	0x04, 0x17
        /*003a*/ 	.short	(.L_260 - .L_259)
.L_259:
        /*003c*/ 	.word	0x00000000
        /*0040*/ 	.short	0x0002
        /*0042*/ 	.short	0x0010
        /*0044*/ 	.byte	0x00, 0xf0, 0x11, 0x00


	//----- nvinfo : EIATTR_KPARAM_INFO
	.align		4
.L_260:
        /*0048*/ 	.byte	0x04, 0x17
        /*004a*/ 	.short	(.L_262 - .L_261)
.L_261:
        /*004c*/ 	.word	0x00000000
        /*0050*/ 	.short	0x0001
        /*0052*/ 	.short	0x0008
        /*0054*/ 	.byte	0x00, 0xf5, 0x21, 0x00


	//----- nvinfo : EIATTR_KPARAM_INFO
	.align		4
.L_262:
        /*0058*/ 	.byte	0x04, 0x17
        /*005a*/ 	.short	(.L_264 - .L_263)
.L_263:
        /*005c*/ 	.word	0x00000000
        /*0060*/ 	.short	0x0000
        /*0062*/ 	.short	0x0000
        /*0064*/ 	.byte	0x00, 0xf0, 0x21, 0x00


	//----- nvinfo : EIATTR_SPARSE_MMA_MASK
	.align		4
.L_264:
        /*0068*/ 	.byte	0x03, 0x50
        /*006a*/ 	.short	0x0000


	//----- nvinfo : EIATTR_MAXREG_COUNT
	.align		4
        /*006c*/ 	.byte	0x03, 0x1b
        /*006e*/ 	.short	0x00ff


	//----- nvinfo : EIATTR_NUM_BARRIERS
	.align		4
        /*0070*/ 	.byte	0x02, 0x4c
        /*0072*/ 	.byte	0x01
	.zero		1


	//----- nvinfo : EIATTR_MERCURY_ISA_VERSION
	.align		4
        /*0074*/ 	.byte	0x03, 0x5f
        /*0076*/ 	.short	0x0101


	//----- nvinfo : EIATTR_COOP_GROUP_MASK_REGIDS
	.align		4
        /*0078*/ 	.byte	0x04, 0x29
        /*007a*/ 	.short	(.L_266 - .L_265)


	//   ....[0]....
.L_265:
        /*007c*/ 	.word	0xffffffff


	//   ....[1]....
        /*0080*/ 	.word	0xffffffff


	//   ....[2]....
        /*0084*/ 	.word	0xffffffff


	//   ....[3]....
        /*0088*/ 	.word	0xffffffff


	//   ....[4]....
        /*008c*/ 	.word	0xffffffff


	//   ....[5]....
        /*0090*/ 	.word	0xffffffff


	//   ....[6]....
        /*0094*/ 	.word	0xffffffff


	//   ....[7]....
        /*0098*/ 	.word	0xffffffff


	//   ....[8]....
        /*009c*/ 	.word	0xffffffff


	//   ....[9]....
        /*00a0*/ 	.word	0xffffffff


	//   ....[10]....
        /*00a4*/ 	.word	0xffffffff


	//   ....[11]....
        /*00a8*/ 	.word	0xffffffff


	//   ....[12]....
        /*00ac*/ 	.word	0xffffffff


	//   ....[13]....
        /*00b0*/ 	.word	0xffffffff


	//   ....[14]....
        /*00b4*/ 	.word	0xffffffff


	//----- nvinfo : EIATTR_COOP_GROUP_INSTR_OFFSETS
	.align		4
.L_266:
        /*00b8*/ 	.byte	0x04, 0x28
        /*00ba*/ 	.short	(.L_268 - .L_267)


	//   ....[0]....
.L_267:
        /*00bc*/ 	.word	0x00000b10


	//   ....[1]....
        /*00c0*/ 	.word	0x00000b70


	//   ....[2]....
        /*00c4*/ 	.word	0x00000be0


	//   ....[3]....
        /*00c8*/ 	.word	0x00000c30


	//   ....[4]....
        /*00cc*/ 	.word	0x00000c60


	//   ....[5]....
        /*00d0*/ 	.word	0x00000df0


	//   ....[6]....
        /*00d4*/ 	.word	0x00000e80


	//   ....[7]....
        /*00d8*/ 	.word	0x00000ed0


	//   ....[8]....
        /*00dc*/ 	.word	0x00000f10


	//   ....[9]....
        /*00e0*/ 	.word	0x00000f50


	//   ....[10]....
        /*00e4*/ 	.word	0x00002060


	//   ....[11]....
        /*00e8*/ 	.word	0x000020f0


	//   ....[12]....
        /*00ec*/ 	.word	0x00002140


	//   ....[13]....
        /*00f0*/ 	.word	0x00002180


	//   ....[14]....
        /*00f4*/ 	.word	0x000021b0


	//----- nvinfo : EIATTR_VRC_CTA_INIT_COUNT
	.align		4
.L_268:
        /*00f8*/ 	.byte	0x02, 0x4a
	.zero		1
	.zero		1


	//----- nvinfo : EIATTR_EXIT_INSTR_OFFSETS
	.align		4
        /*00fc*/ 	.byte	0x04, 0x1c
        /*00fe*/ 	.short	(.L_270 - .L_269)


	//   ....[0]....
.L_269:
        /*0100*/ 	.word	0x000022d0


	//   ....[1]....
        /*0104*/ 	.word	0x00002310


	//----- nvinfo : EIATTR_MAX_THREADS
	.align		4
.L_270:
        /*0108*/ 	.byte	0x04, 0x05
        /*010a*/ 	.short	(.L_272 - .L_271)
.L_271:
        /*010c*/ 	.word	0x00000100
        /*0110*/ 	.word	0x00000001
        /*0114*/ 	.word	0x00000001


	//----- nvinfo : EIATTR_CRS_STACK_SIZE
	.align		4
.L_272:
        /*0118*/ 	.byte	0x04, 0x1e
        /*011a*/ 	.short	(.L_274 - .L_273)
.L_273:
        /*011c*/ 	.word	0x00000000


	//----- nvinfo : EIATTR_CBANK_PARAM_SIZE
	.align		4
.L_274:
        /*0120*/ 	.byte	0x03, 0x19
        /*0122*/ 	.short	0x003e


	//----- nvinfo : EIATTR_PARAM_CBANK
	.align		4
        /*0124*/ 	.byte	0x04, 0x0a
        /*0126*/ 	.short	(.L_276 - .L_275)
	.align		4
.L_275:
        /*0128*/ 	.word	index@(.nv.constant0._ZN3cub18CUB_300001_SM_10006detail6reduce18DeviceReduceKernelINS2_10policy_hubIijN4cuda3__47maximumIiEEE10Policy1000EN6thrust24THRUST_300001_SM_1000_NS6detail15normal_iteratorINSC_10device_ptrIiEEEEjS8_iNS5_3std3__410__identityEEEvT0_PT3_T1_NS0_13GridEvenShareISO_EET2_T4_)
        /*012c*/ 	.short	0x0380
        /*012e*/ 	.short	0x003e


	//----- nvinfo : EIATTR_SW_WAR
	.align		4
.L_276:
        /*0130*/ 	.byte	0x04, 0x36
        /*0132*/ 	.short	(.L_278 - .L_277)
.L_277:
        /*0134*/ 	.word	0x00000008
.L_278:


//--------------------- .nv.info._ZN3cub18CUB_300001_SM_10006detail6reduce28DeviceReduceSingleTileKernelINS2_10policy_hubIijN4cuda3__47maximumIiEEE10Policy1000EN6thrust24THRUST_300001_SM_1000_NS6detail15normal_iteratorINSC_10device_ptrIiEEEEPfjS8_fiNS5_3std3__410__identityEEEvT0_T1_T2_T3_T4_T6_ --------------------------
	.section	.nv.info._ZN3cub18CUB_300001_SM_10006detail6reduce28DeviceReduceSingleTileKernelINS2_10policy_hubIijN4cuda3__47maximumIiEEE10Policy1000EN6thrust24THRUST_300001_SM_1000_NS6detail15normal_iteratorINSC_10device_ptrIiEEEEPfjS8_fiNS5_3std3__410__identityEEEvT0_T1_T2_T3_T4_T6_,"",@"SHT_CUDA_INFO"
	.sectionflags	@""
	.align	4


	//----- nvinfo : EIATTR_CUDA_API_VERSION
	.align		4
        /*0000*/ 	.byte	0x04, 0x37
        /*0002*/ 	.short	(.L_280 - .L_279)
.L_279:
        /*0004*/ 	.word	0x00000082


	//----- nvinfo : EIATTR_KPARAM_INFO
	.align		4
.L_280:
        /*0008*/ 	.byte	0x04, 0x17
        /*000a*/ 	.short	(.L_282 - .L_281)
.L_281:
        /*000c*/ 	.word	0x00000000
        /*0010*/ 	.short	0x0005
        /*0012*/ 	.short	0x001c
        /*0014*/ 	.byte	0x00, 0xf0, 0x05, 0x00


	//----- nvinfo : EIATTR_KPARAM_INFO
	.align		4
.L_282:
        /*0018*/ 	.byte	0x04, 0x17
        /*001a*/ 	.short	(.L_284 - .L_283)
.L_283:
        /*001c*/ 	.word	0x00000000
        /*0020*/ 	.short	0x0004
        /*0022*/ 	.short	0x0018
        /*0024*/ 	.byte	0x00, 0xf0, 0x11, 0x00


	//----- nvinfo : EIATTR_KPARAM_INFO
	.align		4
.L_284:
        /*0028*/ 	.byte	0x04, 0x17
        /*002a*/ 	.short	(.L_286 - .L_285)
.L_285:
        /*002c*/ 	.word	0x00000000
        /*0030*/ 	.short	0x0003
        /*0032*/ 	.short	0x0014
        /*0034*/ 	.byte	0x00, 0xf0, 0x05, 0x00


	//----- nvinfo : EIATTR_KPARAM_INFO
	.align		4
.L_286:
        /*0038*/ 	.byte	0x04, 0x17
        /*003a*/ 	.short	(.L_288 - .L_287)
.L_287:
        /*003c*/ 	.word	0x00000000
        /*0040*/ 	.short	0x0002
        /*0042*/ 	.short	0x0010
        /*0044*/ 	.byte	0x00, 0xf0, 0x11, 0x00


	//----- nvinfo : EIATTR_KPARAM_INFO
	.align		4
.L_288:
        /*0048*/ 	.byte	0x04, 0x17
        /*004a*/ 	.short	(.L_290 - .L_289)
.L_289:
        /*004c*/ 	.word	0x00000000
        /*0050*/ 	.short	0x0001
        /*0052*/ 	.short	0x0008
        /*0054*/ 	.byte	0x00, 0xf5, 0x21, 0x00


	//----- nvinfo : EIATTR_KPARAM_INFO
	.align		4
.L_290:
        /*0058*/ 	.byte	0x04, 0x17
        /*005a*/ 	.short	(.L_292 - .L_291)
.L_291:
        /*005c*/ 	.word	0x00000000
        /*0060*/ 	.short	0x0000
        /*0062*/ 	.short	0x0000
        /*0064*/ 	.byte	0x00, 0xf0, 0x21, 0x00


	//----- nvinfo : EIATTR_SPARSE_MMA_MASK
	.align		4
.L_292:
        /*0068*/ 	.byte	0x03, 0x50
        /*006a*/ 	.short	0x0000


	//----- nvinfo : EIATTR_MAXREG_COUNT
	.align		4
        /*006c*/ 	.byte	0x03, 0x1b
        /*006e*/ 	.short	0x00ff


	//----- nvinfo : EIATTR_NUM_BARRIERS
	.align		4
        /*0070*/ 	.byte	0x02, 0x4c
        /*0072*/ 	.byte	0x01
	.zero		1


	//----- nvinfo : EIATTR_MERCURY_ISA_VERSION
	.align		4
        /*0074*/ 	.byte	0x03, 0x5f
        /*0076*/ 	.short	0x0101


	//----- nvinfo : EIATTR_COOP_GROUP_MASK_REGIDS
	.align		4
        /*0078*/ 	.byte	0x04, 0x29
        /*007a*/ 	.short	(.L_294 - .L_293)


	//   ....[0]....
.L_293:
        /*007c*/ 	.word	0xffffffff


	//   ....[1]....
        /*0080*/ 	.word	0xffffffff


	//   ....[2]....
        /*0084*/ 	.word	0xffffffff


	//   ....[3]....
        /*0088*/ 	.word	0xffffffff


	//   ....[4]....
        /*008c*/ 	.word	0xffffffff


	//   ....[5]....
        /*0090*/ 	.word	0xffffffff


	//   ....[6]....
        /*0094*/ 	.word	0xffffffff


	//   ....[7]....
        /*0098*/ 	.word	0xffffffff


	//   ....[8]....
        /*009c*/ 	.word	0xffffffff


	//   ....[9]....
        /*00a0*/ 	.word	0xffffffff


	//   ....[10]....
        /*00a4*/ 	.word	0xffffffff


	//   ....[11]....
        /*00a8*/ 	.word	0xffffffff


	//   ....[12]....
        /*00ac*/ 	.word	0xffffffff


	//   ....[13]....
        /*00b0*/ 	.word	0xffffffff


	//   ....[14]....
        /*00b4*/ 	.word	0xffffffff


	//----- nvinfo : EIATTR_COOP_GROUP_INSTR_OFFSETS
	.align		4
.L_294:
        /*00b8*/ 	.byte	0x04, 0x28
        /*00ba*/ 	.short	(.L_296 - .L_295)


	//   ....[0]....
.L_295:
        /*00bc*/ 	.word	0x00000840


	//   ....[1]....
        /*00c0*/ 	.word	0x000008a0


	//   ....[2]....
        /*00c4*/ 	.word	0x00000910


	//   ....[3]....
        /*00c8*/ 	.word	0x00000960


	//   ....[4]....
        /*00cc*/ 	.word	0x00000990


	//   ....[5]....
        /*00d0*/ 	.word	0x00000b20


	//   ....[6]....
        /*00d4*/ 	.word	0x00000bb0


	//   ....[7]....
        /*00d8*/ 	.word	0x00000c00


	//   ....[8]....
        /*00dc*/ 	.word	0x00000c40


	//   ....[9]....
        /*00e0*/ 	.word	0x00000c80


	//   ....[10]....
        /*00e4*/ 	.word	0x00001c30


	//   ....[11]....
        /*00e8*/ 	.word	0x00001cb0


	//   ....[12]....
        /*00ec*/ 	.word	0x00001d00


	//   ....[13]....
        /*00f0*/ 	.word	0x00001d40


	//   ....[14]....
        /*00f4*/ 	.word	0x00001d70


	//----- nvinfo : EIATTR_VRC_CTA_INIT_COUNT
	.align		4
.L_296:
        /*00f8*/ 	.byte	0x02, 0x4a
	.zero		1
	.zero		1


	//----- nvinfo : EIATTR_EXIT_INSTR_OFFSETS
	.align		4
        /*00fc*/ 	.byte	0x04, 0x1c
        /*00fe*/ 	.short	(.L_298 - .L_297)


	//   ....[0]....
.L_297:
        /*0100*/ 	.word	0x00000080


	//   ....[1]....
        /*0104*/ 	.word	0x000000c0


	//   ....[2]....
        /*0108*/ 	.word	0x00001e90


	//   ....[3]....
        /*010c*/ 	.word	0x00001f00


	//----- nvinfo : EIATTR_MAX_THREADS
	.align		4
.L_298:
        /*0110*/ 	.byte	0x04, 0x05
        /*0112*/ 	.short	(.L_300 - .L_299)
.L_299:
        /*0114*/ 	.word	0x00000100
        /*0118*/ 	.word	0x00000001
        /*011c*/ 	.word	0x00000001


	//----- nvinfo : EIATTR_CRS_STACK_SIZE
	.align		4
.L_300:
        /*0120*/ 	.byte	0x04, 0x1e
        /*0122*/ 	.short	(.L_302 - .L_301)
.L_301:
        /*0124*/ 	.word	0x00000000


	//----- nvinfo : EIATTR_CBANK_PARAM_SIZE
	.align		4
.L_302:
        /*0128*/ 	.byte	0x03, 0x19
        /*012a*/ 	.short	0x001d


	//----- nvinfo : EIATTR_PARAM_CBANK
	.align		4
        /*012c*/ 	.byte	0x04, 0x0a
        /*012e*/ 	.short	(.L_304 - .L_303)
	.align		4
.L_303:
        /*0130*/ 	.word	index@(.nv.constant0._ZN3cub18CUB_300001_SM_10006detail6reduce28DeviceReduceSingleTileKernelINS2_10policy_hubIijN4cuda3__47maximumIiEEE10Policy1000EN6thrust24THRUST_300001_SM_1000_NS6detail15normal_iteratorINSC_10device_ptrIiEEEEPfjS8_fiNS5_3std3__410__identityEEEvT0_T1_T2_T3_T4_T6_)
        /*0134*/ 	.short	0x0380
        /*0136*/ 	.short	0x001d


	//----- nvinfo : EIATTR_SW_WAR
	.align		4
.L_304:
        /*0138*/ 	.byte	0x04, 0x36
        /*013a*/ 	.short	(.L_306 - .L_305)
.L_305:
        /*013c*/ 	.word	0x00000008
.L_306:


//--------------------- .nv.info._ZN3cub18CUB_300001_SM_10006detail6reduce28DeviceReduceSingleTileKernelINS2_10policy_hubIiyN4cuda3std3__44plusIiEEE10Policy1000EPiPfiS9_fiNS7_10__identityEEEvT0_T1_T2_T3_T4_T6_ --------------------------
	.section	.nv.info._ZN3cub18CUB_300001_SM_10006detail6reduce28DeviceReduceSingleTileKernelINS2_10policy_hubIiyN4cuda3std3__44plusIiEEE10Policy1000EPiPfiS9_fiNS7_10__identityEEEvT0_T1_T2_T3_T4_T6_,"",@"SHT_CUDA_INFO"
	.sectionflags	@""
	.align	4


	//----- nvinfo : EIATTR_CUDA_API_VERSION
	.align		4
        /*0000*/ 	.byte	0x04, 0x37
        /*0002*/ 	.short	(.L_308 - .L_307)
.L_307:
        /*0004*/ 	.word	0x00000082


	//----- nvinfo : EIATTR_KPARAM_INFO
	.align		4
.L_308:
        /*0008*/ 	.byte	0x04, 0x17
        /*000a*/ 	.short	(.L_310 - .L_309)
.L_309:
        /*000c*/ 	.word	0x00000000
        /*0010*/ 	.short	0x0005
        /*0012*/ 	.short	0x001c
        /*0014*/ 	.byte	0x00, 0xf0, 0x05, 0x00


	//----- nvinfo : EIATTR_KPARAM_INFO
	.align		4
.L_310:
        /*0018*/ 	.byte	0x04, 0x17
        /*001a*/ 	.short	(.L_312 - .L_311)
.L_311:
        /*001c*/ 	.word	0x00000000
        /*0020*/ 	.short	0x0004
        /*0022*/ 	.short	0x0018
        /*0024*/ 	.byte	0x00, 0xf0, 0x11, 0x00


	//----- nvinfo : EIATTR_KPARAM_INFO
	.align		4
.L_312:
        /*0028*/ 	.byte	0x04, 0x17
        /*002a*/ 	.short	(.L_314 - .L_313)
.L_313:
        /*002c*/ 	.word	0x00000000
        /*0030*/ 	.short	0x0003
        /*0032*/ 	.short	0x0014
        /*0034*/ 	.byte	0x00, 0xf0, 0x05, 0x00


	//----- nvinfo : EIATTR_KPARAM_INFO
	.align		4
.L_314:
        /*0038*/ 	.byte	0x04, 0x17
        /*003a*/ 	.short	(.L_316 - .L_315)
.L_315:
        /*003c*/ 	.word	0x00000000
        /*0040*/ 	.short	0x0002
        /*0042*/ 	.short	0x0010
        /*0044*/ 	.byte	0x00, 0xf0, 0x11, 0x00


	//----- nvinfo : EIATTR_KPARAM_INFO
	.align		4
.L_316:
        /*0048*/ 	.byte	0x04, 0x17
        /*004a*/ 	.short	(.L_318 - .L_317)
.L_317:
        /*004c*/ 	.word	0x00000000
        /*0050*/ 	.short	0x0001
        /*0052*/ 	.short	0x0008
        /*0054*/ 	.byte	0x00, 0xf5, 0x21, 0x00


	//----- nvinfo : EIATTR_KPARAM_INFO
	.align		4
.L_318:
        /*0058*/ 	.byte	0x04, 0x17
        /*005a*/ 	.short	(.L_320 - .L_319)
.L_319:
        /*005c*/ 	.word	0x00000000
        /*0060*/ 	.short	0x0000
        /*0062*/ 	.short	0x0000
        /*0064*/ 	.byte	0x00, 0xf5, 0x21, 0x00


	//----- nvinfo : EIATTR_SPARSE_MMA_MASK
	.align		4
.L_320:
        /*0068*/ 	.byte	0x03, 0x50
        /*006a*/ 	.short	0x0000


	//----- nvinfo : EIATTR_MAXREG_COUNT
	.align		4
        /*006c*/ 	.byte	0x03, 0x1b
        /*006e*/ 	.short	0x00ff


	//----- nvinfo : EIATTR_NUM_BARRIERS
	.align		4
        /*0070*/ 	.byte	0x02, 0x4c
        /*0072*/ 	.byte	0x01
	.zero		1


	//----- nvinfo : EIATTR_MERCURY_ISA_VERSION
	.align		4
        /*0074*/ 	.byte	0x03, 0x5f
        /*0076*/ 	.short	0x0101


	//----- nvinfo : EIATTR_COOP_GROUP_MASK_REGIDS
	.align		4
        /*0078*/ 	.byte	0x04, 0x29
        /*007a*/ 	.short	(.L_322 - .L_321)


	//   ....[0]....
.L_321:
        /*007c*/ 	.word	0xffffffff


	//   ....[1]....
        /*0080*/ 	.word	0xffffffff


	//   ....[2]....
        /*0084*/ 	.word	0xffffffff


	//   ....[3]....
        /*0088*/ 	.word	0xffffffff


	//   ....[4]....
        /*008c*/ 	.word	0xffffffff


	//   ....[5]....
        /*0090*/ 	.word	0xffffffff


	//   ....[6]....
        /*0094*/ 	.word	0xffffffff


	//   ....[7]....
        /*0098*/ 	.word	0xffffffff


	//   ....[8]....
        /*009c*/ 	.word	0xffffffff


	//   ....[9]....
        /*00a0*/ 	.word	0xffffffff


	//   ....[10]....
        /*00a4*/ 	.word	0xffffffff


	//   ....[11]....
        /*00a8*/ 	.word	0xffffffff


	//   ....[12]....
        /*00ac*/ 	.word	0xffffffff


	//   ....[13]....
        /*00b0*/ 	.word	0xffffffff


	//   ....[14]....
        /*00b4*/ 	.word	0xffffffff


	//   ....[15]....
        /*00b8*/ 	.word	0xffffffff


	//   ....[16]....
        /*00bc*/ 	.word	0xffffffff


	//   ....[17]....
        /*00c0*/ 	.word	0xffffffff


	//   ....[18]....
        /*00c4*/ 	.word	0xffffffff


	//   ....[19]....
        /*00c8*/ 	.word	0xffffffff


	//   ....[20]....
        /*00cc*/ 	.word	0xffffffff


	//   ....[21]....
        /*00d0*/ 	.word	0xffffffff


	//   ....[22]....
        /*00d4*/ 	.word	0xffffffff


	//   ....[23]....
        /*00d8*/ 	.word	0xffffffff


	//   ....[24]....
        /*00dc*/ 	.word	0xffffffff


	//   ....[25]....
        /*00e0*/ 	.word	0xffffffff


	//   ....[26]....
        /*00e4*/ 	.word	0xffffffff


	//   ....[27]....
        /*00e8*/ 	.word	0xffffffff


	//   ....[28]....
        /*00ec*/ 	.word	0xffffffff


	//   ....[29]....
        /*00f0*/ 	.word	0xffffffff


	//----- nvinfo : EIATTR_COOP_GROUP_INSTR_OFFSETS
	.align		4
.L_322:
        /*00f4*/ 	.byte	0x04, 0x28
        /*00f6*/ 	.short	(.L_324 - .L_323)


	//   ....[0]....
.L_323:
        /*00f8*/ 	.word	0x00000890


	//   ....[1]....
        /*00fc*/ 	.word	0x000008f0


	//   ....[2]....
        /*0100*/ 	.word	0x00000940


	//   ....[3]....
        /*0104*/ 	.word	0x000009b0


	//   ....[4]....
        /*0108*/ 	.word	0x00000a10


	//   ....[5]....
        /*010c*/ 	.word	0x00000ba0


	//   ....[6]....
        /*0110*/ 	.word	0x00000c40


	//   ....[7]....
        /*0114*/ 	.word	0x00000cc0


	//   ....[8]....
        /*0118*/ 	.word	0x00000d20


	//   ....[9]....
        /*011c*/ 	.word	0x00000d60


	//   ....[10]....
        /*0120*/ 	.word	0x000019d0


	//   ....[11]....
        /*0124*/ 	.word	0x00001a30


	//   ....[12]....
        /*0128*/ 	.word	0x00001a90


	//   ....[13]....
        /*012c*/ 	.word	0x00001af0


	//   ....[14]....
        /*0130*/ 	.word	0x00001b50


	//   ....[15]....
        /*0134*/ 	.word	0x000023f0


	//   ....[16]....
        /*0138*/ 	.word	0x00002450


	//   ....[17]....
        /*013c*/ 	.word	0x000024a0


	//   ....[18]....
        /*0140*/ 	.word	0x00002510


	//   ....[19]....
        /*0144*/ 	.word	0x00002570


	//   ....[20]....
        /*0148*/ 	.word	0x00002700


	//   ....[21]....
        /*014c*/ 	.word	0x00002790


	//   ....[22]....
        /*0150*/ 	.word	0x000027e0


	//   ....[23]....
        /*0154*/ 	.word	0x00002850


	//   ....[24]....
        /*0158*/ 	.word	0x000028c0


	//   ....[25]....
        /*015c*/ 	.word	0x000036a0


	//   ....[26]....
        /*0160*/ 	.word	0x00003700


	//   ....[27]....
        /*0164*/ 	.word	0x00003760


	//   ....[28]....
        /*0168*/ 	.word	0x000037c0


	//   ....[29]....
        /*016c*/ 	.word	0x00003820


	//----- nvinfo : EIATTR_VRC_CTA_INIT_COUNT
	.align		4
.L_324:
        /*0170*/ 	.byte	0x02, 0x4a
	.zero		1
	.zero		1


	//----- nvinfo : EIATTR_EXIT_INSTR_OFFSETS
	.align		4
        /*0174*/ 	.byte	0x04, 0x1c
        /*0176*/ 	.short	(.L_326 - .L_325)


	//   ....[0]....
.L_325:
        /*0178*/ 	.word	0x00000080


	//   ....[1]....
        /*017c*/ 	.word	0x000000c0


	//   ....[2]....
        /*0180*/ 	.word	0x00003940


	//   ....[3]....
        /*0184*/ 	.word	0x000039b0


	//----- nvinfo : EIATTR_MAX_THREADS
	.align		4
.L_326:
        /*0188*/ 	.byte	0x04, 0x05
        /*018a*/ 	.short	(.L_328 - .L_327)
.L_327:
        /*018c*/ 	.word	0x00000100
        /*0190*/ 	.word	0x00000001
        /*0194*/ 	.word	0x00000001


	//----- nvinfo : EIATTR_CRS_STACK_SIZE
	.align		4
.L_328:
        /*0198*/ 	.byte	0x04, 0x1e
        /*019a*/ 	.short	(.L_330 - .L_329)
.L_329:
        /*019c*/ 	.word	0x00000000


	//----- nvinfo : EIATTR_CBANK_PARAM_SIZE
	.align		4
.L_330:
        /*01a0*/ 	.byte	0x03, 0x19
        /*01a2*/ 	.short	0x001d


	//----- nvinfo : EIATTR_PARAM_CBANK
	.align		4
        /*01a4*/ 	.byte	0x04, 0x0a
        /*01a6*/ 	.short	(.L_332 - .L_331)
	.align		4
.L_331:
        /*01a8*/ 	.word	index@(.nv.constant0._ZN3cub18CUB_300001_SM_10006detail6reduce28DeviceReduceSingleTileKernelINS2_10policy_hubIiyN4cuda3std3__44plusIiEEE10Policy1000EPiPfiS9_fiNS7_10__identityEEEvT0_T1_T2_T3_T4_T6_)
        /*01ac*/ 	.short	0x0380
        /*01ae*/ 	.short	0x001d


	//----- nvinfo : EIATTR_SW_WAR
	.align		4
.L_332:
        /*01b0*/ 	.byte	0x04, 0x36
        /*01b2*/ 	.short	(.L_334 - .L_333)
.L_333:
        /*01b4*/ 	.word	0x00000008
.L_334:


//--------------------- .nv.info._ZN3cub18CUB_300001_SM_10006detail6reduce18DeviceReduceKernelINS2_10policy_hubIiyN4cuda3std3__44plusIiEEE10Policy1000EN6thrust24THRUST_300001_SM_1000_NS6detail15normal_iteratorINSD_10device_ptrIiEEEEyS9_iNS7_10__identityEEEvT0_PT3_T1_NS0_13GridEvenShareISN_EET2_T4_ --------------------------
	.section	.nv.info._ZN3cub18CUB_300001_SM_10006detail6reduce18DeviceReduceKernelINS2_10policy_hubIiyN4cuda3std3__44plusIiEEE10Policy1000EN6thrust24THRUST_300001_SM_1000_NS6detail15normal_iteratorINSD_10device_ptrIiEEEEyS9_iNS7_10__identityEEEvT0_PT3_T1_NS0_13GridEvenShareISN_EET2_T4_,"",@"SHT_CUDA_INFO"
	.sectionflags	@""
	.align	4


	//----- nvinfo : EIATTR_CUDA_API_VERSION
	.align		4
        /*0000*/ 	.byte	0x04, 0x37
        /*0002*/ 	.short	(.L_336 - .L_335)
.L_335:
        /*0004*/ 	.word	0x00000082


	//----- nvinfo : EIATTR_KPARAM_INFO
	.align		4
.L_336:
        /*0008*/ 	.byte	0x04, 0x17
        /*000a*/ 	.short	(.L_338 - .L_337)
.L_337:
        /*000c*/ 	.word	0x00000000
        /*0010*/ 	.short	0x0005
        /*0012*/ 	.short	0x0061
        /*0014*/ 	.byte	0x00, 0xf0, 0x05, 0x00


	//----- nvinfo : EIATTR_KPARAM_INFO
	.align		4
.L_338:
        /*0018*/ 	.byte	0x04, 0x17
        /*001a*/ 	.short	(.L_340 - .L_339)
.L_339:
        /*001c*/ 	.word	0x00000000
        /*0020*/ 	.short	0x0004
        /*0022*/ 	.short	0x0060
        /*0024*/ 	.byte	0x00, 0xf0, 0x05, 0x00


	//----- nvinfo : EIATTR_KPARAM_INFO
	.align		4
.L_340:
        /*0028*/ 	.byte	0x04, 0x17
        /*002a*/ 	.short	(.L_342 - .L_341)
.L_341:
        /*002c*/ 	.word	0x00000000
        /*0030*/ 	.short	0x0003
        /*0032*/ 	.short	0x0018
        /*0034*/ 	.byte	0x00, 0xf0, 0x21, 0x01


	//----- nvinfo : EIATTR_KPARAM_INFO
	.align		4
.L_342:
        /*0038*/ 	.byte	0x04, 0x17
        /*003a*/ 	.short	(.L_344 - .L_343)
.L_343:
        /*003c*/ 	.word	0x00000000
        /*0040*/ 	.short	0x0002
        /*0042*/ 	.short	0x0010
        /*0044*/ 	.byte	0x00, 0xf0, 0x21, 0x00


	//----- nvinfo : EIATTR_KPARAM_INFO
	.align		4
.L_344:
        /*0048*/ 	.byte	0x04, 0x17
        /*004a*/ 	.short	(.L_346 - .L_345)
.L_345:
        /*004c*/ 	.word	0x00000000
        /*0050*/ 	.short	0x0001
        /*0052*/ 	.short	0x0008
        /*0054*/ 	.byte	0x00, 0xf5, 0x21, 0x00


	//----- nvinfo : EIATTR_KPARAM_INFO
	.align		4
.L_346:
        /*0058*/ 	.byte	0x04, 0x17
        /*005a*/ 	.short	(.L_348 - .L_347)
.L_347:
        /*005c*/ 	.word	0x00000000
        /*0060*/ 	.short	0x0000
        /*0062*/ 	.short	0x0000
        /*0064*/ 	.byte	0x00, 0xf0, 0x21, 0x00


	//----- nvinfo : EIATTR_SPARSE_MMA_MASK
	.align		4
.L_348:
        /*0068*/ 	.byte	0x03, 0x50
        /*006a*/ 	.short	0x0000


	//----- nvinfo : EIATTR_MAXREG_COUNT
	.align		4
        /*006c*/ 	.byte	0x03, 0x1b
        /*006e*/ 	.short	0x00ff


	//----- nvinfo : EIATTR_NUM_BARRIERS
	.align		4
        /*0070*/ 	.byte	0x02, 0x4c
        /*0072*/ 	.byte	0x01
	.zero		1


	//----- nvinfo : EIATTR_MERCURY_ISA_VERSION
	.align		4
        /*0074*/ 	.byte	0x03, 0x5f
        /*0076*/ 	.short	0x0101


	//----- nvinfo : EIATTR_COOP_GROUP_MASK_REGIDS
	.align		4
        /*0078*/ 	.byte	0x04, 0x29
        /*007a*/ 	.short	(.L_350 - .L_349)


	//   ....[0]....
.L_349:
        /*007c*/ 	.word	0xffffffff


	//   ....[1]....
        /*0080*/ 	.word	0xffffffff


	//   ....[2]....
        /*0084*/ 	.word	0xffffffff


	//   ....[3]....
        /*0088*/ 	.word	0xffffffff


	//   ....[4]....
        /*008c*/ 	.word	0xffffffff


	//   ....[5]....
        /*0090*/ 	.word	0xffffffff


	//   ....[6]....
        /*0094*/ 	.word	0xffffffff


	//   ....[7]....
        /*0098*/ 	.word	0xffffffff


	//   ....[8]....
        /*009c*/ 	.word	0xffffffff


	//   ....[9]....
        /*00a0*/ 	.word	0xffffffff


	//   ....[10]....
        /*00a4*/ 	.word	0xffffffff


	//   ....[11]....
        /*00a8*/ 	.word	0xffffffff


	//   ....[12]....
        /*00ac*/ 	.word	0xffffffff


	//   ....[13]....
        /*00b0*/ 	.word	0xffffffff


	//   ....[14]....
        /*00b4*/ 	.word	0xffffffff


	//----- nvinfo : EIATTR_COOP_GROUP_INSTR_OFFSETS
	.align		4
.L_350:
        /*00b8*/ 	.byte	0x04, 0x28
        /*00ba*/ 	.short	(.L_352 - .L_351)


	//   ....[0]....
.L_351:
        /*00bc*/ 	.word	0x000008e0


	//   ....[1]....
        /*00c0*/ 	.word	0x00000940


	//   ....[2]....
        /*00c4*/ 	.word	0x000009a0


	//   ....[3]....
        /*00c8*/ 	.word	0x00000a00


	//   ....[4]....
        /*00cc*/ 	.word	0x00000a60


	//   ....[5]....
        /*00d0*/ 	.word	0x00000bf0


	//   ....[6]....
        /*00d4*/ 	.word	0x00000c90


	//   ....[7]....
        /*00d8*/ 	.word	0x00000d10


	//   ....[8]....
        /*00dc*/ 	.word	0x00000d70


	//   ....[9]....
        /*00e0*/ 	.word	0x00000db0


	//   ....[10]....
        /*00e4*/ 	.word	0x00001db0


	//   ....[11]....
        /*00e8*/ 	.word	0x00001e10


	//   ....[12]....
        /*00ec*/ 	.word	0x00001e70


	//   ....[13]....
        /*00f0*/ 	.word	0x00001ed0


	//   ....[14]....
        /*00f4*/ 	.word	0x00001f30


	//----- nvinfo : EIATTR_VRC_CTA_INIT_COUNT
	.align		4
.L_352:
        /*00f8*/ 	.byte	0x02, 0x4a
	.zero		1
	.zero		1


	//----- nvinfo : EIATTR_EXIT_INSTR_OFFSETS
	.align		4
        /*00fc*/ 	.byte	0x04, 0x1c
        /*00fe*/ 	.short	(.L_354 - .L_353)


	//   ....[0]....
.L_353:
        /*0100*/ 	.word	0x00002050


	//   ....[1]....
        /*0104*/ 	.word	0x000020b0


	//----- nvinfo : EIATTR_MAX_THREADS
	.align		4
.L_354:
        /*0108*/ 	.byte	0x04, 0x05
        /*010a*/ 	.short	(.L_356 - .L_355)
.L_355:
        /*010c*/ 	.word	0x00000100
        /*0110*/ 	.word	0x00000001
        /*0114*/ 	.word	0x00000001


	//----- nvinfo : EIATTR_CRS_STACK_SIZE
	.align		4
.L_356:
        /*0118*/ 	.byte	0x04, 0x1e
        /*011a*/ 	.short	(.L_358 - .L_357)
.L_357:
        /*011c*/ 	.word	0x00000000


	//----- nvinfo : EIATTR_CBANK_PARAM_SIZE
	.align		4
.L_358:
        /*0120*/ 	.byte	0x03, 0x19
        /*0122*/ 	.short	0x0062


	//----- nvinfo : EIATTR_PARAM_CBANK
	.align		4
        /*0124*/ 	.byte	0x04, 0x0a
        /*0126*/ 	.short	(.L_360 - .L_359)
	.align		4
.L_359:
        /*0128*/ 	.word	index@(.nv.constant0._ZN3cub18CUB_300001_SM_10006detail6reduce18DeviceReduceKernelINS2_10policy_hubIiyN4cuda3std3__44plusIiEEE10Policy1000EN6thrust24THRUST_300001_SM_1000_NS6detail15normal_iteratorINSD_10device_ptrIiEEEEyS9_iNS7_10__identityEEEvT0_PT3_T1_NS0_13GridEvenShareISN_EET2_T4_)
        /*012c*/ 	.short	0x0380
        /*012e*/ 	.short	0x0062


	//----- nvinfo : EIATTR_SW_WAR
	.align		4
.L_360:
        /*0130*/ 	.byte	0x04, 0x36
        /*0132*/ 	.short	(.L_362 - .L_361)
.L_361:
        /*0134*/ 	.word	0x00000008
.L_362:


//--------------------- .nv.info._ZN3cub18CUB_300001_SM_10006detail6reduce28DeviceReduceSingleTileKernelINS2_10policy_hubIiyN4cuda3std3__44plusIiEEE10Policy1000EN6thrust24THRUST_300001_SM_1000_NS6detail15normal_iteratorINSD_10device_ptrIiEEEEPfyS9_fiNS7_10__identityEEEvT0_T1_T2_T3_T4_T6_ --------------------------
	.section	.nv.info._ZN3cub18CUB_300001_SM_10006detail6reduce28DeviceReduceSingleTileKernelINS2_10policy_hubIiyN4cuda3std3__44plusIiEEE10Policy1000EN6thrust24THRUST_300001_SM_1000_NS6detail15normal_iteratorINSD_10device_ptrIiEEEEPfyS9_fiNS7_10__identityEEEvT0_T1_T2_T3_T4_T6_,"",@"SHT_CUDA_INFO"
	.sectionflags	@""
	.align	4


	//----- nvinfo : EIATTR_CUDA_API_VERSION
	.align		4
        /*0000*/ 	.byte	0x04, 0x37
        /*0002*/ 	.short	(.L_364 - .L_363)
.L_363:
        /*0004*/ 	.word	0x00000082


	//----- nvinfo : EIATTR_KPARAM_INFO
	.align		4
.L_364:
        /*0008*/ 	.byte	0x04, 0x17
        /*000a*/ 	.short	(.L_366 - .L_365)
.L_365:
        /*000c*/ 	.word	0x00000000
        /*0010*/ 	.short	0x0005
        /*0012*/ 	.short	0x0020
        /*0014*/ 	.byte	0x00, 0xf0, 0x05, 0x00


	//----- nvinfo : EIATTR_KPARAM_INFO
	.align		4
.L_366:
        /*0018*/ 	.byte	0x04, 0x17
        /*001a*/ 	.short	(.L_368 - .L_367)
.L_367:
        /*001c*/ 	.word	0x00000000
        /*0020*/ 	.short	0x0004
        /*0022*/ 	.short	0x001c
        /*0024*/ 	.byte	0x00, 0xf0, 0x11, 0x00


	//----- nvinfo : EIATTR_KPARAM_INFO
	.align		4
.L_368:
        /*0028*/ 	.byte	0x04, 0x17
        /*002a*/ 	.short	(.L_370 - .L_369)
.L_369:
        /*002c*/ 	.word	0x00000000
        /*0030*/ 	.short	0x0003
        /*0032*/ 	.short	0x0018
        /*0034*/ 	.byte	0x00, 0xf0, 0x05, 0x00


	//----- nvinfo : EIATTR_KPARAM_INFO
	.align		4
.L_370:
        /*0038*/ 	.byte	0x04, 0x17
        /*003a*/ 	.short	(.L_372 - .L_371)
.L_371:
        /*003c*/ 	.word	0x00000000
        /*0040*/ 	.short	0x0002
        /*0042*/ 	.short	0x0010
        /*0044*/ 	.byte	0x00, 0xf0, 0x21, 0x00


	//----- nvinfo : EIATTR_KPARAM_INFO
	.align		4
.L_372:
        /*0048*/ 	.byte	0x04, 0x17
        /*004a*/ 	.short	(.L_374 - .L_373)
.L_373:
        /*004c*/ 	.word	0x00000000
        /*0050*/ 	.short	0x0001
        /*0052*/ 	.short	0x0008
        /*0054*/ 	.byte	0x00, 0xf5, 0x21, 0x00


	//----- nvinfo : EIATTR_KPARAM_INFO
	.align		4
.L_374:
        /*0058*/ 	.byte	0x04, 0x17
        /*005a*/ 	.short	(.L_376 - .L_375)
.L_375:
        /*005c*/ 	.word	0x00000000
        /*0060*/ 	.short	0x0000
        /*0062*/ 	.short	0x0000
        /*0064*/ 	.byte	0x00, 0xf0, 0x21, 0x00


	//----- nvinfo : EIATTR_SPARSE_MMA_MASK
	.align		4
.L_376:
        /*0068*/ 	.byte	0x03, 0x50
        /*006a*/ 	.short	0x0000


	//----- nvinfo : EIATTR_MAXREG_COUNT
	.align		4
        /*006c*/ 	.byte	0x03, 0x1b
        /*006e*/ 	.short	0x00ff


	//----- nvinfo : EIATTR_NUM_BARRIERS
	.align		4
        /*0070*/ 	.byte	0x02, 0x4c
        /*0072*/ 	.byte	0x01
	.zero		1


	//----- nvinfo : EIATTR_MERCURY_ISA_VERSION
	.align		4
        /*0074*/ 	.byte	0x03, 0x5f
        /*0076*/ 	.short	0x0101


	//----- nvinfo : EIATTR_COOP_GROUP_MASK_REGIDS
	.align		4
        /*0078*/ 	.byte	0x04, 0x29
        /*007a*/ 	.short	(.L_378 - .L_377)


	//   ....[0]....
.L_377:
        /*007c*/ 	.word	0xffffffff


	//   ....[1]....
        /*0080*/ 	.word	0xffffffff


	//   ....[2]....
        /*0084*/ 	.word	0xffffffff


	//   ....[3]....
        /*0088*/ 	.word	0xffffffff


	//   ....[4]....
        /*008c*/ 	.word	0xffffffff


	//   ....[5]....
        /*0090*/ 	.word	0xffffffff


	//   ....[6]....
        /*0094*/ 	.word	0xffffffff


	//   ....[7]....
        /*0098*/ 	.word	0xffffffff


	//   ....[8]....
        /*009c*/ 	.word	0xffffffff


	//   ....[9]....
        /*00a0*/ 	.word	0xffffffff


	//   ....[10]....
        /*00a4*/ 	.word	0xffffffff


	//   ....[11]....
        /*00a8*/ 	.word	0xffffffff


	//   ....[12]....
        /*00ac*/ 	.word	0xffffffff


	//   ....[13]....
        /*00b0*/ 	.word	0xffffffff


	//   ....[14]....
        /*00b4*/ 	.word	0xffffffff


	//----- nvinfo : EIATTR_COOP_GROUP_INSTR_OFFSETS
	.align		4
.L_378:
        /*00b8*/ 	.byte	0x04, 0x28
        /*00ba*/ 	.short	(.L_380 - .L_379)


	//   ....[0]....
.L_379:
        /*00bc*/ 	.word	0x00000850


	//   ....[1]....
        /*00c0*/ 	.word	0x000008b0


	//   ....[2]....
        /*00c4*/ 	.word	0x00000910


	//   ....[3]....
        /*00c8*/ 	.word	0x00000970


	//   ....[4]....
        /*00cc*/ 	.word	0x000009d0


	//   ....[5]....
        /*00d0*/ 	.word	0x00000b60


	//   ....[6]....
        /*00d4*/ 	.word	0x00000c00


	//   ....[7]....
        /*00d8*/ 	.word	0x00000c80


	//   ....[8]....
        /*00dc*/ 	.word	0x00000ce0


	//   ....[9]....
        /*00e0*/ 	.word	0x00000d20


	//   ....[10]....
        /*00e4*/ 	.word	0x00001b90


	//   ....[11]....
        /*00e8*/ 	.word	0x00001bf0


	//   ....[12]....
        /*00ec*/ 	.word	0x00001c50


	//   ....[13]....
        /*00f0*/ 	.word	0x00001cb0


	//   ....[14]....
        /*00f4*/ 	.word	0x00001d10


	//----- nvinfo : EIATTR_VRC_CTA_INIT_COUNT
	.align		4
.L_380:
        /*00f8*/ 	.byte	0x02, 0x4a
	.zero		1
	.zero		1


	//----- nvinfo : EIATTR_EXIT_INSTR_OFFSETS
	.align		4
        /*00fc*/ 	.byte	0x04, 0x1c
        /*00fe*/ 	.short	(.L_382 - .L_381)


	//   ....[0]....
.L_381:
        /*0100*/ 	.word	0x000000a0


	//   ....[1]....
        /*0104*/ 	.word	0x000000e0


	//   ....[2]....
        /*0108*/ 	.word	0x00001e20


	//   ....[3]....
        /*010c*/ 	.word	0x00001e90


	//----- nvinfo : EIATTR_MAX_THREADS
	.align		4
.L_382:
        /*0110*/ 	.byte	0x04, 0x05
        /*0112*/ 	.short	(.L_384 - .L_383)
.L_383:
        /*0114*/ 	.word	0x00000100
        /*0118*/ 	.word	0x00000001
        /*011c*/ 	.word	0x00000001


	//----- nvinfo : EIATTR_CRS_STACK_SIZE
	.align		4
.L_384:
        /*0120*/ 	.byte	0x04, 0x1e
        /*0122*/ 	.short	(.L_386 - .L_385)
.L_385:
        /*0124*/ 	.word	0x00000000


	//----- nvinfo : EIATTR_CBANK_PARAM_SIZE
	.align		4
.L_386:
        /*0128*/ 	.byte	0x03, 0x19
        /*012a*/ 	.short	0x0021


	//----- nvinfo : EIATTR_PARAM_CBANK
	.align		4
        /*012c*/ 	.byte	0x04, 0x0a
        /*012e*/ 	.short	(.L_388 - .L_387)
	.align		4
.L_387:
        /*0130*/ 	.word	index@(.nv.constant0._ZN3cub18CUB_300001_SM_10006detail6reduce28DeviceReduceSingleTileKernelINS2_10policy_hubIiyN4cuda3std3__44plusIiEEE10Policy1000EN6thrust24THRUST_300001_SM_1000_NS6detail15normal_iteratorINSD_10device_ptrIiEEEEPfyS9_fiNS7_10__identityEEEvT0_T1_T2_T3_T4_T6_)
        /*0134*/ 	.short	0x0380
        /*0136*/ 	.short	0x0021


	//----- nvinfo : EIATTR_SW_WAR
	.align		4
.L_388:
        /*0138*/ 	.byte	0x04, 0x36
        /*013a*/ 	.short	(.L_390 - .L_389)
.L_389:
        /*013c*/ 	.word	0x00000008
.L_390:


//--------------------- .nv.info._ZN3cub18CUB_300001_SM_10006detail6reduce28DeviceReduceSingleTileKernelINS2_10policy_hubIijN4cuda3std3__44plusIiEEE10Policy1000EPiPfiS9_fiNS7_10__identityEEEvT0_T1_T2_T3_T4_T6_ --------------------------
	.section	.nv.info._ZN3cub18CUB_300001_SM_10006detail6reduce28DeviceReduceSingleTileKernelINS2_10policy_hubIijN4cuda3std3__44plusIiEEE10Policy1000EPiPfiS9_fiNS7_10__identityEEEvT0_T1_T2_T3_T4_T6_,"",@"SHT_CUDA_INFO"
	.sectionflags	@""
	.align	4


	//----- nvinfo : EIATTR_CUDA_API_VERSION
	.align		4
        /*0000*/ 	.byte	0x04, 0x37
        /*0002*/ 	.short	(.L_392 - .L_391)
.L_391:
        /*0004*/ 	.word	0x00000082


	//----- nvinfo : EIATTR_KPARAM_INFO
	.align		4
.L_392:
        /*0008*/ 	.byte	0x04, 0x17
        /*000a*/ 	.short	(.L_394 - .L_393)
.L_393:
        /*000c*/ 	.word	0x00000000
        /*0010*/ 	.short	0x0005
        /*0012*/ 	.short	0x001c
        /*0014*/ 	.byte	0x00, 0xf0, 0x05, 0x00


	//----- nvinfo : EIATTR_KPARAM_INFO
	.align		4
.L_394:
        /*0018*/ 	.byte	0x04, 0x17
        /*001a*/ 	.short	(.L_396 - .L_395)
.L_395:
        /*001c*/ 	.word	0x00000000
        /*0020*/ 	.short	0x0004
        /*0022*/ 	.short	0x0018
        /*0024*/ 	.byte	0x00, 0xf0, 0x11, 0x00


	//----- nvinfo : EIATTR_KPARAM_INFO
	.align		4
.L_396:
        /*0028*/ 	.byte	0x04, 0x17
        /*002a*/ 	.short	(.L_398 - .L_397)
.L_397:
        /*002c*/ 	.word	0x00000000
        /*0030*/ 	.short	0x0003
        /*0032*/ 	.short	0x0014
        /*0034*/ 	.byte	0x00, 0xf0, 0x05, 0x00


	//----- nvinfo : EIATTR_KPARAM_INFO
	.align		4
.L_398:
        /*0038*/ 	.byte	0x04, 0x17
        /*003a*/ 	.short	(.L_400 - .L_399)
.L_399:
        /*003c*/ 	.word	0x00000000
        /*0040*/ 	.short	0x0002
        /*0042*/ 	.short	0x0010
        /*0044*/ 	.byte	0x00, 0xf0, 0x11, 0x00


	//----- nvinfo : EIATTR_KPARAM_INFO
	.align		4
.L_400:
        /*0048*/ 	.byte	0x04, 0x17
        /*004a*/ 	.short	(.L_402 - .L_401)
.L_401:
        /*004c*/ 	.word	0x00000000
        /*0050*/ 	.short	0x0001
        /*0052*/ 	.short	0x0008
        /*0054*/ 	.byte	0x00, 0xf5, 0x21, 0x00


	//----- nvinfo : EIATTR_KPARAM_INFO
	.align		4
.L_402:
        /*0058*/ 	.byte	0x04, 0x17
        /*005a*/ 	.short	(.L_404 - .L_403)
.L_403:
        /*005c*/ 	.word	0x00000000
        /*0060*/ 	.short	0x0000
        /*0062*/ 	.short	0x0000
        /*0064*/ 	.byte	0x00, 0xf5, 0x21, 0x00


	//----- nvinfo : EIATTR_SPARSE_MMA_MASK
	.align		4
.L_404:
        /*0068*/ 	.byte	0x03, 0x50
        /*006a*/ 	.short	0x0000


	//----- nvinfo : EIATTR_MAXREG_COUNT
	.align		4
        /*006c*/ 	.byte	0x03, 0x1b
        /*006e*/ 	.short	0x00ff


	//----- nvinfo : EIATTR_NUM_BARRIERS
	.align		4
        /*0070*/ 	.byte	0x02, 0x4c
        /*0072*/ 	.byte	0x01
	.zero		1


	//----- nvinfo : EIATTR_MERCURY_ISA_VERSION
	.align		4
        /*0074*/ 	.byte	0x03, 0x5f
        /*0076*/ 	.short	0x0101


	//----- nvinfo : EIATTR_COOP_GROUP_MASK_REGIDS
	.align		4
        /*0078*/ 	.byte	0x04, 0x29
        /*007a*/ 	.short	(.L_406 - .L_405)


	//   ....[0]....
.L_405:
        /*007c*/ 	.word	0xffffffff


	//   ....[1]....
        /*0080*/ 	.word	0xffffffff


	//   ....[2]....
        /*0084*/ 	.word	0xffffffff


	//   ....[3]....
        /*0088*/ 	.word	0xffffffff


	//   ....[4]....
        /*008c*/ 	.word	0xffffffff


	//   ....[5]....
        /*0090*/ 	.word	0xffffffff


	//   ....[6]....
        /*0094*/ 	.word	0xffffffff


	//   ....[7]....
        /*0098*/ 	.word	0xffffffff


	//   ....[8]....
        /*009c*/ 	.word	0xffffffff


	//   ....[9]....
        /*00a0*/ 	.word	0xffffffff


	//   ....[10]....
        /*00a4*/ 	.word	0xffffffff


	//   ....[11]....
        /*00a8*/ 	.word	0xffffffff


	//   ....[12]....
        /*00ac*/ 	.word	0xffffffff


	//   ....[13]....
        /*00b0*/ 	.word	0xffffffff


	//   ....[14]....
        /*00b4*/ 	.word	0xffffffff


	//   ....[15]....
        /*00b8*/ 	.word	0xffffffff


	//   ....[16]....
        /*00bc*/ 	.word	0xffffffff


	//   ....[17]....
        /*00c0*/ 	.word	0xffffffff


	//   ....[18]....
        /*00c4*/ 	.word	0xffffffff


	//   ....[19]....
        /*00c8*/ 	.word	0xffffffff


	//   ....[20]....
        /*00cc*/ 	.word	0xffffffff


	//   ....[21]....
        /*00d0*/ 	.word	0xffffffff


	//   ....[22]....
        /*00d4*/ 	.word	0xffffffff


	//   ....[23]....
        /*00d8*/ 	.word	0xffffffff


	//   ....[24]....
        /*00dc*/ 	.word	0xffffffff


	//   ....[25]....
        /*00e0*/ 	.word	0xffffffff


	//   ....[26]....
        /*00e4*/ 	.word	0xffffffff


	//   ....[27]....
        /*00e8*/ 	.word	0xffffffff


	//   ....[28]....
        /*00ec*/ 	.word	0xffffffff


	//   ....[29]....
        /*00f0*/ 	.word	0xffffffff


	//----- nvinfo : EIATTR_COOP_GROUP_INSTR_OFFSETS
	.align		4
.L_406:
        /*00f4*/ 	.byte	0x04, 0x28
        /*00f6*/ 	.short	(.L_408 - .L_407)


	//   ....[0]....
.L_407:
        /*00f8*/ 	.word	0x00000890


	//   ....[1]....
        /*00fc*/ 	.word	0x000008f0


	//   ....[2]....
        /*0100*/ 	.word	0x00000940


	//   ....[3]....
        /*0104*/ 	.word	0x000009b0


	//   ....[4]....
        /*0108*/ 	.word	0x00000a10


	//   ....[5]....
        /*010c*/ 	.word	0x00000ba0


	//   ....[6]....
        /*0110*/ 	.word	0x00000c40


	//   ....[7]....
        /*0114*/ 	.word	0x00000cc0


	//   ....[8]....
        /*0118*/ 	.word	0x00000d20


	//   ....[9]....
        /*011c*/ 	.word	0x00000d60


	//   ....[10]....
        /*0120*/ 	.word	0x000019d0


	//   ....[11]....
        /*0124*/ 	.word	0x00001a30


	//   ....[12]....
        /*0128*/ 	.word	0x00001a90


	//   ....[13]....
        /*012c*/ 	.word	0x00001af0


	//   ....[14]....
        /*0130*/ 	.word	0x00001b50


	//   ....[15]....
        /*0134*/ 	.word	0x000023f0


	//   ....[16]....
        /*0138*/ 	.word	0x00002450


	//   ....[17]....
        /*013c*/ 	.word	0x000024a0


	//   ....[18]....
        /*0140*/ 	.word	0x00002510


	//   ....[19]....
        /*0144*/ 	.word	0x00002570


	//   ....[20]....
        /*0148*/ 	.word	0x00002700


	//   ....[21]....
        /*014c*/ 	.word	0x00002790


	//   ....[22]....
        /*0150*/ 	.word	0x000027e0


	//   ....[23]....
        /*0154*/ 	.word	0x00002850


	//   ....[24]....
        /*0158*/ 	.word	0x000028c0


	//   ....[25]....
        /*015c*/ 	.word	0x000036a0


	//   ....[26]....
        /*0160*/ 	.word	0x00003700


	//   ....[27]....
        /*0164*/ 	.word	0x00003760


	//   ....[28]....
        /*0168*/ 	.word	0x000037c0


	//   ....[29]....
        /*016c*/ 	.word	0x00003820


	//----- nvinfo : EIATTR_VRC_CTA_INIT_COUNT
	.align		4
.L_408:
        /*0170*/ 	.byte	0x02, 0x4a
	.zero		1
	.zero		1


	//----- nvinfo : EIATTR_EXIT_INSTR_OFFSETS
	.align		4
        /*0174*/ 	.byte	0x04, 0x1c
        /*0176*/ 	.short	(.L_410 - .L_409)


	//   ....[0]....
.L_409:
        /*0178*/ 	.word	0x00000080


	//   ....[1]....
        /*017c*/ 	.word	0x000000c0


	//   ....[2]....
        /*0180*/ 	.word	0x00003940


	//   ....[3]....
        /*0184*/ 	.word	0x000039b0


	//----- nvinfo : EIATTR_MAX_THREADS
	.align		4
.L_410:
        /*0188*/ 	.byte	0x04, 0x05
        /*018a*/ 	.short	(.L_412 - .L_411)
.L_411:
        /*018c*/ 	.word	0x00000100
        /*0190*/ 	.word	0x00000001
        /*0194*/ 	.word	0x00000001


	//----- nvinfo : EIATTR_CRS_STACK_SIZE
	.align		4
.L_412:
        /*0198*/ 	.byte	0x04, 0x1e
        /*019a*/ 	.short	(.L_414 - .L_413)
.L_413:
        /*019c*/ 	.word	0x00000000


	//----- nvinfo : EIATTR_CBANK_PARAM_SIZE
	.align		4
.L_414:
        /*01a0*/ 	.byte	0x03, 0x19
        /*01a2*/ 	.short	0x001d


	//----- nvinfo : EIATTR_PARAM_CBANK
	.align		4
        /*01a4*/ 	.byte	0x04, 0x0a
        /*01a6*/ 	.short	(.L_416 - .L_415)
	.align		4
.L_415:
        /*01a8*/ 	.word	index@(.nv.constant0._ZN3cub18CUB_300001_SM_10006detail6reduce28DeviceReduceSingleTileKernelINS2_10policy_hubIijN4cuda3std3__44plusIiEEE10Policy1000EPiPfiS9_fiNS7_10__identityEEEvT0_T1_T2_T3_T4_T6_)
        /*01ac*/ 	.short	0x0380
        /*01ae*/ 	.short	0x001d


	//----- nvinfo : EIATTR_SW_WAR
	.align		4
.L_416:
        /*01b0*/ 	.byte	0x04, 0x36
        /*01b2*/ 	.short	(.L_418 - .L_417)
.L_417:
        /*01b4*/ 	.word	0x00000008
.L_418:


//--------------------- .nv.info._ZN3cub18CUB_300001_SM_10006detail6reduce18DeviceReduceKernelINS2_10policy_hubIijN4cuda3std3__44plusIiEEE10Policy1000EN6thrust24THRUST_300001_SM_1000_NS6detail15normal_iteratorINSD_10device_ptrIiEEEEjS9_iNS7_10__identityEEEvT0_PT3_T1_NS0_13GridEvenShareISN_EET2_T4_ --------------------------
	.section	.nv.info._ZN3cub18CUB_300001_SM_10006detail6reduce18DeviceReduceKernelINS2_10policy_hubIijN4cuda3std3__44plusIiEEE10Policy1000EN6thrust24THRUST_300001_SM_1000_NS6detail15normal_iteratorINSD_10device_ptrIiEEEEjS9_iNS7_10__identityEEEvT0_PT3_T1_NS0_13GridEvenShareISN_EET2_T4_,"",@"SHT_CUDA_INFO"
	.sectionflags	@""
	.align	4


	//----- nvinfo : EIATTR_CUDA_API_VERSION
	.align		4
        /*0000*/ 	.byte	0x04, 0x37
        /*0002*/ 	.short	(.L_420 - .L_419)
.L_419:
        /*0004*/ 	.word	0x00000082


	//----- nvinfo : EIATTR_KPARAM_INFO
	.align		4
.L_420:
        /*0008*/ 	.byte	0x04, 0x17
        /*000a*/ 	.short	(.L_422 - .L_421)
.L_421:
        /*000c*/ 	.word	0x00000000
        /*0010*/ 	.short	0x0005
        /*0012*/ 	.short	0x003d
        /*0014*/ 	.byte	0x00, 0xf0, 0x05, 0x00


	//----- nvinfo : EIATTR_KPARAM_INFO
	.align		4
.L_422:
        /*0018*/ 	.byte	0x04, 0x17
        /*001a*/ 	.short	(.L_424 - .L_423)
.L_423:
        /*001c*/ 	.word	0x00000000
        /*0020*/ 	.short	0x0004
        /*0022*/ 	.short	0x003c
        /*0024*/ 	.byte	0x00, 0xf0, 0x05, 0x00


	//----- nvinfo : EIATTR_KPARAM_INFO
	.align		4
.L_424:
        /*0028*/ 	.byte	0x04, 0x17
        /*002a*/ 	.short	(.L_426 - .L_425)
.L_425:
        /*002c*/ 	.word	0x00000000
        /*0030*/ 	.short	0x0003
        /*0032*/ 	.short	0x0014
        /*0034*/ 	.byte	0x00, 0xf0, 0xa1, 0x00


	//----- nvinfo : EIATTR_KPARAM_INFO
	.align		4
.L_426:
        /*0038*/ 	.byte	0x04, 0x17
        /*003a*/ 	.short	(.L_428 - .L_427)
.L_427:
        /*003c*/ 	.word	0x00000000
        /*0040*/ 	.short	0x0002
        /*0042*/ 	.short	0x0010
        /*0044*/ 	.byte	0x00, 0xf0, 0x11, 0x00


	//----- nvinfo : EIATTR_KPARAM_INFO
	.align		4
.L_428:
        /*0048*/ 	.byte	0x04, 0x17
        /*004a*/ 	.short	(.L_430 - .L_429)
.L_429:
        /*004c*/ 	.word	0x00000000
        /*0050*/ 	.short	0x0001
        /*0052*/ 	.short	0x0008
        /*0054*/ 	.byte	0x00, 0xf5, 0x21, 0x00


	//----- nvinfo : EIATTR_KPARAM_INFO
	.align		4
.L_430:
        /*0058*/ 	.byte	0x04, 0x17
        /*005a*/ 	.short	(.L_432 - .L_431)
.L_431:
        /*005c*/ 	.word	0x00000000
        /*0060*/ 	.short	0x0000
        /*0062*/ 	.short	0x0000
        /*0064*/ 	.byte	0x00, 0xf0, 0x21, 0x00


	//----- nvinfo : EIATTR_SPARSE_MMA_MASK
	.align		4
.L_432:
        /*0068*/ 	.byte	0x03, 0x50
        /*006a*/ 	.short	0x0000


	//----- nvinfo : EIATTR_MAXREG_COUNT
	.align		4
        /*006c*/ 	.byte	0x03, 0x1b
        /*006e*/ 	.short	0x00ff


	//----- nvinfo : EIATTR_NUM_BARRIERS
	.align		4
        /*0070*/ 	.byte	0x02, 0x4c
        /*0072*/ 	.byte	0x01
	.zero		1


	//----- nvinfo : EIATTR_MERCURY_ISA_VERSION
	.align		4
        /*0074*/ 	.byte	0x03, 0x5f
        /*0076*/ 	.short	0x0101


	//----- nvinfo : EIATTR_COOP_GROUP_MASK_REGIDS
	.align		4
        /*0078*/ 	.byte	0x04, 0x29
        /*007a*/ 	.short	(.L_434 - .L_433)


	//   ....[0]....
.L_433:
        /*007c*/ 	.word	0xffffffff


	//   ....[1]....
        /*0080*/ 	.word	0xffffffff


	//   ....[2]....
        /*0084*/ 	.word	0xffffffff


	//   ....[3]....
        /*0088*/ 	.word	0xffffffff


	//   ....[4]....
        /*008c*/ 	.word	0xffffffff


	//   ....[5]....
        /*0090*/ 	.word	0xffffffff


	//   ....[6]....
        /*0094*/ 	.word	0xffffffff


	//   ....[7]....
        /*0098*/ 	.word	0xffffffff


	//   ....[8]....
        /*009c*/ 	.word	0xffffffff


	//   ....[9]....
        /*00a0*/ 	.word	0xffffffff


	//   ....[10]....
        /*00a4*/ 	.word	0xffffffff


	//   ....[11]....
        /*00a8*/ 	.word	0xffffffff


	//   ....[12]....
        /*00ac*/ 	.word	0xffffffff


	//   ....[13]....
        /*00b0*/ 	.word	0xffffffff


	//   ....[14]....
        /*00b4*/ 	.word	0xffffffff


	//----- nvinfo : EIATTR_COOP_GROUP_INSTR_OFFSETS
	.align		4
.L_434:
        /*00b8*/ 	.byte	0x04, 0x28
        /*00ba*/ 	.short	(.L_436 - .L_435)


	//   ....[0]....
.L_435:
        /*00bc*/ 	.word	0x00000b10


	//   ....[1]....
        /*00c0*/ 	.word	0x00000b70


	//   ....[2]....
        /*00c4*/ 	.word	0x00000bd0


	//   ....[3]....
        /*00c8*/ 	.word	0x00000c30


	//   ....[4]....
        /*00cc*/ 	.word	0x00000c90


	//   ....[5]....
        /*00d0*/ 	.word	0x00000e20


	//   ....[6]....
        /*00d4*/ 	.word	0x00000ec0


	//   ....[7]....
        /*00d8*/ 	.word	0x00000f20


	//   ....[8]....
        /*00dc*/ 	.word	0x00000f80


	//   ....[9]....
        /*00e0*/ 	.word	0x00000fe0


	//   ....[10]....
        /*00e4*/ 	.word	0x00002100


	//   ....[11]....
        /*00e8*/ 	.word	0x00002170


	//   ....[12]....
        /*00ec*/ 	.word	0x000021c0


	//   ....[13]....
        /*00f0*/ 	.word	0x00002210


	//   ....[14]....
        /*00f4*/ 	.word	0x00002280


	//----- nvinfo : EIATTR_VRC_CTA_INIT_COUNT
	.align		4
.L_436:
        /*00f8*/ 	.byte	0x02, 0x4a
	.zero		1
	.zero		1


	//----- nvinfo : EIATTR_EXIT_INSTR_OFFSETS
	.align		4
        /*00fc*/ 	.byte	0x04, 0x1c
        /*00fe*/ 	.short	(.L_438 - .L_437)


	//   ....[0]....
.L_437:
        /*0100*/ 	.word	0x000023b0


	//   ....[1]....
        /*0104*/ 	.word	0x000023f0


	//----- nvinfo : EIATTR_MAX_THREADS
	.align		4
.L_438:
        /*0108*/ 	.byte	0x04, 0x05
        /*010a*/ 	.short	(.L_440 - .L_439)
.L_439:
        /*010c*/ 	.word	0x00000100
        /*0110*/ 	.word	0x00000001
        /*0114*/ 	.word	0x00000001


	//----- nvinfo : EIATTR_CRS_STACK_SIZE
	.align		4
.L_440:
        /*0118*/ 	.byte	0x04, 0x1e
        /*011a*/ 	.short	(.L_442 - .L_441)
.L_441:
        /*011c*/ 	.word	0x00000000


	//----- nvinfo : EIATTR_CBANK_PARAM_SIZE
	.align		4
.L_442:
        /*0120*/ 	.byte	0x03, 0x19
        /*0122*/ 	.short	0x003e


	//----- nvinfo : EIATTR_PARAM_CBANK
	.align		4
        /*0124*/ 	.byte	0x04, 0x0a
        /*0126*/ 	.short	(.L_444 - .L_443)
	.align		4
.L_443:
        /*0128*/ 	.word	index@(.nv.constant0._ZN3cub18CUB_300001_SM_10006detail6reduce18DeviceReduceKernelINS2_10policy_hubIijN4cuda3std3__44plusIiEEE10Policy1000EN6thrust24THRUST_300001_SM_1000_NS6detail15normal_iteratorINSD_10device_ptrIiEEEEjS9_iNS7_10__identityEEEvT0_PT3_T1_NS0_13GridEvenShareISN_EET2_T4_)
        /*012c*/ 	.short	0x0380
        /*012e*/ 	.short	0x003e


	//----- nvinfo : EIATTR_SW_WAR
	.align		4
.L_444:
        /*0130*/ 	.byte	0x04, 0x36
        /*0132*/ 	.short	(.L_446 - .L_445)
.L_445:
        /*0134*/ 	.word	0x00000008
.L_446:


//--------------------- .nv.info._ZN3cub18CUB_300001_SM_10006detail6reduce28DeviceReduceSingleTileKernelINS2_10policy_hubIijN4cuda3std3__44plusIiEEE10Policy1000EN6thrust24THRUST_300001_SM_1000_NS6detail15normal_iteratorINSD_10device_ptrIiEEEEPfjS9_fiNS7_10__identityEEEvT0_T1_T2_T3_T4_T6_ --------------------------
	.section	.nv.info._ZN3cub18CUB_300001_SM_10006detail6reduce28DeviceReduceSingleTileKernelINS2_10policy_hubIijN4cuda3std3__44plusIiEEE10Policy1000EN6thrust24THRUST_300001_SM_1000_NS6detail15normal_iteratorINSD_10device_ptrIiEEEEPfjS9_fiNS7_10__identityEEEvT0_T1_T2_T3_T4_T6_,"",@"SHT_CUDA_INFO"
	.sectionflags	@""
	.align	4


	//----- nvinfo : EIATTR_CUDA_API_VERSION
	.align		4
        /*0000*/ 	.byte	0x04, 0x37
        /*0002*/ 	.short	(.L_448 - .L_447)
.L_447:
        /*0004*/ 	.word	0x00000082


	//----- nvinfo : EIATTR_KPARAM_INFO
	.align		4
.L_448:
        /*0008*/ 	.byte	0x04, 0x17
        /*000a*/ 	.short	(.L_450 - .L_449)
.L_449:
        /*000c*/ 	.word	0x00000000
        /*0010*/ 	.short	0x0005
        /*0012*/ 	.short	0x001c
        /*0014*/ 	.byte	0x00, 0xf0, 0x05, 0x00


	//----- nvinfo : EIATTR_KPARAM_INFO
	.align		4
.L_450:
        /*0018*/ 	.byte	0x04, 0x17
        /*001a*/ 	.short	(.L_452 - .L_451)
.L_451:
        /*001c*/ 	.word	0x00000000
        /*0020*/ 	.short	0x0004
        /*0022*/ 	.short	0x0018
        /*0024*/ 	.byte	0x00, 0xf0, 0x11, 0x00


	//----- nvinfo : EIATTR_KPARAM_INFO
	.align		4
.L_452:
        /*0028*/ 	.byte	0x04, 0x17
        /*002a*/ 	.short	(.L_454 - .L_453)
.L_453:
        /*002c*/ 	.word	0x00000000
        /*0030*/ 	.short	0x0003
        /*0032*/ 	.short	0x0014
        /*0034*/ 	.byte	0x00, 0xf0, 0x05, 0x00


	//----- nvinfo : EIATTR_KPARAM_INFO
	.align		4
.L_454:
        /*0038*/ 	.byte	0x04, 0x17
        /*003a*/ 	.short	(.L_456 - .L_455)
.L_455:
        /*003c*/ 	.word	0x00000000
        /*0040*/ 	.short	0x0002
        /*0042*/ 	.short	0x0010
        /*0044*/ 	.byte	0x00, 0xf0, 0x11, 0x00


	//----- nvinfo : EIATTR_KPARAM_INFO
	.align		4
.L_456:
        /*0048*/ 	.byte	0x04, 0x17
        /*004a*/ 	.short	(.L_458 - .L_457)
.L_457:
        /*004c*/ 	.word	0x00000000
        /*0050*/ 	.short	0x0001
        /*0052*/ 	.short	0x0008
        /*0054*/ 	.byte	0x00, 0xf5, 0x21, 0x00


	//----- nvinfo : EIATTR_KPARAM_INFO
	.align		4
.L_458:
        /*0058*/ 	.byte	0x04, 0x17
        /*005a*/ 	.short	(.L_460 - .L_459)
.L_459:
        /*005c*/ 	.word	0x00000000
        /*0060*/ 	.short	0x0000
        /*0062*/ 	.short	0x0000
        /*0064*/ 	.byte	0x00, 0xf0, 0x21, 0x00


	//----- nvinfo : EIATTR_SPARSE_MMA_MASK
	.align		4
.L_460:
        /*0068*/ 	.byte	0x03, 0x50
        /*006a*/ 	.short	0x0000


	//----- nvinfo : EIATTR_MAXREG_COUNT
	.align		4
        /*006c*/ 	.byte	0x03, 0x1b
        /*006e*/ 	.short	0x00ff


	//----- nvinfo : EIATTR_NUM_BARRIERS
	.align		4
        /*0070*/ 	.byte	0x02, 0x4c
        /*0072*/ 	.byte	0x01
	.zero		1


	//----- nvinfo : EIATTR_MERCURY_ISA_VERSION
	.align		4
        /*0074*/ 	.byte	0x03, 0x5f
        /*0076*/ 	.short	0x0101


	//----- nvinfo : EIATTR_COOP_GROUP_MASK_REGIDS
	.align		4
        /*0078*/ 	.byte	0x04, 0x29
        /*007a*/ 	.short	(.L_462 - .L_461)


	//   ....[0]....
.L_461:
        /*007c*/ 	.word	0xffffffff


	//   ....[1]....
        /*0080*/ 	.word	0xffffffff


	//   ....[2]....
        /*0084*/ 	.word	0xffffffff


	//   ....[3]....
        /*0088*/ 	.word	0xffffffff


	//   ....[4]....
        /*008c*/ 	.word	0xffffffff


	//   ....[5]....
        /*0090*/ 	.word	0xffffffff


	//   ....[6]....
        /*0094*/ 	.word	0xffffffff


	//   ....[7]....
        /*0098*/ 	.word	0xffffffff


	//   ....[8]....
        /*009c*/ 	.word	0xffffffff


	//   ....[9]....
        /*00a0*/ 	.word	0xffffffff


	//   ....[10]....
        /*00a4*/ 	.word	0xffffffff


	//   ....[11]....
        /*00a8*/ 	.word	0xffffffff


	//   ....[12]....
        /*00ac*/ 	.word	0xffffffff


	//   ....[13]....
        /*00b0*/ 	.word	0xffffffff


	//   ....[14]....
        /*00b4*/ 	.word	0xffffffff


	//----- nvinfo : EIATTR_COOP_GROUP_INSTR_OFFSETS
	.align		4
.L_462:
        /*00b8*/ 	.byte	0x04, 0x28
        /*00ba*/ 	.short	(.L_464 - .L_463)


	//   ....[0]....
.L_463:
        /*00bc*/ 	.word	0x00000830


	//   ....[1]....
        /*00c0*/ 	.word	0x00000890


	//   ....[2]....
        /*00c4*/ 	.word	0x000008f0


	//   ....[3]....
        /*00c8*/ 	.word	0x00000950


	//   ....[4]....
        /*00cc*/ 	.word	0x000009b0


	//   ....[5]....
        /*00d0*/ 	.word	0x00000b40


	//   ....[6]....
        /*00d4*/ 	.word	0x00000be0


	//   ....[7]....
        /*00d8*/ 	.word	0x00000c60


	//   ....[8]....
        /*00dc*/ 	.word	0x00000cc0


	//   ....[9]....
        /*00e0*/ 	.word	0x00000d00


	//   ....[10]....
        /*00e4*/ 	.word	0x00001cc0


	//   ....[11]....
        /*00e8*/ 	.word	0x00001d20


	//   ....[12]....
        /*00ec*/ 	.word	0x00001d80


	//   ....[13]....
        /*00f0*/ 	.word	0x00001de0


	//   ....[14]....
        /*00f4*/ 	.word	0x00001e40


	//----- nvinfo : EIATTR_VRC_CTA_INIT_COUNT
	.align		4
.L_464:
        /*00f8*/ 	.byte	0x02, 0x4a
	.zero		1
	.zero		1


	//----- nvinfo : EIATTR_EXIT_INSTR_OFFSETS
	.align		4
        /*00fc*/ 	.byte	0x04, 0x1c
        /*00fe*/ 	.short	(.L_466 - .L_465)


	//   ....[0]....
.L_465:
        /*0100*/ 	.word	0x00000080


	//   ....[1]....
        /*0104*/ 	.word	0x000000c0


	//   ....[2]....
        /*0108*/ 	.word	0x00001f60


	//   ....[3]....
        /*010c*/ 	.word	0x00001fd0


	//----- nvinfo : EIATTR_MAX_THREADS
	.align		4
.L_466:
        /*0110*/ 	.byte	0x04, 0x05
        /*0112*/ 	.short	(.L_468 - .L_467)
.L_467:
        /*0114*/ 	.word	0x00000100
        /*0118*/ 	.word	0x00000001
        /*011c*/ 	.word	0x00000001


	//----- nvinfo : EIATTR_CRS_STACK_SIZE
	.align		4
.L_468:
        /*0120*/ 	.byte	0x04, 0x1e
        /*0122*/ 	.short	(.L_470 - .L_469)
.L_469:
        /*0124*/ 	.word	0x00000000


	//----- nvinfo : EIATTR_CBANK_PARAM_SIZE
	.align		4
.L_470:
        /*0128*/ 	.byte	0x03, 0x19
        /*012a*/ 	.short	0x001d


	//----- nvinfo : EIATTR_PARAM_CBANK
	.align		4
        /*012c*/ 	.byte	0x04, 0x0a
        /*012e*/ 	.short	(.L_472 - .L_471)
	.align		4
.L_471:
        /*0130*/ 	.word	index@(.nv.constant0._ZN3cub18CUB_300001_SM_10006detail6reduce28DeviceReduceSingleTileKernelINS2_10policy_hubIijN4cuda3std3__44plusIiEEE10Policy1000EN6thrust24THRUST_300001_SM_1000_NS6detail15normal_iteratorINSD_10device_ptrIiEEEEPfjS9_fiNS7_10__identityEEEvT0_T1_T2_T3_T4_T6_)
        /*0134*/ 	.short	0x0380
        /*0136*/ 	.short	0x001d


	//----- nvinfo : EIATTR_SW_WAR
	.align		4
.L_472:
        /*0138*/ 	.byte	0x04, 0x36
        /*013a*/ 	.short	(.L_474 - .L_473)
.L_473:
        /*013c*/ 	.word	0x00000008
.L_474:


//--------------------- .nv.info._ZN3cub18CUB_300001_SM_10006detail9transform16transform_kernelINS2_10policy_hubILb1EN4cuda3std3__45tupleIJN6thrust24THRUST_300001_SM_1000_NS17counting_iteratorIiNSA_11use_defaultESC_SC_EEEEEE10policy1000El12calculoScoreNSA_6detail15normal_iteratorINSA_10device_ptrIiEEEEJSD_EEEvT0_iT1_T2_DpNS2_10kernel_argIT3_EE --------------------------
	.section	.nv.info._ZN3cub18CUB_300001_SM_10006detail9transform16transform_kernelINS2_10policy_hubILb1EN4cuda3std3__45tupleIJN6thrust24THRUST_300001_SM_1000_NS17counting_iteratorIiNSA_11use_defaultESC_SC_EEEEEE10policy1000El12calculoScoreNSA_6detail15normal_iteratorINSA_10device_ptrIiEEEEJSD_EEEvT0_iT1_T2_DpNS2_10kernel_argIT3_EE,"",@"SHT_CUDA_INFO"
	.sectionflags	@""
	.align	4


	//----- nvinfo : EIATTR_CUDA_API_VERSION
	.align		4
        /*0000*/ 	.byte	0x04, 0x37
        /*0002*/ 	.short	(.L_476 - .L_475)
.L_475:
        /*0004*/ 	.word	0x00000082


	//----- nvinfo : EIATTR_KPARAM_INFO
	.align		4
.L_476:
        /*0008*/ 	.byte	0x04, 0x17
        /*000a*/ 	.short	(.L_478 - .L_477)
.L_477:
        /*000c*/ 	.word	0x00000000
        /*0010*/ 	.short	0x0004
        /*0012*/ 	.short	0x0028
        /*0014*/ 	.byte	0x00, 0xf0, 0x41, 0x00


	//----- nvinfo : EIATTR_KPARAM_INFO
	.align		4
.L_478:
        /*0018*/ 	.byte	0x04, 0x17
        /*001a*/ 	.short	(.L_480 - .L_479)
.L_479:
        /*001c*/ 	.word	0x00000000
        /*0020*/ 	.short	0x0003
        /*0022*/ 	.short	0x0020
        /*0024*/ 	.byte	0x00, 0xf0, 0x21, 0x00


	//----- nvinfo : EIATTR_KPARAM_INFO
	.align		4
.L_480:
        /*0028*/ 	.byte	0x04, 0x17
        /*002a*/ 	.short	(.L_482 - .L_481)
.L_481:
        /*002c*/ 	.word	0x00000000
        /*0030*/ 	.short	0x0002
        /*0032*/ 	.short	0x0010
        /*0034*/ 	.byte	0x00, 0xf0, 0x41, 0x00


	//----- nvinfo : EIATTR_KPARAM_INFO
	.align		4
.L_482:
        /*0038*/ 	.byte	0x04, 0x17
        /*003a*/ 	.short	(.L_484 - .L_483)
.L_483:
        /*003c*/ 	.word	0x00000000
        /*0040*/ 	.short	0x0001
        /*0042*/ 	.short	0x0008
        /*0044*/ 	.byte	0x00, 0xf0, 0x11, 0x00


	//----- nvinfo : EIATTR_KPARAM_INFO
	.align		4
.L_484:
        /*0048*/ 	.byte	0x04, 0x17
        /*004a*/ 	.short	(.L_486 - .L_485)
.L_485:
        /*004c*/ 	.word	0x00000000
        /*0050*/ 	.short	0x0000
        /*0052*/ 	.short	0x0000
        /*0054*/ 	.byte	0x00, 0xf0, 0x21, 0x00


	//----- nvinfo : EIATTR_SPARSE_MMA_MASK
	.align		4
.L_486:
        /*0058*/ 	.byte	0x03, 0x50
        /*005a*/ 	.short	0x0000


	//----- nvinfo : EIATTR_MAXREG_COUNT
	.align		4
        /*005c*/ 	.byte	0x03, 0x1b
        /*005e*/ 	.short	0x00ff


	//----- nvinfo : EIATTR_MERCURY_ISA_VERSION
	.align		4
        /*0060*/ 	.byte	0x03, 0x5f
        /*0062*/ 	.short	0x0101


	//----- nvinfo : EIATTR_VRC_CTA_INIT_COUNT
	.align		4
        /*0064*/ 	.byte	0x02, 0x4a
	.zero		1
	.zero		1


	//----- nvinfo : EIATTR_EXIT_INSTR_OFFSETS
	.align		4
        /*0068*/ 	.byte	0x04, 0x1c
        /*006a*/ 	.short	(.L_488 - .L_487)


	//   ....[0]....
.L_487:
        /*006c*/ 	.word	0x00000180


	//   ....[1]....
        /*0070*/ 	.word	0x00000ba0


	//   ....[2]....
        /*0074*/ 	.word	0x00001020


	//   ....[3]....
        /*0078*/ 	.word	0x00001290


	//   ....[4]....
        /*007c*/ 	.word	0x000012c0


	//   ....[5]....
        /*0080*/ 	.word	0x000013b0


	//   ....[6]....
        /*0084*/ 	.word	0x000013d0


	//   ....[7]....
        /*0088*/ 	.word	0x00001830


	//   ....[8]....
        /*008c*/ 	.word	0x00001a70


	//   ....[9]....
        /*0090*/ 	.word	0x00001c10


	//   ....[10]....
        /*0094*/ 	.word	0x00001d10


	//----- nvinfo : EIATTR_MAX_THREADS
	.align		4
.L_488:
        /*0098*/ 	.byte	0x04, 0x05
        /*009a*/ 	.short	(.L_490 - .L_489)
.L_489:
        /*009c*/ 	.word	0x00000080
        /*00a0*/ 	.word	0x00000001
        /*00a4*/ 	.word	0x00000001


	//----- nvinfo : EIATTR_CRS_STACK_SIZE
	.align		4
.L_490:
        /*00a8*/ 	.byte	0x04, 0x1e
        /*00aa*/ 	.short	(.L_492 - .L_491)
.L_491:
        /*00ac*/ 	.word	0x00000000


	//----- nvinfo : EIATTR_CBANK_PARAM_SIZE
	.align		4
.L_492:
        /*00b0*/ 	.byte	0x03, 0x19
        /*00b2*/ 	.short	0x0038


	//----- nvinfo : EIATTR_PARAM_CBANK
	.align		4
        /*00b4*/ 	.byte	0x04, 0x0a
        /*00b6*/ 	.short	(.L_494 - .L_493)
	.align		4
.L_493:
        /*00b8*/ 	.word	index@(.nv.constant0._ZN3cub18CUB_300001_SM_10006detail9transform16transform_kernelINS2_10policy_hubILb1EN4cuda3std3__45tupleIJN6thrust24THRUST_300001_SM_1000_NS17counting_iteratorIiNSA_11use_defaultESC_SC_EEEEEE10policy1000El12calculoScoreNSA_6detail15normal_iteratorINSA_10device_ptrIiEEEEJSD_EEEvT0_iT1_T2_DpNS2_10kernel_argIT3_EE)
        /*00bc*/ 	.short	0x0380
        /*00be*/ 	.short	0x0038


	//----- nvinfo : EIATTR_SW_WAR
	.align		4
.L_494:
        /*00c0*/ 	.byte	0x04, 0x36
        /*00c2*/ 	.short	(.L_496 - .L_495)
.L_495:
        /*00c4*/ 	.word	0x00000008
.L_496:


//--------------------- .nv.info._ZN3cub18CUB_300001_SM_10006detail9transform16transform_kernelINS2_10policy_hubILb1EN4cuda3std3__45tupleIJN6thrust24THRUST_300001_SM_1000_NS17counting_iteratorIiNSA_11use_defaultESC_SC_EEEEEE10policy1000Ei12calculoScoreNSA_6detail15normal_iteratorINSA_10device_ptrIiEEEEJSD_EEEvT0_iT1_T2_DpNS2_10kernel_argIT3_EE --------------------------
	.section	.nv.info._ZN3cub18CUB_300001_SM_10006detail9transform16transform_kernelINS2_10policy_hubILb1EN4cuda3std3__45tupleIJN6thrust24THRUST_300001_SM_1000_NS17counting_iteratorIiNSA_11use_defaultESC_SC_EEEEEE10policy1000Ei12calculoScoreNSA_6detail15normal_iteratorINSA_10device_ptrIiEEEEJSD_EEEvT0_iT1_T2_DpNS2_10kernel_argIT3_EE,"",@"SHT_CUDA_INFO"
	.sectionflags	@""
	.align	4


	//----- nvinfo : EIATTR_CUDA_API_VERSION
	.align		4
        /*0000*/ 	.byte	0x04, 0x37
        /*0002*/ 	.short	(.L_498 - .L_497)
.L_497:
        /*0004*/ 	.word	0x00000082


	//----- nvinfo : EIATTR_KPARAM_INFO
	.align		4
.L_498:
        /*0008*/ 	.byte	0x04, 0x17
        /*000a*/ 	.short	(.L_500 - .L_499)
.L_499:
        /*000c*/ 	.word	0x00000000
        /*0010*/ 	.short	0x0004
        /*0012*/ 	.short	0x0020
        /*0014*/ 	.byte	0x00, 0xf0, 0x41, 0x00


	//----- nvinfo : EIATTR_KPARAM_INFO
	.align		4
.L_500:
        /*0018*/ 	.byte	0x04, 0x17
        /*001a*/ 	.short	(.L_502 - .L_501)
.L_501:
        /*001c*/ 	.word	0x00000000
        /*0020*/ 	.short	0x0003
        /*0022*/ 	.short	0x0018
        /*0024*/ 	.byte	0x00, 0xf0, 0x21, 0x00


	//----- nvinfo : EIATTR_KPARAM_INFO
	.align		4
.L_502:
        /*0028*/ 	.byte	0x04, 0x17
        /*002a*/ 	.short	(.L_504 - .L_503)
.L_503:
        /*002c*/ 	.word	0x00000000
        /*0030*/ 	.short	0x0002
        /*0032*/ 	.short	0x0008
        /*0034*/ 	.byte	0x00, 0xf0, 0x41, 0x00


	//----- nvinfo : EIATTR_KPARAM_INFO
	.align		4
.L_504:
        /*0038*/ 	.byte	0x04, 0x17
        /*003a*/ 	.short	(.L_506 - .L_505)
.L_505:
        /*003c*/ 	.word	0x00000000
        /*0040*/ 	.short	0x0001
        /*0042*/ 	.short	0x0004
        /*0044*/ 	.byte	0x00, 0xf0, 0x11, 0x00


	//----- nvinfo : EIATTR_KPARAM_INFO
	.align		4
.L_506:
        /*0048*/ 	.byte	0x04, 0x17
        /*004a*/ 	.short	(.L_508 - .L_507)
.L_507:
        /*004c*/ 	.word	0x00000000
        /*0050*/ 	.short	0x0000
        /*0052*/ 	.short	0x0000
        /*0054*/ 	.byte	0x00, 0xf0, 0x11, 0x00


	//----- nvinfo : EIATTR_SPARSE_MMA_MASK
	.align		4
.L_508:
        /*0058*/ 	.byte	0x03, 0x50
        /*005a*/ 	.short	0x0000


	//----- nvinfo : EIATTR_MAXREG_COUNT
	.align		4
        /*005c*/ 	.byte	0x03, 0x1b
        /*005e*/ 	.short	0x00ff


	//----- nvinfo : EIATTR_MERCURY_ISA_VERSION
	.align		4
        /*0060*/ 	.byte	0x03, 0x5f
        /*0062*/ 	.short	0x0101


	//----- nvinfo : EIATTR_VRC_CTA_INIT_COUNT
	.align		4
        /*0064*/ 	.byte	0x02, 0x4a
	.zero		1
	.zero		1


	//----- nvinfo : EIATTR_EXIT_INSTR_OFFSETS
	.align		4
        /*0068*/ 	.byte	0x04, 0x1c
        /*006a*/ 	.short	(.L_510 - .L_509)


	//   ....[0]....
.L_509:
        /*006c*/ 	.word	0x000000f0


	//   ....[1]....
        /*0070*/ 	.word	0x00000550


	//   ....[2]....
        /*0074*/ 	.word	0x000007b0


	//   ....[3]....
        /*0078*/ 	.word	0x00000960


	//   ....[4]....
        /*007c*/ 	.word	0x00000a70


	//   ....[5]....
        /*0080*/ 	.word	0x00000a90


	//   ....[6]....
        /*0084*/ 	.word	0x00001020


	//   ....[7]....
        /*0088*/ 	.word	0x000014a0


	//   ....[8]....
        /*008c*/ 	.word	0x00001710


	//   ....[9]....
        /*0090*/ 	.word	0x00001740


	//   ....[10]....
        /*0094*/ 	.word	0x00001840


	//----- nvinfo : EIATTR_MAX_THREADS
	.align		4
.L_510:
        /*0098*/ 	.byte	0x04, 0x05
        /*009a*/ 	.short	(.L_512 - .L_511)
.L_511:
        /*009c*/ 	.word	0x00000080
        /*00a0*/ 	.word	0x00000001
        /*00a4*/ 	.word	0x00000001


	//----- nvinfo : EIATTR_CRS_STACK_SIZE
	.align		4
.L_512:
        /*00a8*/ 	.byte	0x04, 0x1e
        /*00aa*/ 	.short	(.L_514 - .L_513)
.L_513:
        /*00ac*/ 	.word	0x00000000


	//----- nvinfo : EIATTR_CBANK_PARAM_SIZE
	.align		4
.L_514:
        /*00b0*/ 	.byte	0x03, 0x19
        /*00b2*/ 	.short	0x0030


	//----- nvinfo : EIATTR_PARAM_CBANK
	.align		4
        /*00b4*/ 	.byte	0x04, 0x0a
        /*00b6*/ 	.short	(.L_516 - .L_515)
	.align		4
.L_515:
        /*00b8*/ 	.word	index@(.nv.constant0._ZN3cub18CUB_300001_SM_10006detail9transform16transform_kernelINS2_10policy_hubILb1EN4cuda3std3__45tupleIJN6thrust24THRUST_300001_SM_1000_NS17counting_iteratorIiNSA_11use_defaultESC_SC_EEEEEE10policy1000Ei12calculoScoreNSA_6detail15normal_iteratorINSA_10device_ptrIiEEEEJSD_EEEvT0_iT1_T2_DpNS2_10kernel_argIT3_EE)
        /*00bc*/ 	.short	0x0380
        /*00be*/ 	.short	0x0030


	//----- nvinfo : EIATTR_SW_WAR
	.align		4
.L_516:
        /*00c0*/ 	.byte	0x04, 0x36
        /*00c2*/ 	.short	(.L_518 - .L_517)
.L_517:
        /*00c4*/ 	.word	0x00000008
.L_518:


//--------------------- .nv.info._ZN3cub18CUB_300001_SM_10006detail8for_each13static_kernelINS2_12policy_hub_t12policy_500_tEmN6thrust24THRUST_300001_SM_1000_NS8cuda_cub20__uninitialized_fill7functorINS7_10device_ptrIiEEiEEEEvT0_T1_ --------------------------
	.section	.nv.info._ZN3cub18CUB_300001_SM_10006detail8for_each13static_kernelINS2_12policy_hub_t12policy_500_tEmN6thrust24THRUST_300001_SM_1000_NS8cuda_cub20__uninitialized_fill7functorINS7_10device_ptrIiEEiEEEEvT0_T1_,"",@"SHT_CUDA_INFO"
	.sectionflags	@""
	.align	4


	//----- nvinfo : EIATTR_CUDA_API_VERSION
	.align		4
        /*0000*/ 	.byte	0x04, 0x37
        /*0002*/ 	.short	(.L_520 - .L_519)
.L_519:
        /*0004*/ 	.word	0x00000082


	//----- nvinfo : EIATTR_KPARAM_INFO
	.align		4
.L_520:
        /*0008*/ 	.byte	0x04, 0x17
        /*000a*/ 	.short	(.L_522 - .L_521)
.L_521:
        /*000c*/ 	.word	0x00000000
        /*0010*/ 	.short	0x0001
        /*0012*/ 	.short	0x0008
        /*0014*/ 	.byte	0x00, 0xf0, 0x41, 0x00


	//----- nvinfo : EIATTR_KPARAM_INFO
	.align		4
.L_522:
        /*0018*/ 	.byte	0x04, 0x17
        /*001a*/ 	.short	(.L_524 - .L_523)
.L_523:
        /*001c*/ 	.word	0x00000000
        /*0020*/ 	.short	0x0000
        /*0022*/ 	.short	0x0000
        /*0024*/ 	.byte	0x00, 0xf0, 0x21, 0x00


	//----- nvinfo : EIATTR_SPARSE_MMA_MASK
	.align		4
.L_524:
        /*0028*/ 	.byte	0x03, 0x50
        /*002a*/ 	.short	0x0000


	//----- nvinfo : EIATTR_MAXREG_COUNT
	.align		4
        /*002c*/ 	.byte	0x03, 0x1b
        /*002e*/ 	.short	0x00ff


	//----- nvinfo : EIATTR_MERCURY_ISA_VERSION
	.align		4
        /*0030*/ 	.byte	0x03, 0x5f
        /*0032*/ 	.short	0x0101


	//----- nvinfo : EIATTR_VRC_CTA_INIT_COUNT
	.align		4
        /*0034*/ 	.byte	0x02, 0x4a
	.zero		1
	.zero		1


	//----- nvinfo : EIATTR_EXIT_INSTR_OFFSETS
	.align		4
        /*0038*/ 	.byte	0x04, 0x1c
        /*003a*/ 	.short	(.L_526 - .L_525)


	//   ....[0]....
.L_525:
        /*003c*/ 	.word	0x00000130


	//   ....[1]....
        /*0040*/ 	.word	0x00000230


	//   ....[2]....
        /*0044*/ 	.word	0x00000260


	//----- nvinfo : EIATTR_MAX_THREADS
	.align		4
.L_526:
        /*0048*/ 	.byte	0x04, 0x05
        /*004a*/ 	.short	(.L_528 - .L_527)
.L_527:
        /*004c*/ 	.word	0x00000100
        /*0050*/ 	.word	0x00000001
        /*0054*/ 	.word	0x00000001


	//----- nvinfo : EIATTR_CBANK_PARAM_SIZE
	.align		4
.L_528:
        /*0058*/ 	.byte	0x03, 0x19
        /*005a*/ 	.short	0x0018


	//----- nvinfo : EIATTR_PARAM_CBANK
	.align		4
        /*005c*/ 	.byte	0x04, 0x0a
        /*005e*/ 	.short	(.L_530 - .L_529)
	.align		4
.L_529:
        /*0060*/ 	.word	index@(.nv.constant0._ZN3cub18CUB_300001_SM_10006detail8for_each13static_kernelINS2_12policy_hub_t12policy_500_tEmN6thrust24THRUST_300001_SM_1000_NS8cuda_cub20__uninitialized_fill7functorINS7_10device_ptrIiEEiEEEEvT0_T1_)
        /*0064*/ 	.short	0x0380
        /*0066*/ 	.short	0x0018


	//----- nvinfo : EIATTR_SW_WAR
	.align		4
.L_530:
        /*0068*/ 	.byte	0x04, 0x36
        /*006a*/ 	.short	(.L_532 - .L_531)
.L_531:
        /*006c*/ 	.word	0x00000008
.L_532:


//--------------------- .nv.info._ZN3cub18CUB_300001_SM_10006detail11EmptyKernelIvEEvv --------------------------
	.section	.nv.info._ZN3cub18CUB_300001_SM_10006detail11EmptyKernelIvEEvv,"",@"SHT_CUDA_INFO"
	.sectionflags	@""
	.align	4


	//----- nvinfo : EIATTR_CUDA_API_VERSION
	.align		4
        /*0000*/ 	.byte	0x04, 0x37
        /*0002*/ 	.short	(.L_534 - .L_533)
.L_533:
        /*0004*/ 	.word	0x00000082


	//----- nvinfo : EIATTR_SPARSE_MMA_MASK
	.align		4
.L_534:
        /*0008*/ 	.byte	0x03, 0x50
        /*000a*/ 	.short	0x0000


	//----- nvinfo : EIATTR_MAXREG_COUNT
	.align		4
        /*000c*/ 	.byte	0x03, 0x1b
        /*000e*/ 	.short	0x00ff


	//----- nvinfo : EIATTR_MERCURY_ISA_VERSION
	.align		4
        /*0010*/ 	.byte	0x03, 0x5f
        /*0012*/ 	.short	0x0101


	//----- nvinfo : EIATTR_VRC_CTA_INIT_COUNT
	.align		4
        /*0014*/ 	.byte	0x02, 0x4a
	.zero		1
	.zero		1


	//----- nvinfo : EIATTR_EXIT_INSTR_OFFSETS
	.align		4
        /*0018*/ 	.byte	0x04, 0x1c
        /*001a*/ 	.short	(.L_536 - .L_535)


	//   ....[0]....
.L_535:
        /*001c*/ 	.word	0x00000010


	//----- nvinfo : EIATTR_SW_WAR
	.align		4
.L_536:
        /*0020*/ 	.byte	0x04, 0x36
        /*0022*/ 	.short	(.L_538 - .L_537)
.L_537:
        /*0024*/ 	.word	0x00000008
.L_538:


//--------------------- .nv.callgraph             --------------------------
	.section	.nv.callgraph,"",@"SHT_CUDA_CALLGRAPH"
	.align	4
	.sectionentsize	8
	.align		4
        /*0000*/ 	.word	0x00000000
	.align		4
        /*0004*/ 	.word	0xffffffff
	.align		4
        /*0008*/ 	.word	0x00000000
	.align		4
        /*000c*/ 	.word	0xfffffffe
	.align		4
        /*0010*/ 	.word	0x00000000
	.align		4
        /*0014*/ 	.word	0xfffffffd
	.align		4
        /*0018*/ 	.word	0x00000000
	.align		4
        /*001c*/ 	.word	0xfffffffc


//--------------------- .nv.constant4             --------------------------
	.section	.nv.constant4,"a",@progbits
	.align	8
	.align		8
.nv.constant4:
        /*0000*/ 	.dword	_ZN30_INTERNAL_06ac518e_4_k_cu_main4cuda3std3__45__cpo5beginE
	.align		8
        /*0008*/ 	.dword	_ZN30_INTERNAL_06ac518e_4_k_cu_main4cuda3std3__45__cpo3endE
	.align		8
        /*0010*/ 	.dword	_ZN30_INTERNAL_06ac518e_4_k_cu_main4cuda3std3__45__cpo6cbeginE
	.align		8
        /*0018*/ 	.dword	_ZN30_INTERNAL_06ac518e_4_k_cu_main4cuda3std3__45__cpo4cendE
	.align		8
        /*0020*/ 	.dword	_ZN30_INTERNAL_06ac518e_4_k_cu_main4cuda3std3__45__cpo6rbeginE
	.align		8
        /*0028*/ 	.dword	_ZN30_INTERNAL_06ac518e_4_k_cu_main4cuda3std3__45__cpo4rendE
	.align		8
        /*0030*/ 	.dword	_ZN30_INTERNAL_06ac518e_4_k_cu_main4cuda3std3__45__cpo7crbeginE
	.align		8
        /*0038*/ 	.dword	_ZN30_INTERNAL_06ac518e_4_k_cu_main4cuda3std3__45__cpo5crendE
	.align		8
        /*0040*/ 	.dword	_ZN30_INTERNAL_06ac518e_4_k_cu_main4cuda3std3__432_GLOBAL__N__06ac518e_4_k_cu_main6ignoreE
	.align		8
        /*0048*/ 	.dword	_ZN30_INTERNAL_06ac518e_4_k_cu_main4cuda3std3__419piecewise_constructE
	.align		8
        /*0050*/ 	.dword	_ZN30_INTERNAL_06ac518e_4_k_cu_main4cuda3std3__48in_placeE
	.align		8
        /*0058*/ 	.dword	_ZN30_INTERNAL_06ac518e_4_k_cu_main4cuda3std3__420unreachable_sentinelE
	.align		8
        /*0060*/ 	.dword	_ZN30_INTERNAL_06ac518e_4_k_cu_main4cuda3std3__47nulloptE
	.align		8
        /*0068*/ 	.dword	_ZN30_INTERNAL_06ac518e_4_k_cu_main4cuda3std3__48unexpectE
	.align		8
        /*0070*/ 	.dword	_ZN30_INTERNAL_06ac518e_4_k_cu_main4cuda3std6ranges3__45__cpo4swapE
	.align		8
        /*0078*/ 	.dword	_ZN30_INTERNAL_06ac518e_4_k_cu_main4cuda3std6ranges3__45__cpo9iter_moveE
	.align		8
        /*0080*/ 	.dword	_ZN30_INTERNAL_06ac518e_4_k_cu_main4cuda3std6ranges3__45__cpo5beginE
	.align		8
        /*0088*/ 	.dword	_ZN30_INTERNAL_06ac518e_4_k_cu_main4cuda3std6ranges3__45__cpo3endE
	.align		8
        /*0090*/ 	.dword	_ZN30_INTERNAL_06ac518e_4_k_cu_main4cuda3std6ranges3__45__cpo6cbeginE
	.align		8
        /*0098*/ 	.dword	_ZN30_INTERNAL_06ac518e_4_k_cu_main4cuda3std6ranges3__45__cpo4cendE
	.align		8
        /*00a0*/ 	.dword	_ZN30_INTERNAL_06ac518e_4_k_cu_main4cuda3std6ranges3__45__cpo7advanceE
	.align		8
        /*00a8*/ 	.dword	_ZN30_INTERNAL_06ac518e_4_k_cu_main4cuda3std6ranges3__45__cpo9iter_swapE
	.align		8
        /*00b0*/ 	.dword	_ZN30_INTERNAL_06ac518e_4_k_cu_main4cuda3std6ranges3__45__cpo4nextE
	.align		8
        /*00b8*/ 	.dword	_ZN30_INTERNAL_06ac518e_4_k_cu_main4cuda3std6ranges3__45__cpo4prevE
	.align		8
        /*00c0*/ 	.dword	_ZN30_INTERNAL_06ac518e_4_k_cu_main4cuda3std6ranges3__45__cpo4dataE
	.align		8
        /*00c8*/ 	.dword	_ZN30_INTERNAL_06ac518e_4_k_cu_main4cuda3std6ranges3__45__cpo5cdataE
	.align		8
        /*00d0*/ 	.dword	_ZN30_INTERNAL_06ac518e_4_k_cu_main4cuda3std6ranges3__45__cpo4sizeE
	.align		8
        /*00d8*/ 	.dword	_ZN30_INTERNAL_06ac518e_4_k_cu_main4cuda3std6ranges3__45__cpo5ssizeE
	.align		8
        /*00e0*/ 	.dword	_ZN30_INTERNAL_06ac518e_4_k_cu_main4cuda3std6ranges3__45__cpo8distanceE
	.align		8
        /*00e8*/ 	.dword	_ZN30_INTERNAL_06ac518e_4_k_cu_main6thrust24THRUST_300001_SM_1000_NS8cuda_cub3parE
	.align		8
        /*00f0*/ 	.dword	_ZN30_INTERNAL_06ac518e_4_k_cu_main6thrust24THRUST_300001_SM_1000_NS8cuda_cub10par_nosyncE
	.align		8
        /*00f8*/ 	.dword	_ZN30_INTERNAL_06ac518e_4_k_cu_main6thrust24THRUST_300001_SM_1000_NS6system6detail10sequential3seqE
	.align		8
        /*0100*/ 	.dword	_ZN30_INTERNAL_06ac518e_4_k_cu_main6thrust24THRUST_300001_SM_1000_NS12placeholders2_1E
	.align		8
        /*0108*/ 	.dword	_ZN30_INTERNAL_06ac518e_4_k_cu_main6thrust24THRUST_300001_SM_1000_NS12placeholders2_2E
	.align		8
        /*0110*/ 	.dword	_ZN30_INTERNAL_06ac518e_4_k_cu_main6thrust24THRUST_300001_SM_1000_NS12placeholders2_3E
	.align		8
        /*0118*/ 	.dword	_ZN30_INTERNAL_06ac518e_4_k_cu_main6thrust24THRUST_300001_SM_1000_NS12placeholders2_4E
	.align		8
        /*0120*/ 	.dword	_ZN30_INTERNAL_06ac518e_4_k_cu_main6thrust24THRUST_300001_SM_1000_NS12placeholders2_5E
	.align		8
        /*0128*/ 	.dword	_ZN30_INTERNAL_06ac518e_4_k_cu_main6thrust24THRUST_300001_SM_1000_NS12placeholders2_6E
	.align		8
        /*0130*/ 	.dword	_ZN30_INTERNAL_06ac518e_4_k_cu_main6thrust24THRUST_300001_SM_1000_NS12placeholders2_7E
	.align		8
        /*0138*/ 	.dword	_ZN30_INTERNAL_06ac518e_4_k_cu_main6thrust24THRUST_300001_SM_1000_NS12placeholders2_8E
	.align		8
        /*0140*/ 	.dword	_ZN30_INTERNAL_06ac518e_4_k_cu_main6thrust24THRUST_300001_SM_1000_NS12placeholders2_9E
	.align		8
        /*0148*/ 	.dword	_ZN30_INTERNAL_06ac518e_4_k_cu_main6thrust24THRUST_300001_SM_1000_NS12placeholders3_10E
	.align		8
        /*0150*/ 	.dword	_ZN30_INTERNAL_06ac518e_4_k_cu_main6thrust24THRUST_300001_SM_1000_NS3seqE


//--------------------- .text._ZN3cub18CUB_300001_SM_10006detail6reduce28DeviceReduceSingleTileKernelINS2_10policy_hubIiyN4cuda3__47maximumIiEEE10Policy1000EPiPfiS8_fiNS5_3std3__410__identityEEEvT0_T1_T2_T3_T4_T6_ --------------------------
	.section	.text._ZN3cub18CUB_300001_SM_10006detail6reduce28DeviceReduceSingleTileKernelINS2_10policy_hubIiyN4cuda3__47maximumIiEEE10Policy1000EPiPfiS8_fiNS5_3std3__410__identityEEEvT0_T1_T2_T3_T4_T6_,"ax",@progbits
	.align	128
        .global         _ZN3cub18CUB_300001_SM_10006detail6reduce28DeviceReduceSingleTileKernelINS2_10policy_hubIiyN4cuda3__47maximumIiEEE10Policy1000EPiPfiS8_fiNS5_3std3__410__identityEEEvT0_T1_T2_T3_T4_T6_
        .type           _ZN3cub18CUB_300001_SM_10006detail6reduce28DeviceReduceSingleTileKernelINS2_10policy_hubIiyN4cuda3__47maximumIiEEE10Policy1000EPiPfiS8_fiNS5_3std3__410__identityEEEvT0_T1_T2_T3_T4_T6_,@function
        .size           _ZN3cub18CUB_300001_SM_10006detail6reduce28DeviceReduceSingleTileKernelINS2_10policy_hubIiyN4cuda3__47maximumIiEEE10Policy1000EPiPfiS8_fiNS5_3std3__410__identityEEEvT0_T1_T2_T3_T4_T6_,(.L_x_497 - _ZN3cub18CUB_300001_SM_10006detail6reduce28DeviceReduceSingleTileKernelINS2_10policy_hubIiyN4cuda3__47maximumIiEEE10Policy1000EPiPfiS8_fiNS5_3std3__410__identityEEEvT0_T1_T2_T3_T4_T6_)
        .other          _ZN3cub18CUB_300001_SM_10006detail6reduce28DeviceReduceSingleTileKernelINS2_10policy_hubIiyN4cuda3__47maximumIiEEE10Policy1000EPiPfiS8_fiNS5_3std3__410__identityEEEvT0_T1_T2_T3_T4_T6_,@"STO_CUDA_ENTRY STV_DEFAULT"
_ZN3cub18CUB_300001_SM_10006detail6reduce28DeviceReduceSingleTileKernelINS2_10policy_hubIiyN4cuda3__47maximumIiEEE10Policy1000EPiPfiS8_fiNS5_3std3__410__identityEEEvT0_T1_T2_T3_T4_T6_:
.text._ZN3cub18CUB_300001_SM_10006detail6reduce28DeviceReduceSingleTileKernelINS2_10policy_hubIiyN4cuda3__47maximumIiEEE10Policy1000EPiPfiS8_fiNS5_3std3__410__identityEEEvT0_T1_T2_T3_T4_T6_:
[----:B------:R-:W-:Y:S01]  /*0000*/  LDC R1, c[0x0][0x37c] ;  /* 0x0000df00ff017b82 */ /* 0x000fe20000000800 */
[----:B------:R-:W0:Y:S01]  /*0010*/  LDCU UR4, c[0x0][0x390] ;  /* 0x00007200ff0477ac */ /* 0x000e220008000800 */
[----:B------:R-:W1:Y:S01]  /*0020*/  LDCU.64 UR6, c[0x0][0x358] ;  /* 0x00006b00ff0677ac */ /* 0x000e620008000a00 */
[----:B0-----:R-:W-:-:S05]  /*0030*/  IMAD.U32 R2, RZ, RZ, UR4 ;  /* 0x00000004ff027e24 */ /* 0x001fca000f8e00ff */
[----:B------:R-:W-:-:S13]  /*0040*/  ISETP.NE.AND P0, PT, R2, RZ, PT ;  /* 0x000000ff0200720c */ /* 0x000fda0003f05270 */
[----:B-1----:R-:W-:Y:S05]  /*0050*/  @P0 BRA `(.L_x_0) ;  /* 0x00000000001c0947 */ /* 0x002fea0003800000 */
[----:B------:R-:W0:Y:S02]  /*0060*/  S2R R0, SR_TID.X ;  /* 0x0000000000007919 */ /* 0x000e240000002100 */
[----:B0-----:R-:W-:-:S13]  /*0070*/  ISETP.NE.AND P0, PT, R0, RZ, PT ;  /* 0x000000ff0000720c */ /* 0x001fda0003f05270 */
[----:B------:R-:W-:Y:S05]  /*0080*/  @P0 EXIT ;  /* 0x000000000000094d */ /* 0x000fea0003800000 */
[----:B------:R-:W0:Y:S08]  /*0090*/  LDC R5, c[0x0][0x398] ;  /* 0x0000e600ff057b82 */ /* 0x000e300000000800 */
[----:B------:R-:W0:Y:S02]  /*00a0*/  LDC.64 R2, c[0x0][0x388] ;  /* 0x0000e200ff027b82 */ /* 0x000e240000000a00 */
[----:B0-----:R-:W-:Y:S01]  /*00b0*/  STG.E desc[UR6][R2.64], R5 ;  /* 0x0000000502007986 */ /* 0x001fe2000c101906 */
[----:B------:R-:W-:Y:S05]  /*00c0*/  EXIT ;  /* 0x000000000000794d */ /* 0x000fea0003800000 */
.L_x_0:
[----:B------:R-:W0:Y:S01]  /*00d0*/  LDCU UR4, c[0x0][0x380] ;  /* 0x00007000ff0477ac */ /* 0x000e220008000800 */
[----:B------:R-:W-:Y:S01]  /*00e0*/  BSSY.RECONVERGENT B0, `(.L_x_1) ;  /* 0x000036c000007945 */ /* 0x000fe20003800200 */
[----:B0-----:R-:W-:-:S09]  /*00f0*/  ULOP3.LUT UP0, URZ, UR4, 0xf, URZ, 0xc0, !UPT ;  /* 0x0000000f04ff7892 */ /* 0x001fd2000f80c0ff */
[----:B------:R-:W-:Y:S05]  /*0100*/  BRA.U UP0, `(.L_x_2) ;  /* 0x0000001900a47547 */ /* 0x000fea000b800000 */
[----:B------:R-:W-:-:S13]  /*0110*/  ISETP.GT.AND P0, PT, R2, 0xfff, PT ;  /* 0x00000fff0200780c */ /* 0x000fda0003f04270 */
[----:B------:R-:W-:Y:S05]  /*0120*/  @P0 BRA `(.L_x_3) ;  /* 0x0000000c00640947 */ /* 0x000fea0003800000 */
[----:B------:R-:W0:Y:S01]  /*0130*/  S2R R3, SR_TID.X ;  /* 0x0000000000037919 */ /* 0x000e220000002100 */
[----:B------:R-:W-:Y:S01]  /*0140*/  BSSY.RECONVERGENT B1, `(.L_x_4) ;  /* 0x0000009000017945 */ /* 0x000fe20003800200 */
[----:B------:R-:W-:Y:S01]  /*0150*/  IMAD.MOV.U32 R0, RZ, RZ, RZ ;  /* 0x000000ffff007224 */ /* 0x000fe200078e00ff */
[----:B0-----:R-:W-:Y:S01]  /*0160*/  ISETP.GE.AND P0, PT, R3, R2, PT ;  /* 0x000000020300720c */ /* 0x001fe20003f06270 */
[----:B------:R-:W-:-:S12]  /*0170*/  IMAD.MOV.U32 R11, RZ, RZ, R3 ;  /* 0x000000ffff0b7224 */ /* 0x000fd800078e0003 */
[----:B------:R-:W-:Y:S05]  /*0180*/  @P0 BRA `(.L_x_5) ;  /* 0x0000000000100947 */ /* 0x000fea0003800000 */
[----:B------:R-:W0:Y:S02]  /*0190*/  LDC.64 R4, c[0x0][0x380] ;  /* 0x0000e000ff047b82 */ /* 0x000e240000000a00 */
[----:B0-----:R-:W-:-:S05]  /*01a0*/  IMAD.WIDE.U32 R4, R3, 0x4, R4 ;  /* 0x0000000403047825 */ /* 0x001fca00078e0004 */
[----:B------:R0:W5:Y:S01]  /*01b0*/  LDG.E.CONSTANT R0, desc[UR6][R4.64] ;  /* 0x0000000604007981 */ /* 0x000162000c1e9900 */
[----:B------:R-:W-:-:S07]  /*01c0*/  VIADD R11, R3, 0x100 ;  /* 0x00000100030b7836 */ /* 0x000fce0000000000 */
.L_x_5:
[----:B------:R-:W-:Y:S05]  /*01d0*/  BSYNC.RECONVERGENT B1 ;  /* 0x0000000000017941 */ /* 0x000fea0003800200 */
.L_x_4:
[----:B------:R-:W-:Y:S01]  /*01e0*/  ISETP.GE.AND P0, PT, R11, R2, PT ;  /* 0x000000020b00720c */ /* 0x000fe20003f06270 */
[----:B------:R-:W-:-:S12]  /*01f0*/  BSSY.RECONVERGENT B1, `(.L_x_6) ;  /* 0x0000066000017945 */ /* 0x000fd80003800200 */
[----:B------:R-:W-:Y:S05]  /*0200*/  @P0 BRA `(.L_x_7) ;  /* 0x0000000400900947 */ /* 0x000fea0003800000 */
[----:B0-----:R-:W-:Y:S01]  /*0210*/  LOP3.LUT R5, RZ, R11, RZ, 0x33, !PT ;  /* 0x0000000bff057212 */ /* 0x001fe200078e33ff */
[----:B------:R-:W-:Y:S04]  /*0220*/  BSSY.RECONVERGENT B2, `(.L_x_8) ;  /* 0x0000015000027945 */ /* 0x000fe80003800200 */
[----:B------:R-:W-:-:S05]  /*0230*/  IMAD.IADD R6, R5, 0x1, R2 ;  /* 0x0000000105067824 */ /* 0x000fca00078e0202 */
[C---:B------:R-:W-:Y:S02]  /*0240*/  LOP3.LUT R4, R6.reuse, 0x300, RZ, 0xc0, !PT ;  /* 0x0000030006047812 */ /* 0x040fe400078ec0ff */
[----:B------:R-:W-:Y:S02]  /*0250*/  ISETP.GE.U32.AND P1, PT, R6, 0x300, PT ;  /* 0x000003000600780c */ /* 0x000fe40003f26070 */
[----:B------:R-:W-:-:S13]  /*0260*/  ISETP.NE.AND P0, PT, R4, 0x300, PT ;  /* 0x000003000400780c */ /* 0x000fda0003f05270 */
[----:B------:R-:W-:Y:S05]  /*0270*/  @!P0 BRA `(.L_x_9) ;  /* 0x00000000003c8947 */ /* 0x000fea0003800000 */
[----:B------:R-:W0:Y:S01]  /*0280*/  LDC.64 R4, c[0x0][0x380] ;  /* 0x0000e000ff047b82 */ /* 0x000e220000000a00 */
[----:B------:R-:W-:-:S04]  /*0290*/  LEA.HI R6, R6, 0x1, RZ, 0x18 ;  /* 0x0000000106067811 */ /* 0x000fc800078fc0ff */
[----:B------:R-:W-:-:S05]  /*02a0*/  LOP3.LUT R6, R6, 0x3, RZ, 0xc0, !PT ;  /* 0x0000000306067812 */ /* 0x000fca00078ec0ff */
[----:B------:R-:W-:Y:S02]  /*02b0*/  IMAD.MOV R6, RZ, RZ, -R6 ;  /* 0x000000ffff067224 */ /* 0x000fe400078e0a06 */
[----:B0-----:R-:W-:-:S04]  /*02c0*/  IMAD.WIDE.U32 R4, R11, 0x4, R4 ;  /* 0x000000040b047825 */ /* 0x001fc800078e0004 */
[----:B------:R-:W-:-:S07]  /*02d0*/  IMAD.MOV.U32 R7, RZ, RZ, R5 ;  /* 0x000000ffff077224 */ /* 0x000fce00078e0005 */
.L_x_10:
[----:B------:R-:W-:-:S06]  /*02e0*/  IMAD.MOV.U32 R5, RZ, RZ, R7 ;  /* 0x000000ffff057224 */ /* 0x000fcc00078e0007 */
[----:B------:R0:W2:Y:S01]  /*02f0*/  LDG.E.CONSTANT R5, desc[UR6][R4.64] ;  /* 0x0000000604057981 */ /* 0x0000a2000c1e9900 */
[----:B------:R-:W-:Y:S02]  /*0300*/  VIADD R6, R6, 0x1 ;  /* 0x0000000106067836 */ /* 0x000fe40000000000 */
[----:B------:R-:W-:-:S03]  /*0310*/  VIADD R11, R11, 0x100 ;  /* 0x000001000b0b7836 */ /* 0x000fc60000000000 */
[----:B------:R-:W-:Y:S02]  /*0320*/  ISETP.NE.AND P0, PT, R6, RZ, PT ;  /* 0x000000ff0600720c */ /* 0x000fe40003f05270 */
[----:B0-----:R-:W-:-:S05]  /*0330*/  IADD3 R4, P2, PT, R4, 0x400, RZ ;  /* 0x0000040004047810 */ /* 0x001fca0007f5e0ff */
[----:B------:R-:W-:Y:S01]  /*0340*/  IMAD.X R7, RZ, RZ, R7, P2 ;  /* 0x000000ffff077224 */ /* 0x000fe200010e0607 */
[----:B--2--5:R-:W-:-:S05]  /*0350*/  VIMNMX R0, PT, PT, R5, R0, !PT ;  /* 0x0000000005007248 */ /* 0x024fca0007fe0100 */
[----:B------:R-:W-:Y:S05]  /*0360*/  @P0 BRA `(.L_x_10) ;  /* 0xfffffffc00dc0947 */ /* 0x000fea000383ffff */
.L_x_9:
[----:B------:R-:W-:Y:S05]  /*0370*/  BSYNC.RECONVERGENT B2 ;  /* 0x0000000000027941 */ /* 0x000fea0003800200 */
.L_x_8:
[----:B------:R-:W-:Y:S05]  /*0380*/  @!P1 BRA `(.L_x_7) ;  /* 0x0000000400309947 */ /* 0x000fea0003800000 */
[----:B------:R-:W-:Y:S01]  /*0390*/  IMAD.IADD R4, R2, 0x1, -R11 ;  /* 0x0000000102047824 */ /* 0x000fe200078e0a0b */
[----:B------:R-:W-:Y:S01]  /*03a0*/  BSSY.RECONVERGENT B2, `(.L_x_11) ;  /* 0x0000029000027945 */ /* 0x000fe20003800200 */
[----:B------:R-:W-:-:S03]  /*03b0*/  PLOP3.LUT P0, PT, PT, PT, PT, 0x80, 0x8 ;  /* 0x000000000008781c */ /* 0x000fc60003f0f070 */
[----:B------:R-:W-:-:S13]  /*03c0*/  ISETP.GT.AND P1, PT, R4, 0xc00, PT ;  /* 0x00000c000400780c */ /* 0x000fda0003f24270 */
[----:B------:R-:W-:Y:S05]  /*03d0*/  @!P1 BRA `(.L_x_12) ;  /* 0x0000000000949947 */ /* 0x000fea0003800000 */
[----:B------:R-:W-:Y:S01]  /*03e0*/  PLOP3.LUT P0, PT, PT, PT, PT, 0x8, 0x80 ;  /* 0x000000000080781c */ /* 0x000fe20003f0e170 */
[----:B------:R-:W-:-:S12]  /*03f0*/  VIADD R10, R2, 0xfffff400 ;  /* 0xfffff400020a7836 */ /* 0x000fd80000000000 */
.L_x_13:
[----:B------:R-:W0:Y:S01]  /*0400*/  LDC.64 R6, c[0x0][0x380] ;  /* 0x0000e000ff067b82 */ /* 0x000e220000000a00 */
[C---:B------:R-:W-:Y:S02]  /*0410*/  VIADD R9, R11.reuse, 0x400 ;  /* 0x000004000b097836 */ /* 0x040fe40000000000 */
[C---:B------:R-:W-:Y:S02]  /*0420*/  VIADD R5, R11.reuse, 0x800 ;  /* 0x000008000b057836 */ /* 0x040fe40000000000 */
[----:B0-----:R-:W-:-:S05]  /*0430*/  IMAD.WIDE R22, R11, 0x4, R6 ;  /* 0x000000040b167825 */ /* 0x001fca00078e0206 */
[----:B------:R-:W2:Y:S01]  /*0440*/  LDG.E.CONSTANT R12, desc[UR6][R22.64] ;  /* 0x00000006160c7981 */ /* 0x000ea2000c1e9900 */
[----:B------:R-:W-:-:S03]  /*0450*/  IMAD.WIDE R8, R9, 0x4, R6 ;  /* 0x0000000409087825 */ /* 0x000fc600078e0206 */
[----:B------:R-:W2:Y:S04]  /*0460*/  LDG.E.CONSTANT R13, desc[UR6][R22.64+0x400] ;  /* 0x00040006160d7981 */ /* 0x000ea8000c1e9900 */
[----:B------:R-:W3:Y:S04]  /*0470*/  LDG.E.CONSTANT R14, desc[UR6][R22.64+0x800] ;  /* 0x00080006160e7981 */ /* 0x000ee8000c1e9900 */
[----:B------:R-:W3:Y:S01]  /*0480*/  LDG.E.CONSTANT R21, desc[UR6][R22.64+0xc00] ;  /* 0x000c000616157981 */ /* 0x000ee2000c1e9900 */
[----:B------:R-:W-:-:S03]  /*0490*/  IMAD.WIDE R4, R5, 0x4, R6 ;  /* 0x0000000405047825 */ /* 0x000fc600078e0206 */
[----:B------:R-:W4:Y:S04]  /*04a0*/  LDG.E.CONSTANT R17, desc[UR6][R8.64] ;  /* 0x0000000608117981 */ /* 0x000f28000c1e9900 */
[----:B------:R-:W4:Y:S01]  /*04b0*/  LDG.E.CONSTANT R16, desc[UR6][R8.64+0x400] ;  /* 0x0004000608107981 */ /* 0x000f22000c1e9900 */
[----:B------:R-:W-:-:S03]  /*04c0*/  VIADD R25, R11, 0xc00 ;  /* 0x00000c000b197836 */ /* 0x000fc60000000000 */
[----:B------:R-:W4:Y:S04]  /*04d0*/  LDG.E.CONSTANT R15, desc[UR6][R8.64+0x800] ;  /* 0x00080006080f7981 */ /* 0x000f28000c1e9900 */
[----:B------:R-:W4:Y:S01]  /*04e0*/  LDG.E.CONSTANT R20, desc[UR6][R8.64+0xc00] ;  /* 0x000c000608147981 */ /* 0x000f22000c1e9900 */
[----:B------:R-:W-:-:S03]  /*04f0*/  IMAD.WIDE R6, R25, 0x4, R6 ;  /* 0x0000000419067825 */ /* 0x000fc600078e0206 */
[----:B------:R-:W4:Y:S04]  /*0500*/  LDG.E.CONSTANT R19, desc[UR6][R4.64] ;  /* 0x0000000604137981 */ /* 0x000f28000c1e9900 */
[----:B------:R-:W4:Y:S04]  /*0510*/  LDG.E.CONSTANT R18, desc[UR6][R4.64+0x400] ;  /* 0x0004000604127981 */ /* 0x000f28000c1e9900 */
[----:B------:R-:W4:Y:S04]  /*0520*/  LDG.E.CONSTANT R23, desc[UR6][R4.64+0x800] ;  /* 0x0008000604177981 */ /* 0x000f28000c1e9900 */
[----:B------:R-:W4:Y:S04]  /*0530*/  LDG.E.CONSTANT R24, desc[UR6][R4.64+0xc00] ;  /* 0x000c000604187981 */ /* 0x000f28000c1e9900 */
[----:B------:R-:W4:Y:S04]  /*0540*/  LDG.E.CONSTANT R25, desc[UR6][R6.64] ;  /* 0x0000000606197981 */ /* 0x000f28000c1e9900 */
[----:B------:R-:W4:Y:S04]  /*0550*/  LDG.E.CONSTANT R26, desc[UR6][R6.64+0x400] ;  /* 0x00040006061a7981 */ /* 0x000f28000c1e9900 */
[----:B------:R-:W4:Y:S04]  /*0560*/  LDG.E.CONSTANT R22, desc[UR6][R6.64+0x800] ;  /* 0x0008000606167981 */ /* 0x000f28000c1e9900 */
[----:B------:R-:W4:Y:S01]  /*0570*/  LDG.E.CONSTANT R27, desc[UR6][R6.64+0xc00] ;  /* 0x000c0006061b7981 */ /* 0x000f22000c1e9900 */
[----:B------:R-:W-:-:S05]  /*0580*/  VIADD R11, R11, 0x1000 ;  /* 0x000010000b0b7836 */ /* 0x000fca0000000000 */
[----:B------:R-:W-:Y:S02]  /*0590*/  ISETP.GE.AND P1, PT, R11, R10, PT ;  /* 0x0000000a0b00720c */ /* 0x000fe40003f26270 */
[----:B--2--5:R-:W-:-:S04]  /*05a0*/  VIMNMX3 R12, R0, R12, R13, !PT ;  /* 0x0000000c000c720f */ /* 0x024fc8000780010d */
[----:B---3--:R-:W-:-:S04]  /*05b0*/  VIMNMX3 R12, R12, R14, R21, !PT ;  /* 0x0000000e0c0c720f */ /* 0x008fc80007800115 */
[----:B----4-:R-:W-:-:S04]  /*05c0*/  VIMNMX3 R12, R12, R17, R16, !PT ;  /* 0x000000110c0c720f */ /* 0x010fc80007800110 */
[----:B------:R-:W-:-:S04]  /*05d0*/  VIMNMX3 R12, R12, R15, R20, !PT ;  /* 0x0000000f0c0c720f */ /* 0x000fc80007800114 */
[----:B------:R-:W-:-:S04]  /*05e0*/  VIMNMX3 R12, R12, R19, R18, !PT ;  /* 0x000000130c0c720f */ /* 0x000fc80007800112 */
[----:B------:R-:W-:-:S04]  /*05f0*/  VIMNMX3 R12, R12, R23, R24, !PT ;  /* 0x000000170c0c720f */ /* 0x000fc80007800118 */
[----:B------:R-:W-:-:S04]  /*0600*/  VIMNMX3 R25, R12, R25, R26, !PT ;  /* 0x000000190c19720f */ /* 0x000fc8000780011a */
[----:B------:R-:W-:Y:S01]  /*0610*/  VIMNMX3 R0, R25, R22, R27, !PT ;  /* 0x000000161900720f */ /* 0x000fe2000780011b */
[----:B------:R-:W-:Y:S06]  /*0620*/  @!P1 BRA `(.L_x_13) ;  /* 0xfffffffc00749947 */ /* 0x000fec000383ffff */
.L_x_12:
[----:B------:R-:W-:Y:S05]  /*0630*/  BSYNC.RECONVERGENT B2 ;  /* 0x0000000000027941 */ /* 0x000fea0003800200 */
.L_x_11:
[----:B------:R-:W-:Y:S01]  /*0640*/  IMAD.IADD R4, R2, 0x1, -R11 ;  /* 0x0000000102047824 */ /* 0x000fe200078e0a0b */
[----:B------:R-:W-:Y:S04]  /*0650*/  BSSY.RECONVERGENT B2, `(.L_x_14) ;  /* 0x0000015000027945 */ /* 0x000fe80003800200 */
[----:B------:R-:W-:-:S13]  /*0660*/  ISETP.GT.AND P1, PT, R4, 0x400, PT ;  /* 0x000004000400780c */ /* 0x000fda0003f24270 */
[----:B------:R-:W-:Y:S05]  /*0670*/  @!P1 BRA `(.L_x_15) ;  /* 0x0000000000489947 */ /* 0x000fea0003800000 */
[----:B------:R-:W0:Y:S01]  /*0680*/  LDC.64 R6, c[0x0][0x380] ;  /* 0x0000e000ff067b82 */ /* 0x000e220000000a00 */
[C---:B------:R-:W-:Y:S02]  /*0690*/  VIADD R13, R11.reuse, 0x400 ;  /* 0x000004000b0d7836 */ /* 0x040fe40000000000 */
[----:B0-----:R-:W-:-:S05]  /*06a0*/  IMAD.WIDE R4, R11, 0x4, R6 ;  /* 0x000000040b047825 */ /* 0x001fca00078e0206 */
[----:B------:R-:W2:Y:S01]  /*06b0*/  LDG.E.CONSTANT R9, desc[UR6][R4.64] ;  /* 0x0000000604097981 */ /* 0x000ea2000c1e9900 */
[----:B------:R-:W-:-:S03]  /*06c0*/  IMAD.WIDE R6, R13, 0x4, R6 ;  /* 0x000000040d067825 */ /* 0x000fc600078e0206 */
[----:B------:R-:W2:Y:S04]  /*06d0*/  LDG.E.CONSTANT R8, desc[UR6][R4.64+0x400] ;  /* 0x0004000604087981 */ /* 0x000ea8000c1e9900 */
[----:B------:R-:W3:Y:S04]  /*06e0*/  LDG.E.CONSTANT R13, desc[UR6][R4.64+0x800] ;  /* 0x00080006040d7981 */ /* 0x000ee8000c1e9900 */
[----:B------:R-:W3:Y:S04]  /*06f0*/  LDG.E.CONSTANT R10, desc[UR6][R4.64+0xc00] ;  /* 0x000c0006040a7981 */ /* 0x000ee8000c1e9900 */
[----:B------:R-:W4:Y:S04]  /*0700*/  LDG.E.CONSTANT R15, desc[UR6][R6.64] ;  /* 0x00000006060f7981 */ /* 0x000f28000c1e9900 */
[----:B------:R-:W4:Y:S04]  /*0710*/  LDG.E.CONSTANT R12, desc[UR6][R6.64+0x400] ;  /* 0x00040006060c7981 */ /* 0x000f28000c1e9900 */
[----:B------:R-:W4:Y:S04]  /*0720*/  LDG.E.CONSTANT R17, desc[UR6][R6.64+0x800] ;  /* 0x0008000606117981 */ /* 0x000f28000c1e9900 */
[----:B------:R-:W4:Y:S01]  /*0730*/  LDG.E.CONSTANT R14, desc[UR6][R6.64+0xc00] ;  /* 0x000c0006060e7981 */ /* 0x000f22000c1e9900 */
[----:B------:R-:W-:Y:S01]  /*0740*/  PLOP3.LUT P0, PT, PT, PT, PT, 0x8, 0x80 ;  /* 0x000000000080781c */ /* 0x000fe20003f0e170 */
[----:B------:R-:W-:Y:S01]  /*0750*/  VIADD R11, R11, 0x800 ;  /* 0x000008000b0b7836 */ /* 0x000fe20000000000 */
[----:B--2--5:R-:W-:-:S04]  /*0760*/  VIMNMX3 R8, R0, R9, R8, !PT ;  /* 0x000000090008720f */ /* 0x024fc80007800108 */
[----:B---3--:R-:W-:-:S04]  /*0770*/  VIMNMX3 R8, R8, R13, R10, !PT ;  /* 0x0000000d0808720f */ /* 0x008fc8000780010a */
[----:B----4-:R-:W-:-:S04]  /*0780*/  VIMNMX3 R8, R8, R15, R12, !PT ;  /* 0x0000000f0808720f */ /* 0x010fc8000780010c */
[----:B------:R-:W-:-:S07]  /*0790*/  VIMNMX3 R0, R8, R17, R14, !PT ;  /* 0x000000110800720f */ /* 0x000fce000780010e */
.L_x_15:
[----:B------:R-:W-:Y:S05]  /*07a0*/  BSYNC.RECONVERGENT B2 ;  /* 0x0000000000027941 */ /* 0x000fea0003800200 */
.L_x_14:
[----:B------:R-:W-:-:S13]  /*07b0*/  ISETP.LT.OR P0, PT, R11, R2, P0 ;  /* 0x000000020b00720c */ /* 0x000fda0000701670 */
[----:B------:R-:W-:Y:S05]  /*07c0*/  @!P0 BRA `(.L_x_7) ;  /* 0x0000000000208947 */ /* 0x000fea0003800000 */
[----:B------:R-:W0:Y:S02]  /*07d0*/  LDC.64 R4, c[0x0][0x380] ;  /* 0x0000e000ff047b82 */ /* 0x000e240000000a00 */
[----:B0-----:R-:W-:-:S05]  /*07e0*/  IMAD.WIDE R4, R11, 0x4, R4 ;  /* 0x000000040b047825 */ /* 0x001fca00078e0204 */
[----:B------:R-:W2:Y:S04]  /*07f0*/  LDG.E.CONSTANT R7, desc[UR6][R4.64] ;  /* 0x0000000604077981 */ /* 0x000ea8000c1e9900 */
[----:B------:R-:W2:Y:S04]  /*0800*/  LDG.E.CONSTANT R6, desc[UR6][R4.64+0x400] ;  /* 0x0004000604067981 */ /* 0x000ea8000c1e9900 */
[----:B------:R-:W3:Y:S04]  /*0810*/  LDG.E.CONSTANT R9, desc[UR6][R4.64+0x800] ;  /* 0x0008000604097981 */ /* 0x000ee8000c1e9900 */
[----:B------:R-:W3:Y:S01]  /*0820*/  LDG.E.CONSTANT R8, desc[UR6][R4.64+0xc00] ;  /* 0x000c000604087981 */ /* 0x000ee2000c1e9900 */
[----:B--2--5:R-:W-:-:S04]  /*0830*/  VIMNMX3 R0, R0, R7, R6, !PT ;  /* 0x000000070000720f */ /* 0x024fc80007800106 */
[----:B---3--:R-:W-:-:S07]  /*0840*/  VIMNMX3 R0, R0, R9, R8, !PT ;  /* 0x000000090000720f */ /* 0x008fce0007800108 */
.L_x_7:
[----:B------:R-:W-:Y:S05]  /*0850*/  BSYNC.RECONVERGENT B1 ;  /* 0x0000000000017941 */ /* 0x000fea0003800200 */
.L_x_6:
[----:B------:R-:W-:Y:S01]  /*0860*/  ISETP.GE.AND P0, PT, R2, 0x100, PT ;  /* 0x000001000200780c */ /* 0x000fe20003f06270 */
[----:B-----5:R-:W-:-:S12]  /*0870*/  IMAD.MOV.U32 R9, RZ, RZ, R0 ;  /* 0x000000ffff097224 */ /* 0x020fd800078e0000 */
[----:B------:R-:W-:Y:S05]  /*0880*/  @!P0 BRA `(.L_x_16) ;  /* 0x0000000000a08947 */ /* 0x000fea0003800000 */
[----:B------:R-:W1:Y:S01]  /*0890*/  S2R R6, SR_LANEID ;  /* 0x0000000000067919 */ /* 0x000e620000000000 */
[----:B------:R-:W2:Y:S02]  /*08a0*/  SHFL.DOWN PT, R0, R9, 0x1, 0x1f ;  /* 0x08201f0009007f89 */ /* 0x000ea400000e0000 */
[----:B--2---:R-:W-:Y:S02]  /*08b0*/  VIMNMX R0, PT, PT, R0, R9, !PT ;  /* 0x0000000900007248 */ /* 0x004fe40007fe0100 */
[C---:B-1----:R-:W-:Y:S02]  /*08c0*/  ISETP.GT.AND P0, PT, R6.reuse, 0x1e, PT ;  /* 0x0000001e0600780c */ /* 0x042fe40003f04270 */
[C---:B------:R-:W-:Y:S02]  /*08d0*/  ISETP.NE.AND P1, PT, R6.reuse, RZ, PT ;  /* 0x000000ff0600720c */ /* 0x040fe40003f25270 */
[----:B------:R-:W-:Y:S02]  /*08e0*/  SEL R0, R9, R0, P0 ;  /* 0x0000000009007207 */ /* 0x000fe40000000000 */
[----:B------:R-:W-:-:S03]  /*08f0*/  ISETP.GT.AND P0, PT, R6, 0x1d, PT ;  /* 0x0000001d0600780c */ /* 0x000fc60003f04270 */
[----:B0-----:R-:W0:Y:S06]  /*0900*/  SHFL.DOWN PT, R5, R0, 0x2, 0x1f ;  /* 0x08401f0000057f89 */ /* 0x001e2c00000e0000 */
[----:B------:R-:W1:Y:S01]  /*0910*/  @!P1 S2R R7, SR_CgaCtaId ;  /* 0x0000000000079919 */ /* 0x000e620000008800 */
[----:B------:R-:W-:Y:S02]  /*0920*/  @!P1 MOV R4, 0x400 ;  /* 0x0000040000049802 */ /* 0x000fe40000000f00 */
[----:B------:R-:W-:-:S04]  /*0930*/  @!P1 SHF.R.U32.HI R2, RZ, 0x3, R3 ;  /* 0x00000003ff029819 */ /* 0x000fc80000011603 */
[----:B------:R-:W-:Y:S02]  /*0940*/  @!P1 LOP3.LUT R2, R2, 0x7c, RZ, 0xc0, !PT ;  /* 0x0000007c02029812 */ /* 0x000fe400078ec0ff */
[----:B0-----:R-:W-:Y:S02]  /*0950*/  @!P0 VIMNMX R0, PT, PT, R0, R5, !PT ;  /* 0x0000000500008248 */ /* 0x001fe40007fe0100 */
[----:B------:R-:W-:-:S03]  /*0960*/  ISETP.GT.AND P0, PT, R6, 0x1b, PT ;  /* 0x0000001b0600780c */ /* 0x000fc60003f04270 */
[----:B------:R-:W0:Y:S01]  /*0970*/  SHFL.DOWN PT, R5, R0, 0x4, 0x1f ;  /* 0x08801f0000057f89 */ /* 0x000e2200000e0000 */
[----:B-1----:R-:W-:-:S05]  /*0980*/  @!P1 LEA R7, R7, R4, 0x18 ;  /* 0x0000000407079211 */ /* 0x002fca00078ec0ff */
[----:B------:R-:W-:-:S04]  /*0990*/  @!P1 IMAD.IADD R2, R2, 0x1, R7 ;  /* 0x0000000102029824 */ /* 0x000fc800078e0207 */
[----:B0-----:R-:W-:Y:S02]  /*09a0*/  @!P0 VIMNMX R0, PT, PT, R0, R5, !PT ;  /* 0x0000000500008248 */ /* 0x001fe40007fe0100 */
[----:B------:R-:W-:-:S03]  /*09b0*/  ISETP.GT.AND P0, PT, R6, 0x17, PT ;  /* 0x000000170600780c */ /* 0x000fc60003f04270 */
[----:B------:R-:W0:Y:S10]  /*09c0*/  SHFL.DOWN PT, R5, R0, 0x8, 0x1f ;  /* 0x09001f0000057f89 */ /* 0x000e3400000e0000 */
[----:B0-----:R-:W-:-:S02]  /*09d0*/  @!P0 VIMNMX R0, PT, PT, R0, R5, !PT ;  /* 0x0000000500008248 */ /* 0x001fc40007fe0100 */
[----:B------:R-:W-:-:S03]  /*09e0*/  ISETP.NE.AND P0, PT, R3, RZ, PT ;  /* 0x000000ff0300720c */ /* 0x000fc60003f05270 */
[----:B------:R-:W0:Y:S02]  /*09f0*/  SHFL.DOWN PT, R5, R0, 0x10, 0x1f ;  /* 0x0a001f0000057f89 */ /* 0x000e2400000e0000 */
[----:B0-----:R-:W-:-:S05]  /*0a00*/  VIMNMX R7, PT, PT, R0, R5, !PT ;  /* 0x0000000500077248 */ /* 0x001fca0007fe0100 */
[----:B------:R0:W-:Y:S01]  /*0a10*/  @!P1 STS [R2+0x8], R7 ;  /* 0x0000080702009388 */ /* 0x0001e20000000800 */
[----:B------:R-:W-:Y:S01]  /*0a20*/  BAR.SYNC.DEFER_BLOCKING 0x0 ;  /* 0x0000000000007b1d */ /* 0x000fe20000010000 */
[----:B------:R-:W-:-:S04]  /*0a30*/  ISETP.GT.AND P1, PT, R6, 0xf, PT ;  /* 0x0000000f0600780c */ /* 0x000fc80003f24270 */
[----:B------:R-:W-:Y:S01]  /*0a40*/  SEL R5, R0, R7, P1 ;  /* 0x0000000700057207 */ /* 0x000fe20000800000 */
[----:B------:R-:W-:Y:S08]  /*0a50*/  @P0 BRA `(.L_x_17) ;  /* 0x0000002c00500947 */ /* 0x000ff00003800000 */
[----:B------:R-:W1:Y:S01]  /*0a60*/  S2UR UR5, SR_CgaCtaId ;  /* 0x00000000000579c3 */ /* 0x000e620000008800 */
[----:B------:R-:W-:Y:S02]  /*0a70*/  UMOV UR4, 0x400 ;  /* 0x0000040000047882 */ /* 0x000fe40000000000 */
[----:B-1----:R-:W-:-:S09]  /*0a80*/  ULEA UR4, UR5, UR4, 0x18 ;  /* 0x0000000405047291 */ /* 0x002fd2000f8ec0ff */
[----:B------:R-:W-:Y:S04]  /*0a90*/  LDS R0, [UR4+0xc] ;  /* 0x00000c04ff007984 */ /* 0x000fe80008000800 */
[----:B------:R-:W1:Y:S04]  /*0aa0*/  LDS.128 R8, [UR4+0x10] ;  /* 0x00001004ff087984 */ /* 0x000e680008000c00 */
[----:B0-----:R-:W0:Y:S01]  /*0ab0*/  LDS.64 R2, [UR4+0x20] ;  /* 0x00002004ff027984 */ /* 0x001e220008000a00 */
[----:B-1----:R-:W-:-:S04]  /*0ac0*/  VIMNMX3 R0, R5, R0, R8, !PT ;  /* 0x000000000500720f */ /* 0x002fc80007800108 */
[----:B------:R-:W-:-:S04]  /*0ad0*/  VIMNMX3 R0, R0, R9, R10, !PT ;  /* 0x000000090000720f */ /* 0x000fc8000780010a */
[----:B0-----:R-:W-:-:S04]  /*0ae0*/  VIMNMX3 R0, R0, R11, R2, !PT ;  /* 0x0000000b0000720f */ /* 0x001fc80007800102 */
[----:B------:R-:W-:Y:S01]  /*0af0*/  VIMNMX R5, PT, PT, R0, R3, !PT ;  /* 0x0000000300057248 */ /* 0x000fe20007fe0100 */
[----:B------:R-:W-:Y:S06]  /*0b00*/  BRA `(.L_x_17) ;  /* 0x0000002c00247947 */ /* 0x000fec0003800000 */
.L_x_16:
[----:B------:R-:W1:Y:S01]  /*0b10*/  S2R R6, SR_LANEID ;  /* 0x0000000000067919 */ /* 0x000e620000000000 */
[----:B------:R-:W-:-:S04]  /*0b20*/  LOP3.LUT R0, R3, 0x3e0, RZ, 0xc0, !PT ;  /* 0x000003e003007812 */ /* 0x000fc800078ec0ff */
[----:B------:R-:W-:Y:S01]  /*0b30*/  LOP3.LUT R7, RZ, R0, RZ, 0x33, !PT ;  /* 0x00000000ff077212 */ /* 0x000fe200078e33ff */
[----:B0-----:R-:W-:-:S04]  /*0b40*/  VIADD R5, R0, 0x20 ;  /* 0x0000002000057836 */ /* 0x001fc80000000000 */
[----:B------:R-:W-:Y:S01]  /*0b50*/  IMAD.IADD R7, R7, 0x1, R2 ;  /* 0x0000000107077824 */ /* 0x000fe200078e0202 */
[----:B------:R-:W-:-:S04]  /*0b60*/  ISETP.GT.AND P0, PT, R5, R2, PT ;  /* 0x000000020500720c */ /* 0x000fc80003f04270 */
[----:B------:R-:W-:-:S05]  /*0b70*/  SEL R7, R7, 0x1f, P0 ;  /* 0x0000001f07077807 */ /* 0x000fca0000000000 */
[----:B------:R-:W0:Y:S01]  /*0b80*/  SHFL.DOWN PT, R0, R9, 0x1, R7 ;  /* 0x0820000009007989 */ /* 0x000e2200000e0007 */
[C---:B-1----:R-:W-:Y:S01]  /*0b90*/  ISETP.GE.AND P0, PT, R6.reuse, R7, PT ;  /* 0x000000070600720c */ /* 0x042fe20003f06270 */
[C---:B------:R-:W-:Y:S01]  /*0ba0*/  VIADD R4, R6.reuse, 0x2 ;  /* 0x0000000206047836 */ /* 0x040fe20000000000 */
[----:B------:R-:W-:-:S11]  /*0bb0*/  ISETP.NE.AND P1, PT, R6, RZ, PT ;  /* 0x000000ff0600720c */ /* 0x000fd60003f25270 */
[----:B0-----:R-:W-:Y:S02]  /*0bc0*/  @!P0 VIMNMX R9, PT, PT, R0, R9, !PT ;  /* 0x0000000900098248 */ /* 0x001fe40007fe0100 */
[----:B------:R-:W-:Y:S01]  /*0bd0*/  ISETP.GT.AND P0, PT, R4, R7, PT ;  /* 0x000000070400720c */ /* 0x000fe20003f04270 */
[----:B------:R-:W-:Y:S01]  /*0be0*/  VIADD R4, R6, 0x4 ;  /* 0x0000000406047836 */ /* 0x000fe20000000000 */
[----:B------:R-:W0:Y:S01]  /*0bf0*/  @!P1 S2R R8, SR_CgaCtaId ;  /* 0x0000000000089919 */ /* 0x000e220000008800 */
[----:B------:R-:W-:Y:S01]  /*0c00*/  @!P1 MOV R5, 0x400 ;  /* 0x0000040000059802 */ /* 0x000fe20000000f00 */
[----:B------:R-:W1:Y:S09]  /*0c10*/  SHFL.DOWN PT, R0, R9, 0x2, R7 ;  /* 0x0840000009007989 */ /* 0x000e7200000e0007 */
[----:B-1----:R-:W-:-:S02]  /*0c20*/  @!P0 VIMNMX R9, PT, PT, R9, R0, !PT ;  /* 0x0000000009098248 */ /* 0x002fc40007fe0100 */
[----:B------:R-:W-:Y:S01]  /*0c30*/  ISETP.GT.AND P0, PT, R4, R7, PT ;  /* 0x000000070400720c */ /* 0x000fe20003f04270 */
[----:B------:R-:W-:Y:S01]  /*0c40*/  VIADD R4, R6, 0x8 ;  /* 0x0000000806047836 */ /* 0x000fe20000000000 */
[----:B0-----:R-:W-:Y:S01]  /*0c50*/  @!P1 LEA R5, R8, R5, 0x18 ;  /* 0x0000000508059211 */ /* 0x001fe200078ec0ff */
[----:B------:R-:W0:Y:S10]  /*0c60*/  SHFL.DOWN PT, R0, R9, 0x4, R7 ;  /* 0x0880000009007989 */ /* 0x000e3400000e0007 */
[----:B0-----:R-:W-:-:S02]  /*0c70*/  @!P0 VIMNMX R9, PT, PT, R9, R0, !PT ;  /* 0x0000000009098248 */ /* 0x001fc40007fe0100 */
[----:B------:R-:W-:Y:S01]  /*0c80*/  ISETP.GT.AND P0, PT, R4, R7, PT ;  /* 0x000000070400720c */ /* 0x000fe20003f04270 */
[----:B------:R-:W-:Y:S02]  /*0c90*/  VIADD R4, R6, 0x10 ;  /* 0x0000001006047836 */ /* 0x000fe40000000000 */
[----:B------:R-:W0:Y:S10]  /*0ca0*/  SHFL.DOWN PT, R0, R9, 0x8, R7 ;  /* 0x0900000009007989 */ /* 0x000e3400000e0007 */
[----:B0-----:R-:W-:-:S02]  /*0cb0*/  @!P0 VIMNMX R9, PT, PT, R9, R0, !PT ;  /* 0x0000000009098248 */ /* 0x001fc40007fe0100 */
[----:B------:R-:W-:Y:S02]  /*0cc0*/  ISETP.GT.AND P0, PT, R4, R7, PT ;  /* 0x000000070400720c */ /* 0x000fe40003f04270 */
[----:B------:R-:W-:Y:S01]  /*0cd0*/  @!P1 SHF.R.U32.HI R4, RZ, 0x3, R3 ;  /* 0x00000003ff049819 */ /* 0x000fe20000011603 */
[----:B------:R-:W0:Y:S03]  /*0ce0*/  SHFL.DOWN PT, R0, R9, 0x10, R7 ;  /* 0x0a00000009007989 */ /* 0x000e2600000e0007 */
[----:B------:R-:W-:-:S05]  /*0cf0*/  @!P1 LOP3.LUT R4, R4, 0x7c, RZ, 0xc0, !PT ;  /* 0x0000007c04049812 */ /* 0x000fca00078ec0ff */
[----:B------:R-:W-:Y:S02]  /*0d00*/  @!P1 IMAD.IADD R4, R4, 0x1, R5 ;  /* 0x0000000104049824 */ /* 0x000fe400078e0205 */
[----:B0-----:R-:W-:Y:S02]  /*0d10*/  @!P0 VIMNMX R9, PT, PT, R9, R0, !PT ;  /* 0x0000000009098248 */ /* 0x001fe40007fe0100 */
[----:B------:R-:W-:-:S03]  /*0d20*/  ISETP.NE.AND P0, PT, R3, RZ, PT ;  /* 0x000000ff0300720c */ /* 0x000fc60003f05270 */
[----:B------:R-:W-:-:S05]  /*0d30*/  IMAD.MOV.U32 R5, RZ, RZ, R9 ;  /* 0x000000ffff057224 */ /* 0x000fca00078e0009 */
[----:B------:R4:W-:Y:S01]  /*0d40*/  @!P1 STS [R4+0x8], R5 ;  /* 0x0000080504009388 */ /* 0x0009e20000000800 */
[----:B------:R-:W-:Y:S06]  /*0d50*/  BAR.SYNC.DEFER_BLOCKING 0x0 ;  /* 0x0000000000007b1d */ /* 0x000fec0000010000 */
[----:B------:R-:W-:Y:S05]  /*0d60*/  @P0 BRA `(.L_x_17) ;  /* 0x00000028008c0947 */ /* 0x000fea0003800000 */
[----:B------:R-:W0:Y:S01]  /*0d70*/  S2UR UR5, SR_CgaCtaId ;  /* 0x00000000000579c3 */ /* 0x000e220000008800 */
[----:B------:R-:W-:Y:S01]  /*0d80*/  UMOV UR4, 0x400 ;  /* 0x0000040000047882 */ /* 0x000fe20000000000 */
[C---:B------:R-:W-:Y:S02]  /*0d90*/  ISETP.GT.AND P2, PT, R2.reuse, 0x20, PT ;  /* 0x000000200200780c */ /* 0x040fe40003f44270 */
[C---:B------:R-:W-:Y:S02]  /*0da0*/  ISETP.GT.AND P4, PT, R2.reuse, 0x40, PT ;  /* 0x000000400200780c */ /* 0x040fe40003f84270 */
[C---:B------:R-:W-:Y:S02]  /*0db0*/  ISETP.GT.AND P3, PT, R2.reuse, 0x60, PT ;  /* 0x000000600200780c */ /* 0x040fe40003f64270 */
[----:B------:R-:W-:Y:S01]  /*0dc0*/  ISETP.GT.AND P1, PT, R2, 0x80, PT ;  /* 0x000000800200780c */ /* 0x000fe20003f24270 */
[----:B0-----:R-:W-:-:S09]  /*0dd0*/  ULEA UR4, UR5, UR4, 0x18 ;  /* 0x0000000405047291 */ /* 0x001fd2000f8ec0ff */
[----:B------:R-:W4:Y:S04]  /*0de0*/  LDS R0, [UR4+0xc] ;  /* 0x00000c04ff007984 */ /* 0x000f280008000800 */
[----:B------:R-:W0:Y:S04]  /*0df0*/  LDS.128 R8, [UR4+0x10] ;  /* 0x00001004ff087984 */ /* 0x000e280008000c00 */
[----:B------:R-:W1:Y:S01]  /*0e00*/  LDS.64 R6, [UR4+0x20] ;  /* 0x00002004ff067984 */ /* 0x000e620008000a00 */
[----:B----4-:R-:W-:Y:S02]  /*0e10*/  @P2 VIMNMX R5, PT, PT, R5, R0, !PT ;  /* 0x0000000005052248 */ /* 0x010fe40007fe0100 */
[----:B------:R-:W-:-:S02]  /*0e20*/  ISETP.GT.AND P2, PT, R2, 0xa0, PT ;  /* 0x000000a00200780c */ /* 0x000fc40003f44270 */
[----:B0-----:R-:W-:Y:S02]  /*0e30*/  @P4 VIMNMX R5, PT, PT, R5, R8, !PT ;  /* 0x0000000805054248 */ /* 0x001fe40007fe0100 */
[C---:B------:R-:W-:Y:S02]  /*0e40*/  ISETP.GT.AND P4, PT, R2.reuse, 0xc0, PT ;  /* 0x000000c00200780c */ /* 0x040fe40003f84270 */
[----:B------:R-:W-:Y:S02]  /*0e50*/  @P3 VIMNMX R5, PT, PT, R5, R9, !PT ;  /* 0x0000000905053248 */ /* 0x000fe40007fe0100 */
[----:B------:R-:W-:Y:S02]  /*0e60*/  ISETP.GT.AND P3, PT, R2, 0xe0, PT ;  /* 0x000000e00200780c */ /* 0x000fe40003f64270 */
[----:B------:R-:W-:-:S04]  /*0e70*/  @P1 VIMNMX R5, PT, PT, R5, R10, !PT ;  /* 0x0000000a05051248 */ /* 0x000fc80007fe0100 */
[----:B------:R-:W-:-:S04]  /*0e80*/  @P2 VIMNMX R5, PT, PT, R5, R11, !PT ;  /* 0x0000000b05052248 */ /* 0x000fc80007fe0100 */
[----:B-1----:R-:W-:-:S04]  /*0e90*/  @P4 VIMNMX R5, PT, PT, R5, R6, !PT ;  /* 0x0000000605054248 */ /* 0x002fc80007fe0100 */
[----:B------:R-:W-:Y:S01]  /*0ea0*/  @P3 VIMNMX R5, PT, PT, R5, R7, !PT ;  /* 0x0000000705053248 */ /* 0x000fe20007fe0100 */
[----:B------:R-:W-:Y:S06]  /*0eb0*/  BRA `(.L_x_17) ;  /* 0x0000002800387947 */ /* 0x000fec0003800000 */
.L_x_3:
[----:B------:R-:W0:Y:S01]  /*0ec0*/  S2R R0, SR_TID.X ;  /* 0x0000000000007919 */ /* 0x000e220000002100 */
[----:B------:R-:W1:Y:S01]  /*0ed0*/  LDC.64 R20, c[0x0][0x380] ;  /* 0x0000e000ff147b82 */ /* 0x000e620000000a00 */
[----:B0-----:R-:W-:-:S04]  /*0ee0*/  IMAD.SHL.U32 R3, R0, 0x4, RZ ;  /* 0x0000000400037824 */ /* 0x001fc800078e00ff */
[----:B-1----:R-:W-:-:S05]  /*0ef0*/  IMAD.WIDE.U32 R20, R3, 0x4, R20 ;  /* 0x0000000403147825 */ /* 0x002fca00078e0014 */
[----:B------:R-:W2:Y:S04]  /*0f00*/  LDG.E.128.CONSTANT R4, desc[UR6][R20.64] ;  /* 0x0000000614047981 */ /* 0x000ea8000c1e9d00 */
[----:B------:R-:W3:Y:S04]  /*0f10*/  LDG.E.128.CONSTANT R8, desc[UR6][R20.64+0x1000] ;  /* 0x0010000614087981 */ /* 0x000ee8000c1e9d00 */
[----:B------:R-:W4:Y:S04]  /*0f20*/  LDG.E.128.CONSTANT R12, desc[UR6][R20.64+0x2000] ;  /* 0x00200006140c7981 */ /* 0x000f28000c1e9d00 */
[----:B------:R-:W5:Y:S01]  /*0f30*/  LDG.E.128.CONSTANT R16, desc[UR6][R20.64+0x3000] ;  /* 0x0030000614107981 */ /* 0x000f62000c1e9d00 */
[----:B------:R-:W-:Y:S01]  /*0f40*/  ISETP.GE.U32.AND P0, PT, R2, 0x2000, PT ;  /* 0x000020000200780c */ /* 0x000fe20003f06070 */
[----:B------:R-:W-:Y:S01]  /*0f50*/  IMAD.MOV.U32 R23, RZ, RZ, 0x1000 ;  /* 0x00001000ff177424 */ /* 0x000fe200078e00ff */
[----:B--2---:R-:W-:-:S02]  /*0f60*/  VIMNMX3 R4, R4, R5, R6, !PT ;  /* 0x000000050404720f */ /* 0x004fc40007800106 */
[----:B---3--:R-:W-:Y:S02]  /*0f70*/  VIMNMX3 R7, R7, R8, R9, !PT ;  /* 0x000000080707720f */ /* 0x008fe40007800109 */
[----:B----4-:R-:W-:Y:S02]  /*0f80*/  VIMNMX3 R10, R10, R11, R12, !PT ;  /* 0x0000000b0a0a720f */ /* 0x010fe4000780010c */
[----:B------:R-:W-:Y:S02]  /*0f90*/  VIMNMX3 R13, R13, R14, R15, !PT ;  /* 0x0000000e0d0d720f */ /* 0x000fe4000780010f */
[----:B-----5:R-:W-:Y:S02]  /*0fa0*/  VIMNMX3 R18, R16, R17, R18, !PT ;  /* 0x000000111012720f */ /* 0x020fe40007800112 */
[----:B------:R-:W-:Y:S02]  /*0fb0*/  VIMNMX3 R4, R4, R7, R10, !PT ;  /* 0x000000070404720f */ /* 0x000fe4000780010a */
[----:B------:R-:W-:-:S04]  /*0fc0*/  VIMNMX3 R13, R13, R18, R19, !PT ;  /* 0x000000120d0d720f */ /* 0x000fc80007800113 */
[----:B------:R-:W-:Y:S01]  /*0fd0*/  VIMNMX R3, PT, PT, R4, R13, !PT ;  /* 0x0000000d04037248 */ /* 0x000fe20007fe0100 */
[----:B------:R-:W-:Y:S06]  /*0fe0*/  @!P0 BRA `(.L_x_18) ;  /* 0x0000000000608947 */ /* 0x000fec0003800000 */
[----:B------:R-:W0:Y:S01]  /*0ff0*/  LDC R24, c[0x0][0x390] ;  /* 0x0000e400ff187b82 */ /* 0x000e220000000800 */
[----:B------:R-:W-:Y:S02]  /*1000*/  VIADD R22, R2, 0xfffff000 ;  /* 0xfffff00002167836 */ /* 0x000fe40000000000 */
[----:B------:R-:W-:-:S07]  /*1010*/  IMAD.MOV.U32 R23, RZ, RZ, 0x1000 ;  /* 0x00001000ff177424 */ /* 0x000fce00078e00ff */
.L_x_20:
[----:B------:R-:W-:-:S05]  /*1020*/  IMAD.WIDE R26, R23, 0x4, R20 ;  /* 0x00000004171a7825 */ /* 0x000fca00078e0214 */
[----:B------:R-:W2:Y:S04]  /*1030*/  LDG.E.128.CONSTANT R4, desc[UR6][R26.64] ;  /* 0x000000061a047981 */ /* 0x000ea8000c1e9d00 */
[----:B------:R-:W3:Y:S04]  /*1040*/  LDG.E.128.CONSTANT R8, desc[UR6][R26.64+0x1000] ;  /* 0x001000061a087981 */ /* 0x000ee8000c1e9d00 */
[----:B------:R-:W4:Y:S04]  /*1050*/  LDG.E.128.CONSTANT R12, desc[UR6][R26.64+0x2000] ;  /* 0x002000061a0c7981 */ /* 0x000f28000c1e9d00 */
[----:B------:R-:W5:Y:S01]  /*1060*/  LDG.E.128.CONSTANT R16, desc[UR6][R26.64+0x3000] ;  /* 0x003000061a107981 */ /* 0x000f62000c1e9d00 */
[----:B0-----:R-:W-:Y:S01]  /*1070*/  IMAD.MOV.U32 R2, RZ, RZ, R24 ;  /* 0x000000ffff027224 */ /* 0x001fe200078e0018 */
[----:B--2---:R-:W-:-:S03]  /*1080*/  VIMNMX3 R3, R3, R4, R5, !PT ;  /* 0x000000040303720f */ /* 0x004fc60007800105 */
[----:B------:R-:W-:Y:S01]  /*1090*/  IMAD.IADD R4, R2, 0x1, -R23 ;  /* 0x0000000102047824 */ /* 0x000fe200078e0a17 */
[----:B---3--:R-:W-:-:S04]  /*10a0*/  VIMNMX3 R6, R6, R7, R8, !PT ;  /* 0x000000070606720f */ /* 0x008fc80007800108 */
[----:B------:R-:W-:Y:S02]  /*10b0*/  ISETP.GE.AND P0, PT, R4, 0x1000, PT ;  /* 0x000010000400780c */ /* 0x000fe40003f06270 */
[----:B------:R-:W-:Y:S02]  /*10c0*/  VIMNMX3 R8, R9, R10, R11, !PT ;  /* 0x0000000a0908720f */ /* 0x000fe4000780010b */
[----:B----4-:R-:W-:Y:S02]  /*10d0*/  VIMNMX3 R12, R12, R13, R14, !PT ;  /* 0x0000000d0c0c720f */ /* 0x010fe4000780010e */
[----:B-----5:R-:W-:Y:S02]  /*10e0*/  VIMNMX3 R15, R15, R16, R17, !PT ;  /* 0x000000100f0f720f */ /* 0x020fe40007800111 */
[----:B------:R-:W-:Y:S02]  /*10f0*/  VIMNMX R18, PT, PT, R18, R19, !PT ;  /* 0x0000001312127248 */ /* 0x000fe40007fe0100 */
[----:B------:R-:W-:-:S02]  /*1100*/  VIMNMX3 R3, R3, R6, R8, !PT ;  /* 0x000000060303720f */ /* 0x000fc40007800108 */
[----:B------:R-:W-:-:S04]  /*1110*/  VIMNMX3 R12, R12, R15, R18, !PT ;  /* 0x0000000f0c0c720f */ /* 0x000fc80007800112 */
[----:B------:R-:W-:Y:S01]  /*1120*/  VIMNMX R3, PT, PT, R3, R12, !PT ;  /* 0x0000000c03037248 */ /* 0x000fe20007fe0100 */
[----:B------:R-:W-:Y:S06]  /*1130*/  @!P0 BRA `(.L_x_19) ;  /* 0x0000000400fc8947 */ /* 0x000fec0003800000 */
[----:B------:R-:W-:-:S05]  /*1140*/  VIADD R23, R23, 0x1000 ;  /* 0x0000100017177836 */ /* 0x000fca0000000000 */
[----:B------:R-:W-:-:S13]  /*1150*/  ISETP.GT.AND P0, PT, R23, R22, PT ;  /* 0x000000161700720c */ /* 0x000fda0003f04270 */
[----:B------:R-:W-:Y:S05]  /*1160*/  @!P0 BRA `(.L_x_20) ;  /* 0xfffffffc00ac8947 */ /* 0x000fea000383ffff */
.L_x_18:
[----:B------:R-:W-:-:S13]  /*1170*/  ISETP.GE.AND P0, PT, R23, R2, PT ;  /* 0x000000021700720c */ /* 0x000fda0003f06270 */
[----:B------:R-:W-:Y:S05]  /*1180*/  @P0 BRA `(.L_x_19) ;  /* 0x0000000400e80947 */ /* 0x000fea0003800000 */
[----:B------:R-:W-:Y:S01]  /*1190*/  IMAD.IADD R11, R2, 0x1, -R23 ;  /* 0x00000001020b7824 */ /* 0x000fe200078e0a17 */
[----:B------:R-:W-:Y:S04]  /*11a0*/  BSSY.RECONVERGENT B1, `(.L_x_19) ;  /* 0x0000078000017945 */ /* 0x000fe80003800200 */
[----:B------:R-:W-:-:S13]  /*11b0*/  ISETP.GE.AND P0, PT, R0, R11, PT ;  /* 0x0000000b0000720c */ /* 0x000fda0003f06270 */
[----:B------:R-:W-:Y:S05]  /*11c0*/  @P0 BRA `(.L_x_21) ;  /* 0x0000000400d40947 */ /* 0x000fea0003800000 */
[----:B------:R-:W-:Y:S01]  /*11d0*/  LOP3.LUT R4, RZ, R0, RZ, 0x33, !PT ;  /* 0x00000000ff047212 */ /* 0x000fe200078e33ff */
[----:B------:R-:W-:Y:S03]  /*11e0*/  BSSY.RECONVERGENT B2, `(.L_x_22) ;  /* 0x0000015000027945 */ /* 0x000fe60003800200 */
[----:B------:R-:W-:-:S04]  /*11f0*/  IADD3 R4, PT, PT, -R23, R2, R4 ;  /* 0x0000000217047210 */ /* 0x000fc80007ffe104 */
[C---:B------:R-:W-:Y:S02]  /*1200*/  LOP3.LUT R2, R4.reuse, 0x300, RZ, 0xc0, !PT ;  /* 0x0000030004027812 */ /* 0x040fe400078ec0ff */
[----:B------:R-:W-:Y:S02]  /*1210*/  ISETP.GE.U32.AND P1, PT, R4, 0x300, PT ;  /* 0x000003000400780c */ /* 0x000fe40003f26070 */
[----:B------:R-:W-:Y:S01]  /*1220*/  ISETP.NE.AND P0, PT, R2, 0x300, PT ;  /* 0x000003000200780c */ /* 0x000fe20003f05270 */
[----:B------:R-:W-:-:S12]  /*1230*/  IMAD.MOV.U32 R2, RZ, RZ, R0 ;  /* 0x000000ffff027224 */ /* 0x000fd800078e0000 */
[----:B------:R-:W-:Y:S05]  /*1240*/  @!P0 BRA `(.L_x_23) ;  /* 0x0000000000388947 */ /* 0x000fea0003800000 */
[----:B------:R-:W0:Y:S01]  /*1250*/  LDC.64 R6, c[0x0][0x380] ;  /* 0x0000e000ff067b82 */ /* 0x000e220000000a00 */
[----:B------:R-:W-:Y:S01]  /*1260*/  LEA.HI R2, R4, 0x1, RZ, 0x18 ;  /* 0x0000000104027811 */ /* 0x000fe200078fc0ff */
[----:B------:R-:W-:-:S03]  /*1270*/  IMAD.IADD R9, R0, 0x1, R23 ;  /* 0x0000000100097824 */ /* 0x000fc600078e0217 */
[----:B------:R-:W-:Y:S01]  /*1280*/  LOP3.LUT R4, R2, 0x3, RZ, 0xc0, !PT ;  /* 0x0000000302047812 */ /* 0x000fe200078ec0ff */
[----:B------:R-:W-:-:S04]  /*1290*/  IMAD.MOV.U32 R2, RZ, RZ, R0 ;  /* 0x000000ffff027224 */ /* 0x000fc800078e0000 */
[----:B------:R-:W-:-:S07]  /*12a0*/  IMAD.MOV R8, RZ, RZ, -R4 ;  /* 0x000000ffff087224 */ /* 0x000fce00078e0a04 */
.L_x_24:
[----:B0-----:R-:W-:-:S06]  /*12b0*/  IMAD.WIDE.U32 R4, R9, 0x4, R6 ;  /* 0x0000000409047825 */ /* 0x001fcc00078e0006 */
[----:B------:R-:W2:Y:S01]  /*12c0*/  LDG.E.CONSTANT R4, desc[UR6][R4.64] ;  /* 0x0000000604047981 */ /* 0x000ea2000c1e9900 */
[----:B------:R-:W-:Y:S02]  /*12d0*/  VIADD R8, R8, 0x1 ;  /* 0x0000000108087836 */ /* 0x000fe40000000000 */
[----:B------:R-:W-:Y:S02]  /*12e0*/  VIADD R2, R2, 0x100 ;  /* 0x0000010002027836 */ /* 0x000fe40000000000 */
[----:B------:R-:W-:Y:S01]  /*12f0*/  VIADD R9, R9, 0x100 ;  /* 0x0000010009097836 */ /* 0x000fe20000000000 */
[----:B------:R-:W-:Y:S02]  /*1300*/  ISETP.NE.AND P0, PT, R8, RZ, PT ;  /* 0x000000ff0800720c */ /* 0x000fe40003f05270 */
[----:B--2---:R-:W-:-:S11]  /*1310*/  VIMNMX R3, PT, PT, R4, R3, !PT ;  /* 0x0000000304037248 */ /* 0x004fd60007fe0100 */
[----:B------:R-:W-:Y:S05]  /*1320*/  @P0 BRA `(.L_x_24) ;  /* 0xfffffffc00e00947 */ /* 0x000fea000383ffff */
.L_x_23:
[----:B------:R-:W-:Y:S05]  /*1330*/  BSYNC.RECONVERGENT B2 ;  /* 0x0000000000027941 */ /* 0x000fea0003800200 */
.L_x_22:
[----:B------:R-:W-:Y:S05]  /*1340*/  @!P1 BRA `(.L_x_21) ;  /* 0x0000000400749947 */ /* 0x000fea0003800000 */
[----:B------:R-:W0:Y:S01]  /*1350*/  LDCU.64 UR4, c[0x0][0x380] ;  /* 0x00007000ff0477ac */ /* 0x000e220008000a00 */
[----:B------:R-:W-:Y:S01]  /*1360*/  IMAD.IADD R7, R11, 0x1, -R2 ;  /* 0x000000010b077824 */ /* 0x000fe200078e0a02 */
[C---:B------:R-:W-:Y:S01]  /*1370*/  IADD3 R5, P0, PT, R2.reuse, R23, RZ ;  /* 0x0000001702057210 */ /* 0x040fe20007f1e0ff */
[----:B------:R-:W-:Y:S01]  /*1380*/  BSSY.RECONVERGENT B2, `(.L_x_25) ;  /* 0x0000033000027945 */ /* 0x000fe20003800200 */
[----:B------:R-:W-:Y:S02]  /*1390*/  IMAD.IADD R13, R2, 0x1, R23 ;  /* 0x00000001020d7824 */ /* 0x000fe400078e0217 */
[----:B------:R-:W-:Y:S01]  /*13a0*/  ISETP.GT.AND P1, PT, R7, 0xc00, PT ;  /* 0x00000c000700780c */ /* 0x000fe20003f24270 */
[----:B------:R-:W-:Y:S01]  /*13b0*/  IMAD.X R6, RZ, RZ, RZ, P0 ;  /* 0x000000ffff067224 */ /* 0x000fe200000e06ff */
[----:B0-----:R-:W-:-:S04]  /*13c0*/  LEA R4, P0, R5, UR4, 0x2 ;  /* 0x0000000405047c11 */ /* 0x001fc8000f8010ff */
[----:B------:R-:W-:Y:S02]  /*13d0*/  LEA.HI.X R5, R5, UR5, R6, 0x2, P0 ;  /* 0x0000000505057c11 */ /* 0x000fe400080f1406 */
[----:B------:R-:W-:-:S05]  /*13e0*/  IADD3 R4, P0, PT, R4, 0x800, RZ ;  /* 0x0000080004047810 */ /* 0x000fca0007f1e0ff */
[----:B------:R-:W-:Y:S01]  /*13f0*/  IMAD.X R5, RZ, RZ, R5, P0 ;  /* 0x000000ffff057224 */ /* 0x000fe200000e0605 */
[----:B------:R-:W-:Y:S01]  /*1400*/  PLOP3.LUT P0, PT, PT, PT, PT, 0x80, 0x8 ;  /* 0x000000000008781c */ /* 0x000fe20003f0f070 */
[----:B------:R-:W-:-:S12]  /*1410*/  @!P1 BRA `(.L_x_26) ;  /* 0x0000000000a49947 */ /* 0x000fd80003800000 */
[----:B------:R-:W-:Y:S01]  /*1420*/  PLOP3.LUT P0, PT, PT, PT, PT, 0x8, 0x80 ;  /* 0x000000000080781c */ /* 0x000fe20003f0e170 */
[----:B------:R-:W-:-:S12]  /*1430*/  VIADD R15, R11, 0xfffff400 ;  /* 0xfffff4000b0f7836 */ /* 0x000fd80000000000 */
.L_x_27:
[----:B------:R-:W0:Y:S01]  /*1440*/  LDC.64 R6, c[0x0][0x380] ;  /* 0x0000e000ff067b82 */ /* 0x000e220000000a00 */
[C---:B------:R-:W-:Y:S01]  /*1450*/  VIADD R25, R13.reuse, 0x400 ;  /* 0x000004000d197836 */ /* 0x040fe20000000000 */
[----:B------:R-:W2:Y:S01]  /*1460*/  LDG.E.CONSTANT R10, desc[UR6][R4.64+-0x400] ;  /* 0xfffc0006040a7981 */ /* 0x000ea2000c1e9900 */
[----:B------:R-:W-:-:S03]  /*1470*/  VIADD R9, R13, 0x800 ;  /* 0x000008000d097836 */ /* 0x000fc60000000000 */
[----:B------:R-:W3:Y:S04]  /*1480*/  LDG.E.CONSTANT R21, desc[UR6][R4.64] ;  /* 0x0000000604157981 */ /* 0x000ee8000c1e9900 */
[----:B------:R-:W3:Y:S04]  /*1490*/  LDG.E.CONSTANT R18, desc[UR6][R4.64+0x400] ;  /* 0x0004000604127981 */ /* 0x000ee8000c1e9900 */
[----:B------:R-:W4:Y:S01]  /*14a0*/  LDG.E.CONSTANT R16, desc[UR6][R4.64+0xc00] ;  /* 0x000c000604107981 */ /* 0x000f22000c1e9900 */
[----:B------:R-:W-:-:S03]  /*14b0*/  VIADD R27, R13, 0xc00 ;  /* 0x00000c000d1b7836 */ /* 0x000fc60000000000 */
[----:B------:R-:W5:Y:S04]  /*14c0*/  LDG.E.CONSTANT R17, desc[UR6][R4.64+0x1000] ;  /* 0x0010000604117981 */ /* 0x000f68000c1e9900 */
[----:B------:R-:W5:Y:S01]  /*14d0*/  LDG.E.CONSTANT R14, desc[UR6][R4.64+0x1400] ;  /* 0x00140006040e7981 */ /* 0x000f62000c1e9900 */
[----:B0-----:R-:W-:-:S03]  /*14e0*/  IMAD.WIDE.U32 R22, R13, 0x4, R6 ;  /* 0x000000040d167825 */ /* 0x001fc600078e0006 */
[----:B------:R-:W5:Y:S04]  /*14f0*/  LDG.E.CONSTANT R20, desc[UR6][R4.64+0x1c00] ;  /* 0x001c000604147981 */ /* 0x000f68000c1e9900 */
[----:B------:R-:W2:Y:S01]  /*1500*/  LDG.E.CONSTANT R12, desc[UR6][R22.64] ;  /* 0x00000006160c7981 */ /* 0x000ea2000c1e9900 */
[----:B------:R-:W-:-:S05]  /*1510*/  IMAD.WIDE.U32 R24, R25, 0x4, R6 ;  /* 0x0000000419187825 */ /* 0x000fca00078e0006 */
[----:B------:R-:W4:Y:S01]  /*1520*/  LDG.E.CONSTANT R19, desc[UR6][R24.64] ;  /* 0x0000000618137981 */ /* 0x000f22000c1e9900 */
[----:B------:R-:W-:-:S03]  /*1530*/  IMAD.WIDE.U32 R8, R9, 0x4, R6 ;  /* 0x0000000409087825 */ /* 0x000fc600078e0006 */
[----:B------:R-:W5:Y:S01]  /*1540*/  LDG.E.CONSTANT R23, desc[UR6][R4.64+0x2000] ;  /* 0x0020000604177981 */ /* 0x000f62000c1e9900 */
[----:B------:R-:W-:-:S03]  /*1550*/  IMAD.WIDE.U32 R6, R27, 0x4, R6 ;  /* 0x000000041b067825 */ /* 0x000fc600078e0006 */
[----:B------:R-:W5:Y:S04]  /*1560*/  LDG.E.CONSTANT R9, desc[UR6][R8.64] ;  /* 0x0000000608097981 */ /* 0x000f68000c1e9900 */
[----:B------:R-:W5:Y:S04]  /*1570*/  LDG.E.CONSTANT R22, desc[UR6][R4.64+0x2400] ;  /* 0x0024000604167981 */ /* 0x000f68000c1e9900 */
[----:B------:R0:W5:Y:S04]  /*1580*/  LDG.E.CONSTANT R6, desc[UR6][R6.64] ;  /* 0x0000000606067981 */ /* 0x000168000c1e9900 */
[----:B------:R-:W5:Y:S04]  /*1590*/  LDG.E.CONSTANT R25, desc[UR6][R4.64+0x2c00] ;  /* 0x002c000604197981 */ /* 0x000f68000c1e9900 */
[----:B------:R-:W5:Y:S04]  /*15a0*/  LDG.E.CONSTANT R27, desc[UR6][R4.64+0x3000] ;  /* 0x00300006041b7981 */ /* 0x000f68000c1e9900 */
[----:B------:R1:W5:Y:S01]  /*15b0*/  LDG.E.CONSTANT R24, desc[UR6][R4.64+0x3400] ;  /* 0x0034000604187981 */ /* 0x000362000c1e9900 */
[----:B------:R-:W-:-:S05]  /*15c0*/  VIADD R2, R2, 0x1000 ;  /* 0x0000100002027836 */ /* 0x000fca0000000000 */
[----:B------:R-:W-:Y:S02]  /*15d0*/  ISETP.GE.AND P1, PT, R2, R15, PT ;  /* 0x0000000f0200720c */ /* 0x000fe40003f26270 */
[----:B0-----:R-:W-:Y:S01]  /*15e0*/  IADD3 R7, P2, PT, R4, 0x4000, RZ ;  /* 0x0000400004077810 */ /* 0x001fe20007f5e0ff */
[----:B------:R-:W-:-:S04]  /*15f0*/  VIADD R13, R13, 0x1000 ;  /* 0x000010000d0d7836 */ /* 0x000fc80000000000 */
[----:B-1----:R-:W-:Y:S02]  /*1600*/  IMAD.X R5, RZ, RZ, R5, P2 ;  /* 0x000000ffff057224 */ /* 0x002fe400010e0605 */
[----:B------:R-:W-:Y:S01]  /*1610*/  IMAD.MOV.U32 R4, RZ, RZ, R7 ;  /* 0x000000ffff047224 */ /* 0x000fe200078e0007 */
[----:B--2---:R-:W-:-:S04]  /*1620*/  VIMNMX3 R10, R3, R12, R10, !PT ;  /* 0x0000000c030a720f */ /* 0x004fc8000780010a */
[----:B---3--:R-:W-:-:S04]  /*1630*/  VIMNMX3 R10, R10, R21, R18, !PT ;  /* 0x000000150a0a720f */ /* 0x008fc80007800112 */
[----:B----4-:R-:W-:-:S04]  /*1640*/  VIMNMX3 R10, R10, R19, R16, !PT ;  /* 0x000000130a0a720f */ /* 0x010fc80007800110 */
[----:B-----5:R-:W-:-:S04]  /*1650*/  VIMNMX3 R10, R10, R17, R14, !PT ;  /* 0x000000110a0a720f */ /* 0x020fc8000780010e */
[----:B------:R-:W-:-:S04]  /*1660*/  VIMNMX3 R9, R10, R9, R20, !PT ;  /* 0x000000090a09720f */ /* 0x000fc80007800114 */
[----:B------:R-:W-:-:S04]  /*1670*/  VIMNMX3 R9, R9, R23, R22, !PT ;  /* 0x000000170909720f */ /* 0x000fc80007800116 */
[----:B------:R-:W-:-:S04]  /*1680*/  VIMNMX3 R6, R9, R6, R25, !PT ;  /* 0x000000060906720f */ /* 0x000fc80007800119 */
[----:B------:R-:W-:Y:S01]  /*1690*/  VIMNMX3 R3, R6, R27, R24, !PT ;  /* 0x0000001b0603720f */ /* 0x000fe20007800118 */
[----:B------:R-:W-:Y:S06]  /*16a0*/  @!P1 BRA `(.L_x_27) ;  /* 0xfffffffc00649947 */ /* 0x000fec000383ffff */
.L_x_26:
[----:B------:R-:W-:Y:S05]  /*16b0*/  BSYNC.RECONVERGENT B2 ;  /* 0x0000000000027941 */ /* 0x000fea0003800200 */
.L_x_25:
[----:B------:R-:W-:Y:S01]  /*16c0*/  IMAD.IADD R6, R11, 0x1, -R2 ;  /* 0x000000010b067824 */ /* 0x000fe200078e0a02 */
[----:B------:R-:W-:Y:S04]  /*16d0*/  BSSY.RECONVERGENT B2, `(.L_x_28) ;  /* 0x000001a000027945 */ /* 0x000fe80003800200 */
[----:B------:R-:W-:-:S13]  /*16e0*/  ISETP.GT.AND P1, PT, R6, 0x400, PT ;  /* 0x000004000600780c */ /* 0x000fda0003f24270 */
[----:B------:R-:W-:Y:S05]  /*16f0*/  @!P1 BRA `(.L_x_29) ;  /* 0x00000000005c9947 */ /* 0x000fea0003800000 */
[----:B------:R-:W0:Y:S01]  /*1700*/  LDC.64 R8, c[0x0][0x380] ;  /* 0x0000e000ff087b82 */ /* 0x000e220000000a00 */
[C---:B------:R-:W-:Y:S01]  /*1710*/  VIADD R15, R13.reuse, 0x400 ;  /* 0x000004000d0f7836 */ /* 0x040fe20000000000 */
[----:B------:R-:W2:Y:S04]  /*1720*/  LDG.E.CONSTANT R10, desc[UR6][R4.64+-0x400] ;  /* 0xfffc0006040a7981 */ /* 0x000ea8000c1e9900 */
[----:B------:R-:W3:Y:S04]  /*1730*/  LDG.E.CONSTANT R12, desc[UR6][R4.64+0x400] ;  /* 0x00040006040c7981 */ /* 0x000ee8000c1e9900 */
[----:B------:R-:W4:Y:S04]  /*1740*/  LDG.E.CONSTANT R14, desc[UR6][R4.64+0xc00] ;  /* 0x000c0006040e7981 */ /* 0x000f28000c1e9900 */
[----:B------:R-:W5:Y:S04]  /*1750*/  LDG.E.CONSTANT R17, desc[UR6][R4.64+0x1000] ;  /* 0x0010000604117981 */ /* 0x000f68000c1e9900 */
[----:B------:R1:W5:Y:S01]  /*1760*/  LDG.E.CONSTANT R16, desc[UR6][R4.64+0x1400] ;  /* 0x0014000604107981 */ /* 0x000362000c1e9900 */
[----:B0-----:R-:W-:-:S04]  /*1770*/  IMAD.WIDE.U32 R6, R13, 0x4, R8 ;  /* 0x000000040d067825 */ /* 0x001fc800078e0008 */
[----:B------:R-:W-:Y:S02]  /*1780*/  IMAD.WIDE.U32 R8, R15, 0x4, R8 ;  /* 0x000000040f087825 */ /* 0x000fe400078e0008 */
[----:B------:R-:W2:Y:S04]  /*1790*/  LDG.E.CONSTANT R6, desc[UR6][R6.64] ;  /* 0x0000000606067981 */ /* 0x000ea8000c1e9900 */
[----:B------:R-:W3:Y:S04]  /*17a0*/  LDG.E.CONSTANT R15, desc[UR6][R4.64] ;  /* 0x00000006040f7981 */ /* 0x000ee8000c1e9900 */
[----:B------:R-:W4:Y:S01]  /*17b0*/  LDG.E.CONSTANT R9, desc[UR6][R8.64] ;  /* 0x0000000608097981 */ /* 0x000f22000c1e9900 */
[----:B------:R-:W-:Y:S01]  /*17c0*/  PLOP3.LUT P0, PT, PT, PT, PT, 0x8, 0x80 ;  /* 0x000000000080781c */ /* 0x000fe20003f0e170 */
[----:B------:R-:W-:-:S02]  /*17d0*/  VIADD R2, R2, 0x800 ;  /* 0x0000080002027836 */ /* 0x000fc40000000000 */
[----:B------:R-:W-:Y:S01]  /*17e0*/  VIADD R13, R13, 0x800 ;  /* 0x000008000d0d7836 */ /* 0x000fe20000000000 */
[----:B--2---:R-:W-:Y:S02]  /*17f0*/  VIMNMX3 R10, R3, R6, R10, !PT ;  /* 0x00000006030a720f */ /* 0x004fe4000780010a */
[----:B------:R-:W-:Y:S02]  /*1800*/  IADD3 R6, P1, PT, R4, 0x2000, RZ ;  /* 0x0000200004067810 */ /* 0x000fe40007f3e0ff */
[----:B---3--:R-:W-:-:S03]  /*1810*/  VIMNMX3 R10, R10, R15, R12, !PT ;  /* 0x0000000f0a0a720f */ /* 0x008fc6000780010c */
[----:B------:R-:W-:Y:S01]  /*1820*/  IMAD.X R7, RZ, RZ, R5, P1 ;  /* 0x000000ffff077224 */ /* 0x000fe200008e0605 */
[----:B----4-:R-:W-:Y:S01]  /*1830*/  VIMNMX3 R10, R10, R9, R14, !PT ;  /* 0x000000090a0a720f */ /* 0x010fe2000780010e */
[----:B-1----:R-:W-:Y:S02]  /*1840*/  IMAD.MOV.U32 R4, RZ, RZ, R6 ;  /* 0x000000ffff047224 */ /* 0x002fe400078e0006 */
[----:B------:R-:W-:Y:S01]  /*1850*/  IMAD.MOV.U32 R5, RZ, RZ, R7 ;  /* 0x000000ffff057224 */ /* 0x000fe200078e0007 */
[----:B-----5:R-:W-:-:S07]  /*1860*/  VIMNMX3 R3, R10, R17, R16, !PT ;  /* 0x000000110a03720f */ /* 0x020fce0007800110 */
.L_x_29:
[----:B------:R-:W-:Y:S05]  /*1870*/  BSYNC.RECONVERGENT B2 ;  /* 0x0000000000027941 */ /* 0x000fea0003800200 */
.L_x_28:
[----:B------:R-:W-:-:S13]  /*1880*/  ISETP.LT.OR P0, PT, R2, R11, P0 ;  /* 0x0000000b0200720c */ /* 0x000fda0000701670 */
[----:B------:R-:W-:Y:S05]  /*1890*/  @!P0 BRA `(.L_x_21) ;  /* 0x0000000000208947 */ /* 0x000fea0003800000 */
[----:B------:R-:W0:Y:S01]  /*18a0*/  LDC.64 R6, c[0x0][0x380] ;  /* 0x0000e000ff067b82 */ /* 0x000e220000000a00 */
[----:B------:R-:W2:Y:S04]  /*18b0*/  LDG.E.CONSTANT R2, desc[UR6][R4.64+-0x400] ;  /* 0xfffc000604027981 */ /* 0x000ea8000c1e9900 */
[----:B------:R-:W3:Y:S04]  /*18c0*/  LDG.E.CONSTANT R9, desc[UR6][R4.64] ;  /* 0x0000000604097981 */ /* 0x000ee8000c1e9900 */
[----:B------:R-:W3:Y:S01]  /*18d0*/  LDG.E.CONSTANT R8, desc[UR6][R4.64+0x400] ;  /* 0x0004000604087981 */ /* 0x000ee2000c1e9900 */
[----:B0-----:R-:W-:-:S06]  /*18e0*/  IMAD.WIDE.U32 R6, R13, 0x4, R6 ;  /* 0x000000040d067825 */ /* 0x001fcc00078e0006 */
[----:B------:R-:W2:Y:S02]  /*18f0*/  LDG.E.CONSTANT R6, desc[UR6][R6.64] ;  /* 0x0000000606067981 */ /* 0x000ea4000c1e9900 */
[----:B--2---:R-:W-:-:S04]  /*1900*/  VIMNMX3 R2, R3, R6, R2, !PT ;  /* 0x000000060302720f */ /* 0x004fc80007800102 */
[----:B---3--:R-:W-:-:S07]  /*1910*/  VIMNMX3 R3, R2, R9, R8, !PT ;  /* 0x000000090203720f */ /* 0x008fce0007800108 */
.L_x_21:
[----:B------:R-:W-:Y:S05]  /*1920*/  BSYNC.RECONVERGENT B1 ;  /* 0x0000000000017941 */ /* 0x000fea0003800200 */
.L_x_19:
[----:B------:R-:W0:Y:S01]  /*1930*/  S2R R8, SR_LANEID ;  /* 0x0000000000087919 */ /* 0x000e220000000000 */
[----:B------:R-:W1:Y:S01]  /*1940*/  SHFL.DOWN PT, R2, R3, 0x1, 0x1f ;  /* 0x08201f0003027f89 */ /* 0x000e6200000e0000 */
[C---:B0-----:R-:W-:Y:S02]  /*1950*/  ISETP.GT.AND P0, PT, R8.reuse, 0x1e, PT ;  /* 0x0000001e0800780c */ /* 0x041fe40003f04270 */
[----:B------:R-:W-:-:S11]  /*1960*/  ISETP.NE.AND P1, PT, R8, RZ, PT ;  /* 0x000000ff0800720c */ /* 0x000fd60003f25270 */
[----:B-1----:R-:W-:Y:S02]  /*1970*/  @!P0 VIMNMX R3, PT, PT, R2, R3, !PT ;  /* 0x0000000302038248 */ /* 0x002fe40007fe0100 */
[----:B------:R-:W-:Y:S01]  /*1980*/  ISETP.GT.AND P0, PT, R8, 0x1d, PT ;  /* 0x0000001d0800780c */ /* 0x000fe20003f04270 */
[----:B------:R-:W0:Y:S01]  /*1990*/  @!P1 S2R R6, SR_CgaCtaId ;  /* 0x0000000000069919 */ /* 0x000e220000008800 */
[----:B------:R-:W-:Y:S02]  /*19a0*/  @!P1 MOV R5, 0x400 ;  /* 0x0000040000059802 */ /* 0x000fe40000000f00 */
[----:B------:R-:W-:Y:S01]  /*19b0*/  @!P1 SHF.R.U32.HI R4, RZ, 0x3, R0 ;  /* 0x00000003ff049819 */ /* 0x000fe20000011600 */
[----:B------:R-:W1:Y:S03]  /*19c0*/  SHFL.DOWN PT, R2, R3, 0x2, 0x1f ;  /* 0x08401f0003027f89 */ /* 0x000e6600000e0000 */
[----:B------:R-:W-:-:S05]  /*19d0*/  @!P1 LOP3.LUT R4, R4, 0x7c, RZ, 0xc0, !PT ;  /* 0x0000007c04049812 */ /* 0x000fca00078ec0ff */
[----:B-1----:R-:W-:Y:S02]  /*19e0*/  @!P0 VIMNMX R3, PT, PT, R3, R2, !PT ;  /* 0x0000000203038248 */ /* 0x002fe40007fe0100 */
[----:B------:R-:W-:Y:S02]  /*19f0*/  ISETP.GT.AND P0, PT, R8, 0x1b, PT ;  /* 0x0000001b0800780c */ /* 0x000fe40003f04270 */
[----:B0-----:R-:W-:Y:S01]  /*1a00*/  @!P1 LEA R5, R6, R5, 0x18 ;  /* 0x0000000506059211 */ /* 0x001fe200078ec0ff */
[----:B------:R-:W0:Y:S04]  /*1a10*/  SHFL.DOWN PT, R2, R3, 0x4, 0x1f ;  /* 0x08801f0003027f89 */ /* 0x000e2800000e0000 */
[----:B------:R-:W-:-:S06]  /*1a20*/  @!P1 IMAD.IADD R7, R4, 0x1, R5 ;  /* 0x0000000104079824 */ /* 0x000fcc00078e0205 */
        /* <DEDUP_REMOVED lines=12> */
[----:B------:R-:W0:Y:S01]  /*1af0*/  S2UR UR5, SR_CgaCtaId ;  /* 0x00000000000579c3 */ /* 0x000e220000008800 */
[----:B------:R-:W-:Y:S02]  /*1b00*/  UMOV UR4, 0x400 ;  /* 0x0000040000047882 */ /* 0x000fe40000000000 */
[----:B0-----:R-:W-:-:S09]  /*1b10*/  ULEA UR4, UR5, UR4, 0x18 ;  /* 0x0000000405047291 */ /* 0x001fd2000f8ec0ff */
[----:B------:R-:W-:Y:S04]  /*1b20*/  LDS R0, [UR4+0xc] ;  /* 0x00000c04ff007984 */ /* 0x000fe80008000800 */
[----:B------:R-:W0:Y:S04]  /*1b30*/  LDS.128 R8, [UR4+0x10] ;  /* 0x00001004ff087984 */ /* 0x000e280008000c00 */
[----:B---3--:R-:W1:Y:S01]  /*1b40*/  LDS.64 R2, [UR4+0x20] ;  /* 0x00002004ff027984 */ /* 0x008e620008000a00 */
[----:B0-----:R-:W-:-:S04]  /*1b50*/  VIMNMX3 R0, R5, R0, R8, !PT ;  /* 0x000000000500720f */ /* 0x001fc80007800108 */
[----:B------:R-:W-:-:S04]  /*1b60*/  VIMNMX3 R0, R0, R9, R10, !PT ;  /* 0x000000090000720f */ /* 0x000fc8000780010a */
[----:B-1----:R-:W-:-:S04]  /*1b70*/  VIMNMX3 R0, R0, R11, R2, !PT ;  /* 0x0000000b0000720f */ /* 0x002fc80007800102 */
[----:B------:R-:W-:Y:S01]  /*1b80*/  VIMNMX R5, PT, PT, R0, R3, !PT ;  /* 0x0000000300057248 */ /* 0x000fe20007fe0100 */
[----:B------:R-:W-:Y:S06]  /*1b90*/  BRA `(.L_x_17) ;  /* 0x0000001c00007947 */ /* 0x000fec0003800000 */
.L_x_2:
        /* <DEDUP_REMOVED lines=12> */
.L_x_32:
[----:B------:R-:W-:Y:S05]  /*1c60*/  BSYNC.RECONVERGENT B1 ;  /* 0x0000000000017941 */ /* 0x000fea0003800200 */
.L_x_31:
        /* <DEDUP_REMOVED lines=16> */
.L_x_37:
        /* <DEDUP_REMOVED lines=9> */
.L_x_36:
[----:B------:R-:W-:Y:S05]  /*1e00*/  BSYNC.RECONVERGENT B2 ;  /* 0x0000000000027941 */ /* 0x000fea0003800200 */
.L_x_35:
        /* <DEDUP_REMOVED lines=8> */
.L_x_40:
        /* <DEDUP_REMOVED lines=35> */
.L_x_39:
[----:B------:R-:W-:Y:S05]  /*20c0*/  BSYNC.RECONVERGENT B2 ;  /* 0x0000000000027941 */ /* 0x000fea0003800200 */
.L_x_38:
        /* <DEDUP_REMOVED lines=22> */
.L_x_42:
[----:B------:R-:W-:Y:S05]  /*2230*/  BSYNC.RECONVERGENT B2 ;  /* 0x0000000000027941 */ /* 0x000fea0003800200 */
.L_x_41:
        /* <DEDUP_REMOVED lines=10> */
.L_x_34:
[----:B------:R-:W-:Y:S05]  /*22e0*/  BSYNC.RECONVERGENT B1 ;  /* 0x0000000000017941 */ /* 0x000fea0003800200 */
.L_x_33:
        /* <DEDUP_REMOVED lines=37> */
[----:B--2---:R-:W1:Y:S01]  /*2540*/  LDS.64 R2, [UR4+0x20] ;  /* 0x00002004ff027984 */ /* 0x004e620008000a00 */
[----:B0-----:R-:W-:-:S04]  /*2550*/  VIMNMX3 R0, R5, R0, R8, !PT ;  /* 0x000000000500720f */ /* 0x001fc80007800108 */
[----:B------:R-:W-:-:S04]  /*2560*/  VIMNMX3 R0, R0, R9, R10, !PT ;  /* 0x000000090000720f */ /* 0x000fc8000780010a */
[----:B-1----:R-:W-:-:S04]  /*2570*/  VIMNMX3 R0, R0, R11, R2, !PT ;  /* 0x0000000b0000720f */ /* 0x002fc80007800102 */
[----:B------:R-:W-:Y:S01]  /*2580*/  VIMNMX R5, PT, PT, R0, R3, !PT ;  /* 0x0000000300057248 */ /* 0x000fe20007fe0100 */
[----:B------:R-:W-:Y:S06]  /*2590*/  BRA `(.L_x_17) ;  /* 0x0000001000807947 */ /* 0x000fec0003800000 */
.L_x_43:
[----:B0-----:R-:W0:Y:S01]  /*25a0*/  S2R R4, SR_LANEID ;  /* 0x0000000000047919 */ /* 0x001e220000000000 */
[----:B------:R-:W-:-:S04]  /*25b0*/  LOP3.LUT R0, R3, 0x3e0, RZ, 0xc0, !PT ;  /* 0x000003e003007812 */ /* 0x000fc800078ec0ff */
[----:B------:R-:W-:Y:S01]  /*25c0*/  LOP3.LUT R9, RZ, R0, RZ, 0x33, !PT ;  /* 0x00000000ff097212 */ /* 0x000fe200078e33ff */
[----:B------:R-:W-:-:S04]  /*25d0*/  VIADD R5, R0, 0x20 ;  /* 0x0000002000057836 */ /* 0x000fc80000000000 */
[----:B------:R-:W-:Y:S01]  /*25e0*/  IMAD.IADD R9, R9, 0x1, R2 ;  /* 0x0000000109097824 */ /* 0x000fe200078e0202 */
[----:B------:R-:W-:-:S04]  /*25f0*/  ISETP.GT.AND P0, PT, R5, R2, PT ;  /* 0x000000020500720c */ /* 0x000fc80003f04270 */
[----:B------:R-:W-:-:S05]  /*2600*/  SEL R6, R9, 0x1f, P0 ;  /* 0x0000001f09067807 */ /* 0x000fca0000000000 */
[----:B------:R-:W1:Y:S01]  /*2610*/  SHFL.DOWN PT, R0, R7, 0x1, R6 ;  /* 0x0820000007007989 */ /* 0x000e6200000e0006 */
[C---:B0-----:R-:W-:Y:S01]  /*2620*/  ISETP.GE.AND P0, PT, R4.reuse, R6, PT ;  /* 0x000000060400720c */ /* 0x041fe20003f06270 */
[C---:B------:R-:W-:Y:S01]  /*2630*/  VIADD R5, R4.reuse, 0x2 ;  /* 0x0000000204057836 */ /* 0x040fe20000000000 */
[----:B------:R-:W-:-:S11]  /*2640*/  ISETP.NE.AND P1, PT, R4, RZ, PT ;  /* 0x000000ff0400720c */ /* 0x000fd60003f25270 */
[----:B-1----:R-:W-:Y:S02]  /*2650*/  @!P0 VIMNMX R7, PT, PT, R0, R7, !PT ;  /* 0x0000000700078248 */ /* 0x002fe40007fe0100 */
[----:B------:R-:W-:Y:S01]  /*2660*/  ISETP.GT.AND P0, PT, R5, R6, PT ;  /* 0x000000060500720c */ /* 0x000fe20003f04270 */
[----:B------:R-:W-:Y:S01]  /*2670*/  VIADD R5, R4, 0x4 ;  /* 0x0000000404057836 */ /* 0x000fe20000000000 */
[----:B------:R-:W0:Y:S01]  /*2680*/  @!P1 S2R R8, SR_CgaCtaId ;  /* 0x0000000000089919 */ /* 0x000e220000008800 */
[----:B------:R-:W1:Y:S10]  /*2690*/  SHFL.DOWN PT, R0, R7, 0x2, R6 ;  /* 0x0840000007007989 */ /* 0x000e7400000e0006 */
[----:B-1----:R-:W-:-:S02]  /*26a0*/  @!P0 VIMNMX R7, PT, PT, R7, R0, !PT ;  /* 0x0000000007078248 */ /* 0x002fc40007fe0100 */
[----:B------:R-:W-:Y:S01]  /*26b0*/  ISETP.GT.AND P0, PT, R5, R6, PT ;  /* 0x000000060500720c */ /* 0x000fe20003f04270 */
[----:B------:R-:W-:Y:S02]  /*26c0*/  VIADD R5, R4, 0x8 ;  /* 0x0000000804057836 */ /* 0x000fe40000000000 */
[----:B------:R-:W1:Y:S10]  /*26d0*/  SHFL.DOWN PT, R0, R7, 0x4, R6 ;  /* 0x0880000007007989 */ /* 0x000e7400000e0006 */
[----:B-1----:R-:W-:-:S02]  /*26e0*/  @!P0 VIMNMX R7, PT, PT, R7, R0, !PT ;  /* 0x0000000007078248 */ /* 0x002fc40007fe0100 */
[----:B------:R-:W-:Y:S01]  /*26f0*/  ISETP.GT.AND P0, PT, R5, R6, PT ;  /* 0x000000060500720c */ /* 0x000fe20003f04270 */
[----:B------:R-:W-:Y:S01]  /*2700*/  VIADD R5, R4, 0x10 ;  /* 0x0000001004057836 */ /* 0x000fe20000000000 */
[----:B------:R-:W-:Y:S01]  /*2710*/  @!P1 SHF.R.U32.HI R4, RZ, 0x3, R3 ;  /* 0x00000003ff049819 */ /* 0x000fe20000011603 */
[----:B------:R-:W1:Y:S03]  /*2720*/  SHFL.DOWN PT, R0, R7, 0x8, R6 ;  /* 0x0900000007007989 */ /* 0x000e6600000e0006 */
[----:B------:R-:W-:-:S07]  /*2730*/  @!P1 LOP3.LUT R4, R4, 0x7c, RZ, 0xc0, !PT ;  /* 0x0000007c04049812 */ /* 0x000fce00078ec0ff */
[----:B-1----:R-:W-:Y:S02]  /*2740*/  @!P0 VIMNMX R7, PT, PT, R7, R0, !PT ;  /* 0x0000000007078248 */ /* 0x002fe40007fe0100 */
[----:B------:R-:W-:Y:S02]  /*2750*/  ISETP.GT.AND P0, PT, R5, R6, PT ;  /* 0x000000060500720c */ /* 0x000fe40003f04270 */
[----:B------:R-:W-:Y:S01]  /*2760*/  @!P1 MOV R5, 0x400 ;  /* 0x0000040000059802 */ /* 0x000fe20000000f00 */
[----:B------:R-:W1:Y:S03]  /*2770*/  SHFL.DOWN PT, R0, R7, 0x10, R6 ;  /* 0x0a00000007007989 */ /* 0x000e6600000e0006 */
[----:B0-----:R-:W-:-:S05]  /*2780*/  @!P1 LEA R5, R8, R5, 0x18 ;  /* 0x0000000508059211 */ /* 0x001fca00078ec0ff */
[----:B------:R-:W-:Y:S02]  /*2790*/  @!P1 IMAD.IADD R4, R4, 0x1, R5 ;  /* 0x0000000104049824 */ /* 0x000fe400078e0205 */
[----:B-1----:R-:W-:Y:S02]  /*27a0*/  @!P0 VIMNMX R7, PT, PT, R7, R0, !PT ;  /* 0x0000000007078248 */ /* 0x002fe40007fe0100 */
        /* <DEDUP_REMOVED lines=12> */
[----:B------:R-:W1:Y:S04]  /*2870*/  LDS R0, [UR4+0xc] ;  /* 0x00000c04ff007984 */ /* 0x000e680008000800 */
[----:B------:R-:W0:Y:S04]  /*2880*/  LDS.128 R8, [UR4+0x10] ;  /* 0x00001004ff087984 */ /* 0x000e280008000c00 */
[----:B------:R-:W2:Y:S01]  /*2890*/  LDS.64 R6, [UR4+0x20] ;  /* 0x00002004ff067984 */ /* 0x000ea20008000a00 */
[----:B-1----:R-:W-:Y:S02]  /*28a0*/  @P2 VIMNMX R5, PT, PT, R5, R0, !PT ;  /* 0x0000000005052248 */ /* 0x002fe40007fe0100 */
[----:B------:R-:W-:-:S02]  /*28b0*/  ISETP.GT.AND P2, PT, R2, 0xa0, PT ;  /* 0x000000a00200780c */ /* 0x000fc40003f44270 */
[----:B0-----:R-:W-:Y:S02]  /*28c0*/  @P4 VIMNMX R5, PT, PT, R5, R8, !PT ;  /* 0x0000000805054248 */ /* 0x001fe40007fe0100 */
[C---:B------:R-:W-:Y:S02]  /*28d0*/  ISETP.GT.AND P4, PT, R2.reuse, 0xc0, PT ;  /* 0x000000c00200780c */ /* 0x040fe40003f84270 */
[----:B------:R-:W-:Y:S02]  /*28e0*/  @P3 VIMNMX R5, PT, PT, R5, R9, !PT ;  /* 0x0000000905053248 */ /* 0x000fe40007fe0100 */
[----:B------:R-:W-:Y:S02]  /*28f0*/  ISETP.GT.AND P3, PT, R2, 0xe0, PT ;  /* 0x000000e00200780c */ /* 0x000fe40003f64270 */
[----:B------:R-:W-:-:S04]  /*2900*/  @P1 VIMNMX R5, PT, PT, R5, R10, !PT ;  /* 0x0000000a05051248 */ /* 0x000fc80007fe0100 */
[----:B------:R-:W-:-:S04]  /*2910*/  @P2 VIMNMX R5, PT, PT, R5, R11, !PT ;  /* 0x0000000b05052248 */ /* 0x000fc80007fe0100 */
[----:B--2---:R-:W-:-:S04]  /*2920*/  @P4 VIMNMX R5, PT, PT, R5, R6, !PT ;  /* 0x0000000605054248 */ /* 0x004fc80007fe0100 */
[----:B------:R-:W-:Y:S01]  /*2930*/  @P3 VIMNMX R5, PT, PT, R5, R7, !PT ;  /* 0x0000000705053248 */ /* 0x000fe20007fe0100 */
[----:B------:R-:W-:Y:S06]  /*2940*/  BRA `(.L_x_17) ;  /* 0x0000000c00947947 */ /* 0x000fec0003800000 */
.L_x_30:
[----:B------:R-:W0:Y:S01]  /*2950*/  S2R R8, SR_TID.X ;  /* 0x0000000000087919 */ /* 0x000e220000002100 */
[----:B------:R-:W0:Y:S02]  /*2960*/  LDC.64 R4, c[0x0][0x380] ;  /* 0x0000e000ff047b82 */ /* 0x000e240000000a00 */
[----:B0-----:R-:W-:-:S05]  /*2970*/  IMAD.WIDE.U32 R4, R8, 0x4, R4 ;  /* 0x0000000408047825 */ /* 0x001fca00078e0004 */
[----:B------:R-:W2:Y:S04]  /*2980*/  LDG.E.CONSTANT R20, desc[UR6][R4.64] ;  /* 0x0000000604147981 */ /* 0x000ea8000c1e9900 */
[----:B------:R-:W2:Y:S04]  /*2990*/  LDG.E.CONSTANT R0, desc[UR6][R4.64+0x400] ;  /* 0x0004000604007981 */ /* 0x000ea8000c1e9900 */
[----:B------:R-:W2:Y:S04]  /*29a0*/  LDG.E.CONSTANT R3, desc[UR6][R4.64+0x800] ;  /* 0x0008000604037981 */ /* 0x000ea8000c1e9900 */
[----:B------:R-:W3:Y:S04]  /*29b0*/  LDG.E.CONSTANT R6, desc[UR6][R4.64+0xc00] ;  /* 0x000c000604067981 */ /* 0x000ee8000c1e9900 */
[----:B------:R-:W3:Y:S04]  /*29c0*/  LDG.E.CONSTANT R7, desc[UR6][R4.64+0x1000] ;  /* 0x0010000604077981 */ /* 0x000ee8000c1e9900 */
[----:B------:R-:W3:Y:S04]  /*29d0*/  LDG.E.CONSTANT R9, desc[UR6][R4.64+0x1400] ;  /* 0x0014000604097981 */ /* 0x000ee8000c1e9900 */
[----:B------:R-:W4:Y:S04]  /*29e0*/  LDG.E.CONSTANT R10, desc[UR6][R4.64+0x1800] ;  /* 0x00180006040a7981 */ /* 0x000f28000c1e9900 */
[----:B------:R-:W4:Y:S04]  /*29f0*/  LDG.E.CONSTANT R11, desc[UR6][R4.64+0x1c00] ;  /* 0x001c0006040b7981 */ /* 0x000f28000c1e9900 */
[----:B------:R-:W4:Y:S04]  /*2a00*/  LDG.E.CONSTANT R12, desc[UR6][R4.64+0x2000] ;  /* 0x00200006040c7981 */ /* 0x000f28000c1e9900 */
[----:B------:R-:W5:Y:S04]  /*2a10*/  LDG.E.CONSTANT R13, desc[UR6][R4.64+0x2400] ;  /* 0x00240006040d7981 */ /* 0x000f68000c1e9900 */
[----:B------:R-:W5:Y:S04]  /*2a20*/  LDG.E.CONSTANT R14, desc[UR6][R4.64+0x2800] ;  /* 0x00280006040e7981 */ /* 0x000f68000c1e9900 */
[----:B------:R-:W5:Y:S04]  /*2a30*/  LDG.E.CONSTANT R15, desc[UR6][R4.64+0x2c00] ;  /* 0x002c0006040f7981 */ /* 0x000f68000c1e9900 */
[----:B------:R-:W5:Y:S04]  /*2a40*/  LDG.E.CONSTANT R16, desc[UR6][R4.64+0x3000] ;  /* 0x0030000604107981 */ /* 0x000f68000c1e9900 */
[----:B------:R-:W5:Y:S04]  /*2a50*/  LDG.E.CONSTANT R17, desc[UR6][R4.64+0x3400] ;  /* 0x0034000604117981 */ /* 0x000f68000c1e9900 */
[----:B------:R-:W5:Y:S04]  /*2a60*/  LDG.E.CONSTANT R18, desc[UR6][R4.64+0x3800] ;  /* 0x0038000604127981 */ /* 0x000f68000c1e9900 */
[----:B------:R-:W5:Y:S01]  /*2a70*/  LDG.E.CONSTANT R19, desc[UR6][R4.64+0x3c00] ;  /* 0x003c000604137981 */ /* 0x000f62000c1e9900 */
[----:B------:R-:W-:-:S02]  /*2a80*/  ISETP.GE.U32.AND P0, PT, R2, 0x2000, PT ;  /* 0x000020000200780c */ /* 0x000fc40003f06070 */
[----:B--2---:R-:W-:Y:S02]  /*2a90*/  VIMNMX3 R0, R20, R0, R3, !PT ;  /* 0x000000001400720f */ /* 0x004fe40007800103 */
[----:B---3--:R-:W-:Y:S02]  /*2aa0*/  VIMNMX3 R7, R6, R7, R9, !PT ;  /* 0x000000070607720f */ /* 0x008fe40007800109 */
[----:B----4-:R-:W-:Y:S01]  /*2ab0*/  VIMNMX3 R10, R10, R11, R12, !PT ;  /* 0x0000000b0a0a720f */ /* 0x010fe2000780010c */
[----:B------:R-:W-:-:S03]  /*2ac0*/  IMAD.MOV.U32 R11, RZ, RZ, 0x1000 ;  /* 0x00001000ff0b7424 */ /* 0x000fc600078e00ff */
[----:B------:R-:W-:Y:S02]  /*2ad0*/  VIMNMX3 R0, R0, R7, R10, !PT ;  /* 0x000000070000720f */ /* 0x000fe4000780010a */
[----:B-----5:R-:W-:Y:S02]  /*2ae0*/  VIMNMX3 R14, R13, R14, R15, !PT ;  /* 0x0000000e0d0e720f */ /* 0x020fe4000780010f */
[----:B------:R-:W-:-:S04]  /*2af0*/  VIMNMX3 R16, R16, R17, R18, !PT ;  /* 0x000000111010720f */ /* 0x000fc80007800112 */
[----:B------:R-:W-:-:S04]  /*2b00*/  VIMNMX3 R19, R14, R16, R19, !PT ;  /* 0x000000100e13720f */ /* 0x000fc80007800113 */
[----:B------:R-:W-:Y:S01]  /*2b10*/  VIMNMX R0, PT, PT, R0, R19, !PT ;  /* 0x0000001300007248 */ /* 0x000fe20007fe0100 */
[----:B------:R-:W-:Y:S06]  /*2b20*/  @!P0 BRA `(.L_x_44) ;  /* 0x0000000000908947 */ /* 0x000fec0003800000 */
[----:B------:R-:W0:Y:S01]  /*2b30*/  LDC R3, c[0x0][0x390] ;  /* 0x0000e400ff037b82 */ /* 0x000e220000000800 */
[----:B------:R-:W-:Y:S02]  /*2b40*/  VIADD R10, R2, 0xfffff000 ;  /* 0xfffff000020a7836 */ /* 0x000fe40000000000 */
[----:B------:R-:W-:-:S07]  /*2b50*/  IMAD.MOV.U32 R11, RZ, RZ, 0x1000 ;  /* 0x00001000ff0b7424 */ /* 0x000fce00078e00ff */
.L_x_46:
[----:B------:R-:W-:-:S05]  /*2b60*/  IMAD.WIDE R6, R11, 0x4, R4 ;  /* 0x000000040b067825 */ /* 0x000fca00078e0204 */
        /* <DEDUP_REMOVED lines=14> */
[----:B------:R-:W5:Y:S04]  /*2c50*/  LDG.E.CONSTANT R12, desc[UR6][R6.64+0x3800] ;  /* 0x00380006060c7981 */ /* 0x000f68000c1e9900 */
[----:B------:R-:W5:Y:S01]  /*2c60*/  LDG.E.CONSTANT R15, desc[UR6][R6.64+0x3c00] ;  /* 0x003c0006060f7981 */ /* 0x000f62000c1e9900 */
[----:B--2---:R-:W-:Y:S01]  /*2c70*/  VIMNMX3 R17, R0, R17, R2, !PT ;  /* 0x000000110011720f */ /* 0x004fe20007800102 */
[----:B0-----:R-:W-:-:S04]  /*2c80*/  IMAD.MOV.U32 R2, RZ, RZ, R3 ;  /* 0x000000ffff027224 */ /* 0x001fc800078e0003 */
[----:B------:R-:W-:-:S05]  /*2c90*/  IMAD.IADD R0, R2, 0x1, -R11 ;  /* 0x0000000102007824 */ /* 0x000fca00078e0a0b */
[----:B------:R-:W-:Y:S02]  /*2ca0*/  ISETP.GE.AND P0, PT, R0, 0x1000, PT ;  /* 0x000010000000780c */ /* 0x000fe40003f06270 */
[----:B---3--:R-:W-:Y:S02]  /*2cb0*/  VIMNMX3 R16, R16, R19, R18, !PT ;  /* 0x000000131010720f */ /* 0x008fe40007800112 */
[----:B----4-:R-:W-:-:S04]  /*2cc0*/  VIMNMX3 R20, R20, R21, R22, !PT ;  /* 0x000000151414720f */ /* 0x010fc80007800116 */
[----:B------:R-:W-:Y:S02]  /*2cd0*/  VIMNMX3 R16, R17, R16, R20, !PT ;  /* 0x000000101110720f */ /* 0x000fe40007800114 */
[----:B-----5:R-:W-:Y:S02]  /*2ce0*/  VIMNMX3 R23, R23, R24, R25, !PT ;  /* 0x000000181717720f */ /* 0x020fe40007800119 */
[----:B------:R-:W-:Y:S02]  /*2cf0*/  VIMNMX3 R14, R14, R13, R9, !PT ;  /* 0x0000000d0e0e720f */ /* 0x000fe40007800109 */
[----:B------:R-:W-:-:S04]  /*2d00*/  VIMNMX R12, PT, PT, R12, R15, !PT ;  /* 0x0000000f0c0c7248 */ /* 0x000fc80007fe0100 */
[----:B------:R-:W-:-:S04]  /*2d10*/  VIMNMX3 R23, R23, R14, R12, !PT ;  /* 0x0000000e1717720f */ /* 0x000fc8000780010c */
[----:B------:R-:W-:Y:S01]  /*2d20*/  VIMNMX R0, PT, PT, R16, R23, !PT ;  /* 0x0000001710007248 */ /* 0x000fe20007fe0100 */
[----:B------:R-:W-:Y:S06]  /*2d30*/  @!P0 BRA `(.L_x_45) ;  /* 0x0000000400fc8947 */ /* 0x000fec0003800000 */
[----:B------:R-:W-:-:S05]  /*2d40*/  VIADD R11, R11, 0x1000 ;  /* 0x000010000b0b7836 */ /* 0x000fca0000000000 */
[----:B------:R-:W-:-:S13]  /*2d50*/  ISETP.GT.AND P0, PT, R11, R10, PT ;  /* 0x0000000a0b00720c */ /* 0x000fda0003f04270 */
[----:B------:R-:W-:Y:S05]  /*2d60*/  @!P0 BRA `(.L_x_46) ;  /* 0xfffffffc007c8947 */ /* 0x000fea000383ffff */
.L_x_44:
[----:B------:R-:W-:-:S13]  /*2d70*/  ISETP.GE.AND P0, PT, R11, R2, PT ;  /* 0x000000020b00720c */ /* 0x000fda0003f06270 */
[----:B------:R-:W-:Y:S05]  /*2d80*/  @P0 BRA `(.L_x_45) ;  /* 0x0000000400e80947 */ /* 0x000fea0003800000 */
[----:B------:R-:W-:Y:S01]  /*2d90*/  IMAD.IADD R9, R2, 0x1, -R11 ;  /* 0x0000000102097824 */ /* 0x000fe200078e0a0b */
[----:B------:R-:W-:Y:S04]  /*2da0*/  BSSY.RECONVERGENT B1, `(.L_x_45) ;  /* 0x0000078000017945 */ /* 0x000fe80003800200 */
[----:B------:R-:W-:-:S13]  /*2db0*/  ISETP.GE.AND P0, PT, R8, R9, PT ;  /* 0x000000090800720c */ /* 0x000fda0003f06270 */
[----:B------:R-:W-:Y:S05]  /*2dc0*/  @P0 BRA `(.L_x_47) ;  /* 0x0000000400d40947 */ /* 0x000fea0003800000 */
[----:B------:R-:W-:Y:S01]  /*2dd0*/  LOP3.LUT R3, RZ, R8, RZ, 0x33, !PT ;  /* 0x00000008ff037212 */ /* 0x000fe200078e33ff */
[----:B------:R-:W-:Y:S01]  /*2de0*/  BSSY.RECONVERGENT B2, `(.L_x_48) ;  /* 0x0000015000027945 */ /* 0x000fe20003800200 */
[----:B------:R-:W-:Y:S02]  /*2df0*/  IMAD.MOV.U32 R10, RZ, RZ, R8 ;  /* 0x000000ffff0a7224 */ /* 0x000fe400078e0008 */
[----:B------:R-:W-:-:S04]  /*2e00*/  IADD3 R2, PT, PT, -R11, R2, R3 ;  /* 0x000000020b027210 */ /* 0x000fc80007ffe103 */
[C---:B------:R-:W-:Y:S02]  /*2e10*/  LOP3.LUT R3, R2.reuse, 0x300, RZ, 0xc0, !PT ;  /* 0x0000030002037812 */ /* 0x040fe400078ec0ff */
[----:B------:R-:W-:Y:S02]  /*2e20*/  ISETP.GE.U32.AND P1, PT, R2, 0x300, PT ;  /* 0x000003000200780c */ /* 0x000fe40003f26070 */
[----:B------:R-:W-:-:S13]  /*2e30*/  ISETP.NE.AND P0, PT, R3, 0x300, PT ;  /* 0x000003000300780c */ /* 0x000fda0003f05270 */
[----:B------:R-:W-:Y:S05]  /*2e40*/  @!P0 BRA `(.L_x_49) ;  /* 0x0000000000388947 */ /* 0x000fea0003800000 */
[----:B------:R-:W0:Y:S01]  /*2e50*/  LDC.64 R4, c[0x0][0x380] ;  /* 0x0000e000ff047b82 */ /* 0x000e220000000a00 */
[----:B------:R-:W-:Y:S01]  /*2e60*/  LEA.HI R2, R2, 0x1, RZ, 0x18 ;  /* 0x0000000102027811 */ /* 0x000fe200078fc0ff */
[----:B------:R-:W-:Y:S02]  /*2e70*/  IMAD.IADD R7, R8, 0x1, R11 ;  /* 0x0000000108077824 */ /* 0x000fe400078e020b */
[----:B------:R-:W-:Y:S01]  /*2e80*/  IMAD.MOV.U32 R10, RZ, RZ, R8 ;  /* 0x000000ffff0a7224 */ /* 0x000fe200078e0008 */
[----:B------:R-:W-:-:S05]  /*2e90*/  LOP3.LUT R2, R2, 0x3, RZ, 0xc0, !PT ;  /* 0x0000000302027812 */ /* 0x000fca00078ec0ff */
[----:B------:R-:W-:-:S07]  /*2ea0*/  IMAD.MOV R6, RZ, RZ, -R2 ;  /* 0x000000ffff067224 */ /* 0x000fce00078e0a02 */
.L_x_50:
        /* <DEDUP_REMOVED lines=8> */
.L_x_49:
[----:B------:R-:W-:Y:S05]  /*2f30*/  BSYNC.RECONVERGENT B2 ;  /* 0x0000000000027941 */ /* 0x000fea0003800200 */
.L_x_48:
        /* <DEDUP_REMOVED lines=16> */
.L_x_53:
        /* <DEDUP_REMOVED lines=39> */
.L_x_52:
[----:B------:R-:W-:Y:S05]  /*32b0*/  BSYNC.RECONVERGENT B2 ;  /* 0x0000000000027941 */ /* 0x000fea0003800200 */
.L_x_51:
        /* <DEDUP_REMOVED lines=10> */
[----:B------:R-:W5:Y:S01]  /*3360*/  LDG.E.CONSTANT R16, desc[UR6][R2.64+0x1400] ;  /* 0x0014000602107981 */ /* 0x000f62000c1e9900 */
[----:B0-----:R-:W-:-:S04]  /*3370*/  IMAD.WIDE.U32 R4, R11, 0x4, R6 ;  /* 0x000000040b047825 */ /* 0x001fc800078e0006 */
[----:B------:R-:W-:Y:S02]  /*3380*/  IMAD.WIDE.U32 R6, R13, 0x4, R6 ;  /* 0x000000040d067825 */ /* 0x000fe400078e0006 */
[----:B------:R0:W2:Y:S04]  /*3390*/  LDG.E.CONSTANT R5, desc[UR6][R4.64] ;  /* 0x0000000604057981 */ /* 0x0000a8000c1e9900 */
[----:B------:R1:W3:Y:S04]  /*33a0*/  LDG.E.CONSTANT R13, desc[UR6][R2.64] ;  /* 0x00000006020d7981 */ /* 0x0002e8000c1e9900 */
[----:B------:R-:W4:Y:S01]  /*33b0*/  LDG.E.CONSTANT R7, desc[UR6][R6.64] ;  /* 0x0000000606077981 */ /* 0x000f22000c1e9900 */
[----:B0-----:R-:W-:Y:S01]  /*33c0*/  IADD3 R4, P1, PT, R2, 0x2000, RZ ;  /* 0x0000200002047810 */ /* 0x001fe20007f3e0ff */
[----:B------:R-:W-:Y:S01]  /*33d0*/  VIADD R10, R10, 0x800 ;  /* 0x000008000a0a7836 */ /* 0x000fe20000000000 */
[----:B------:R-:W-:Y:S01]  /*33e0*/  PLOP3.LUT P0, PT, PT, PT, PT, 0x8, 0x80 ;  /* 0x000000000080781c */ /* 0x000fe20003f0e170 */
[----:B------:R-:W-:-:S02]  /*33f0*/  VIADD R11, R11, 0x800 ;  /* 0x000008000b0b7836 */ /* 0x000fc40000000000 */
[----:B-1----:R-:W-:Y:S01]  /*3400*/  IMAD.MOV.U32 R2, RZ, RZ, R4 ;  /* 0x000000ffff027224 */ /* 0x002fe200078e0004 */
[----:B--2---:R-:W-:-:S04]  /*3410*/  VIMNMX3 R12, R0, R5, R12, !PT ;  /* 0x00000005000c720f */ /* 0x004fc8000780010c */
[----:B---3--:R-:W-:Y:S01]  /*3420*/  VIMNMX3 R12, R12, R13, R14, !PT ;  /* 0x0000000d0c0c720f */ /* 0x008fe2000780010e */
[----:B------:R-:W-:-:S03]  /*3430*/  IMAD.X R5, RZ, RZ, R3, P1 ;  /* 0x000000ffff057224 */ /* 0x000fc600008e0603 */
[----:B----4-:R-:W-:Y:S01]  /*3440*/  VIMNMX3 R12, R12, R7, R15, !PT ;  /* 0x000000070c0c720f */ /* 0x010fe2000780010f */
[----:B------:R-:W-:-:S03]  /*3450*/  IMAD.MOV.U32 R3, RZ, RZ, R5 ;  /* 0x000000ffff037224 */ /* 0x000fc600078e0005 */
[----:B-----5:R-:W-:-:S07]  /*3460*/  VIMNMX3 R0, R12, R17, R16, !PT ;  /* 0x000000110c00720f */ /* 0x020fce0007800110 */
.L_x_55:
[----:B------:R-:W-:Y:S05]  /*3470*/  BSYNC.RECONVERGENT B2 ;  /* 0x0000000000027941 */ /* 0x000fea0003800200 */
.L_x_54:
        /* <DEDUP_REMOVED lines=10> */
.L_x_47:
[----:B------:R-:W-:Y:S05]  /*3520*/  BSYNC.RECONVERGENT B1 ;  /* 0x0000000000017941 */ /* 0x000fea0003800200 */
.L_x_45:
[----:B------:R-:W0:Y:S01]  /*3530*/  S2R R6, SR_LANEID ;  /* 0x0000000000067919 */ /* 0x000e220000000000 */
[----:B------:R-:W-:-:S05]  /*3540*/  IMAD.MOV.U32 R5, RZ, RZ, R0 ;  /* 0x000000ffff057224 */ /* 0x000fca00078e0000 */
        /* <DEDUP_REMOVED lines=30> */
[----:B0-----:R-:W-:Y:S04]  /*3730*/  LDS R0, [UR4+0xc] ;  /* 0x00000c04ff007984 */ /* 0x001fe80008000800 */
[----:B------:R-:W0:Y:S04]  /*3740*/  LDS.128 R8, [UR4+0x10] ;  /* 0x00001004ff087984 */ /* 0x000e280008000c00 */
[----:B------:R-:W1:Y:S01]  /*3750*/  LDS.64 R2, [UR4+0x20] ;  /* 0x00002004ff027984 */ /* 0x000e620008000a00 */
[----:B0-----:R-:W-:-:S04]  /*3760*/  VIMNMX3 R0, R5, R0, R8, !PT ;  /* 0x000000000500720f */ /* 0x001fc80007800108 */
[----:B------:R-:W-:-:S04]  /*3770*/  VIMNMX3 R0, R0, R9, R10, !PT ;  /* 0x000000090000720f */ /* 0x000fc8000780010a */
[----:B-1----:R-:W-:-:S04]  /*3780*/  VIMNMX3 R0, R0, R11, R2, !PT ;  /* 0x0000000b0000720f */ /* 0x002fc80007800102 */
[----:B------:R-:W-:-:S07]  /*3790*/  VIMNMX R5, PT, PT, R0, R3, !PT ;  /* 0x0000000300057248 */ /* 0x000fce0007fe0100 */
.L_x_17:
[----:B------:R-:W-:Y:S05]  /*37a0*/  BSYNC.RECONVERGENT B0 ;  /* 0x0000000000007941 */ /* 0x000fea0003800200 */
.L_x_1:
[----:B------:R-:W-:Y:S05]  /*37b0*/  @P0 EXIT ;  /* 0x000000000000094d */ /* 0x000fea0003800000 */
[----:B------:R-:W5:Y:S01]  /*37c0*/  LDCU UR4, c[0x0][0x398] ;  /* 0x00007300ff0477ac */ /* 0x000f620008000800 */
[----:B0-23--:R-:W0:Y:S01]  /*37d0*/  LDC.64 R2, c[0x0][0x388] ;  /* 0x0000e200ff027b82 */ /* 0x00de220000000a00 */
[----:B-----5:R-:W2:Y:S02]  /*37e0*/  F2I.TRUNC.NTZ R0, UR4 ;  /* 0x0000000400007d05 */ /* 0x020ea4000820f100 */
[----:B--2---:R-:W-:-:S04]  /*37f0*/  VIMNMX R0, PT, PT, R0, R5, !PT ;  /* 0x0000000500007248 */ /* 0x004fc80007fe0100 */
[----:B-1--4-:R-:W-:-:S05]  /*3800*/  I2FP.F32.S32 R5, R0 ;  /* 0x0000000000057245 */ /* 0x012fca0000201400 */
[----:B0-----:R-:W-:Y:S01]  /*3810*/  STG.E desc[UR6][R2.64], R5 ;  /* 0x0000000502007986 */ /* 0x001fe2000c101906 */
[----:B------:R-:W-:Y:S05]  /*3820*/  EXIT ;  /* 0x000000000000794d */ /* 0x000fea0003800000 */
.L_x_56:
[----:B------:R-:W-:-:S00]  /*3830*/  BRA `(.L_x_56) ;  /* 0xfffffffc00fc7947 */ /* 0x000fc0000383ffff */
[----:B------:R-:W-:-:S00]  /*3840*/  NOP ;  /* 0x0000000000007918 */ /* 0x000fc00000000000 */
        /* <DEDUP_REMOVED lines=11> */
.L_x_497:


//--------------------- .text._ZN3cub18CUB_300001_SM_10006detail6reduce18DeviceReduceKernelINS2_10policy_hubIiyN4cuda3__47maximumIiEEE10Policy1000EN6thrust24THRUST_300001_SM_1000_NS6detail15normal_iteratorINSC_10device_ptrIiEEEEyS8_iNS5_3std3__410__identityEEEvT0_PT3_T1_NS0_13GridEvenShareISO_EET2_T4_ --------------------------
	.section	.text._ZN3cub18CUB_300001_SM_10006detail6reduce18DeviceReduceKernelINS2_10policy_hubIiyN4cuda3__47maximumIiEEE10Policy1000EN6thrust24THRUST_300001_SM_1000_NS6detail15normal_iteratorINSC_10device_ptrIiEEEEyS8_iNS5_3std3__410__identityEEEvT0_PT3_T1_NS0_13GridEvenShareISO_EET2_T4_,"ax",@progbits
	.align	128
        .global         _ZN3cub18CUB_300001_SM_10006detail6reduce18DeviceReduceKernelINS2_10policy_hubIiyN4cuda3__47maximumIiEEE10Policy1000EN6thrust24THRUST_300001_SM_1000_NS6detail15normal_iteratorINSC_10device_ptrIiEEEEyS8_iNS5_3std3__410__identityEEEvT0_PT3_T1_NS0_13GridEvenShareISO_EET2_T4_
        .type           _ZN3cub18CUB_300001_SM_10006detail6reduce18DeviceReduceKernelINS2_10policy_hubIiyN4cuda3__47maximumIiEEE10Policy1000EN6thrust24THRUST_300001_SM_1000_NS6detail15normal_iteratorINSC_10device_ptrIiEEEEyS8_iNS5_3std3__410__identityEEEvT0_PT3_T1_NS0_13GridEvenShareISO_EET2_T4_,@function
        .size           _ZN3cub18CUB_300001_SM_10006detail6reduce18DeviceReduceKernelINS2_10policy_hubIiyN4cuda3__47maximumIiEEE10Policy1000EN6thrust24THRUST_300001_SM_1000_NS6detail15normal_iteratorINSC_10device_ptrIiEEEEyS8_iNS5_3std3__410__identityEEEvT0_PT3_T1_NS0_13GridEvenShareISO_EET2_T4_,(.L_x_498 - _ZN3cub18CUB_300001_SM_10006detail6reduce18DeviceReduceKernelINS2_10policy_hubIiyN4cuda3__47maximumIiEEE10Policy1000EN6thrust24THRUST_300001_SM_1000_NS6detail15normal_iteratorINSC_10device_ptrIiEEEEyS8_iNS5_3std3__410__identityEEEvT0_PT3_T1_NS0_13GridEvenShareISO_EET2_T4_)
        .other          _ZN3cub18CUB_300001_SM_10006detail6reduce18DeviceReduceKernelINS2_10policy_hubIiyN4cuda3__47maximumIiEEE10Policy1000EN6thrust24THRUST_300001_SM_1000_NS6detail15normal_iteratorINSC_10device_ptrIiEEEEyS8_iNS5_3std3__410__identityEEEvT0_PT3_T1_NS0_13GridEvenShareISO_EET2_T4_,@"STO_CUDA_ENTRY STV_DEFAULT"
_ZN3cub18CUB_300001_SM_10006detail6reduce18DeviceReduceKernelINS2_10policy_hubIiyN4cuda3__47maximumIiEEE10Policy1000EN6thrust24THRUST_300001_SM_1000_NS6detail15normal_iteratorINSC_10device_ptrIiEEEEyS8_iNS5_3std3__410__identityEEEvT0_PT3_T1_NS0_13GridEvenShareISO_EET2_T4_:
.text._ZN3cub18CUB_300001_SM_10006detail6reduce18DeviceReduceKernelINS2_10policy_hubIiyN4cuda3__47maximumIiEEE10Policy1000EN6thrust24THRUST_300001_SM_1000_NS6detail15normal_iteratorINSC_10device_ptrIiEEEEyS8_iNS5_3std3__410__identityEEEvT0_PT3_T1_NS0_13GridEvenShareISO_EET2_T4_:
[----:B------:R-:W-:Y:S08]  /*0000*/  LDC R1, c[0x0][0x37c] ;  /* 0x0000df00ff017b82 */ /* 0x000ff00000000800 */
[----:B------:R-:W0:Y:S01]  /*0010*/  S2UR UR16, SR_CTAID.X ;  /* 0x00000000001079c3 */ /* 0x000e220000002500 */
[----:B------:R-:W1:Y:S01]  /*0020*/  LDCU.64 UR8, c[0x0][0x3b8] ;  /* 0x00007700ff0877ac */ /* 0x000e620008000a00 */
[----:B------:R-:W-:Y:S01]  /*0030*/  BSSY.RECONVERGENT B0, `(.L_x_57) ;  /* 0x00001f8000007945 */ /* 0x000fe20003800200 */
[----:B------:R-:W2:Y:S01]  /*0040*/  LDCU UR5, c[0x0][0x3c0] ;  /* 0x00007800ff0577ac */ /* 0x000ea20008000800 */
[----:B------:R-:W3:Y:S01]  /*0050*/  LDCU.64 UR14, c[0x0][0x358] ;  /* 0x00006b00ff0e77ac */ /* 0x000ee20008000a00 */
[----:B-1----:R-:W-:-:S02]  /*0060*/  IMAD.U32 R2, RZ, RZ, UR8 ;  /* 0x00000008ff027e24 */ /* 0x002fc4000f8e00ff */
[----:B------:R-:W-:Y:S01]  /*0070*/  IMAD.U32 R3, RZ, RZ, UR9 ;  /* 0x00000009ff037e24 */ /* 0x000fe2000f8e00ff */
[----:B--2---:R-:W-:Y:S02]  /*0080*/  USHF.L.U32 UR5, UR5, 0xc, URZ ;  /* 0x0000000c05057899 */ /* 0x004fe400080006ff */
[----:B0-----:R-:W-:Y:S02]  /*0090*/  USHF.L.U32 UR7, UR16, 0xc, URZ ;  /* 0x0000000c10077899 */ /* 0x001fe400080006ff */
[----:B------:R-:W-:-:S04]  /*00a0*/  USHF.R.S32.HI UR4, URZ, 0x1f, UR5 ;  /* 0x0000001fff047899 */ /* 0x000fc80008011405 */
[----:B------:R-:W-:-:S04]  /*00b0*/  IADD3 R23, P1, PT, R2, -UR7, RZ ;  /* 0x8000000702177c10 */ /* 0x000fc8000ff3e0ff */
[----:B------:R-:W-:Y:S02]  /*00c0*/  ISETP.GT.U32.AND P0, PT, R23, 0xfff, PT ;  /* 0x00000fff1700780c */ /* 0x000fe40003f04070 */
[----:B------:R-:W-:-:S04]  /*00d0*/  IADD3.X R22, PT, PT, R3, -0x1, RZ, P1, !PT ;  /* 0xffffffff03167810 */ /* 0x000fc80000ffe4ff */
[----:B------:R-:W-:-:S13]  /*00e0*/  ISETP.GT.U32.AND.EX P0, PT, R22, RZ, PT, P0 ;  /* 0x000000ff1600720c */ /* 0x000fda0003f04100 */
[----:B---3--:R-:W-:Y:S05]  /*00f0*/  @P0 BRA `(.L_x_58) ;  /* 0x0000000c00840947 */ /* 0x008fea0003800000 */
[----:B------:R-:W0:Y:S01]  /*0100*/  S2R R0, SR_TID.X ;  /* 0x0000000000007919 */ /* 0x000e220000002100 */
[----:B------:R-:W-:Y:S01]  /*0110*/  VIADD R3, R2, -UR7 ;  /* 0x8000000702037c36 */ /* 0x000fe20008000000 */
[----:B------:R-:W-:Y:S01]  /*0120*/  BSSY.RECONVERGENT B1, `(.L_x_59) ;  /* 0x000000a000017945 */ /* 0x000fe20003800200 */
[----:B------:R-:W-:-:S03]  /*0130*/  IMAD.MOV.U32 R4, RZ, RZ, RZ ;  /* 0x000000ffff047224 */ /* 0x000fc600078e00ff */
[----:B0-----:R-:W-:Y:S01]  /*0140*/  ISETP.GE.AND P0, PT, R0, R3, PT ;  /* 0x000000030000720c */ /* 0x001fe20003f06270 */
[----:B------:R-:W-:-:S12]  /*0150*/  IMAD.MOV.U32 R6, RZ, RZ, R0 ;  /* 0x000000ffff067224 */ /* 0x000fd800078e0000 */
[----:B------:R-:W-:Y:S05]  /*0160*/  @P0 BRA `(.L_x_60) ;  /* 0x0000000000140947 */ /* 0x000fea0003800000 */
[----:B------:R-:W0:Y:S01]  /*0170*/  LDC.64 R4, c[0x0][0x380] ;  /* 0x0000e000ff047b82 */ /* 0x000e220000000a00 */
[----:B------:R-:W-:-:S04]  /*0180*/  VIADD R7, R0, UR7 ;  /* 0x0000000700077c36 */ /* 0x000fc80008000000 */
[----:B0-----:R-:W-:-:S06]  /*0190*/  IMAD.WIDE.U32 R4, R7, 0x4, R4 ;  /* 0x0000000407047825 */ /* 0x001fcc00078e0004 */
[----:B------:R0:W5:Y:S01]  /*01a0*/  LDG.E R4, desc[UR14][R4.64] ;  /* 0x0000000e04047981 */ /* 0x000162000c1e1900 */
[----:B------:R-:W-:-:S07]  /*01b0*/  VIADD R6, R0, 0x100 ;  /* 0x0000010000067836 */ /* 0x000fce0000000000 */
.L_x_60:
[----:B------:R-:W-:Y:S05]  /*01c0*/  BSYNC.RECONVERGENT B1 ;  /* 0x0000000000017941 */ /* 0x000fea0003800200 */
.L_x_59:
[----:B------:R-:W-:Y:S01]  /*01d0*/  ISETP.GE.AND P0, PT, R6, R3, PT ;  /* 0x000000030600720c */ /* 0x000fe20003f06270 */
[----:B------:R-:W-:-:S12]  /*01e0*/  BSSY.RECONVERGENT B1, `(.L_x_61) ;  /* 0x000006c000017945 */ /* 0x000fd80003800200 */
[----:B------:R-:W-:Y:S05]  /*01f0*/  @P0 BRA `(.L_x_62) ;  /* 0x0000000400a80947 */ /* 0x000fea0003800000 */
[----:B0-----:R-:W-:Y:S01]  /*0200*/  LOP3.LUT R5, RZ, R6, RZ, 0x33, !PT ;  /* 0x00000006ff057212 */ /* 0x001fe200078e33ff */
[----:B------:R-:W-:Y:S03]  /*0210*/  BSSY.RECONVERGENT B2, `(.L_x_63) ;  /* 0x0000030000027945 */ /* 0x000fe60003800200 */
[----:B------:R-:W-:-:S04]  /*0220*/  IADD3 R5, PT, PT, R2, -UR7, R5 ;  /* 0x8000000702057c10 */ /* 0x000fc8000fffe005 */
[C---:B------:R-:W-:Y:S02]  /*0230*/  ISETP.GE.U32.AND P1, PT, R5.reuse, 0xf00, PT ;  /* 0x00000f000500780c */ /* 0x040fe40003f26070 */
[----:B------:R-:W-:-:S04]  /*0240*/  LEA.HI R2, R5, 0x1, RZ, 0x18 ;  /* 0x0000000105027811 */ /* 0x000fc800078fc0ff */
[----:B------:R-:W-:-:S04]  /*0250*/  LOP3.LUT R21, R2, 0xf, RZ, 0xc0, !PT ;  /* 0x0000000f02157812 */ /* 0x000fc800078ec0ff */
[----:B------:R-:W-:-:S03]  /*0260*/  ISETP.NE.AND P0, PT, R21, RZ, PT ;  /* 0x000000ff1500720c */ /* 0x000fc60003f05270 */
[----:B------:R-:W-:Y:S10]  /*0270*/  @!P1 BRA `(.L_x_64) ;  /* 0x0000000000a49947 */ /* 0x000ff40003800000 */
[----:B------:R-:W0:Y:S01]  /*0280*/  LDCU.64 UR8, c[0x0][0x380] ;  /* 0x00007000ff0877ac */ /* 0x000e220008000a00 */
[----:B------:R-:W-:Y:S01]  /*0290*/  IMAD.WIDE.U32 R8, R6, 0x4, RZ ;  /* 0x0000000406087825 */ /* 0x000fe200078e00ff */
[----:B------:R-:W-:Y:S01]  /*02a0*/  LOP3.LUT R5, R2, 0x1fffff0, RZ, 0xc0, !PT ;  /* 0x01fffff002057812 */ /* 0x000fe200078ec0ff */
[----:B------:R-:W-:-:S04]  /*02b0*/  UIMAD.WIDE.U32 UR4, UR16, 0x4000, URZ ;  /* 0x00004000100478a5 */ /* 0x000fc8000f8e00ff */
[----:B------:R-:W-:Y:S02]  /*02c0*/  IMAD.MOV R5, RZ, RZ, -R5 ;  /* 0x000000ffff057224 */ /* 0x000fe400078e0a05 */
[----:B------:R-:W-:Y:S02]  /*02d0*/  LOP3.LUT R14, R8, UR4, RZ, 0xfc, !PT ;  /* 0x00000004080e7c12 */ /* 0x000fe4000f8efcff */
[----:B------:R-:W-:Y:S02]  /*02e0*/  LOP3.LUT R9, R9, UR5, RZ, 0xfc, !PT ;  /* 0x0000000509097c12 */ /* 0x000fe4000f8efcff */
[----:B0-----:R-:W-:-:S04]  /*02f0*/  IADD3 R14, P1, PT, R14, UR8, RZ ;  /* 0x000000080e0e7c10 */ /* 0x001fc8000ff3e0ff */
[----:B------:R-:W-:-:S04]  /*0300*/  IADD3 R14, P2, PT, R14, 0x2000, RZ ;  /* 0x000020000e0e7810 */ /* 0x000fc80007f5e0ff */
[----:B------:R-:W-:-:S09]  /*0310*/  IADD3.X R9, PT, PT, RZ, UR9, R9, P2, P1 ;  /* 0x00000009ff097c10 */ /* 0x000fd200097e2409 */
.L_x_65:
[----:B------:R-:W-:-:S05]  /*0320*/  IMAD.MOV.U32 R8, RZ, RZ, R14 ;  /* 0x000000ffff087224 */ /* 0x000fca00078e000e */
[----:B------:R-:W2:Y:S04]  /*0330*/  LDG.E R15, desc[UR14][R8.64+-0x2000] ;  /* 0xffe0000e080f7981 */ /* 0x000ea8000c1e1900 */
[----:B------:R-:W2:Y:S04]  /*0340*/  LDG.E R16, desc[UR14][R8.64+-0x1c00] ;  /* 0xffe4000e08107981 */ /* 0x000ea8000c1e1900 */
[----:B------:R-:W3:Y:S04]  /*0350*/  LDG.E R18, desc[UR14][R8.64+-0x1800] ;  /* 0xffe8000e08127981 */ /* 0x000ee8000c1e1900 */
[----:B------:R-:W3:Y:S04]  /*0360*/  LDG.E R17, desc[UR14][R8.64+-0x1400] ;  /* 0xffec000e08117981 */ /* 0x000ee8000c1e1900 */
[----:B------:R-:W4:Y:S04]  /*0370*/  LDG.E R20, desc[UR14][R8.64+-0x1000] ;  /* 0xfff0000e08147981 */ /* 0x000f28000c1e1900 */
        /* <DEDUP_REMOVED lines=10> */
[----:B------:R0:W4:Y:S01]  /*0420*/  LDG.E R7, desc[UR14][R8.64+0x1c00] ;  /* 0x001c000e08077981 */ /* 0x000122000c1e1900 */
[----:B------:R-:W-:-:S02]  /*0430*/  VIADD R5, R5, 0x10 ;  /* 0x0000001005057836 */ /* 0x000fc40000000000 */
[----:B------:R-:W-:-:S03]  /*0440*/  VIADD R6, R6, 0x1000 ;  /* 0x0000100006067836 */ /* 0x000fc60000000000 */
[----:B------:R-:W-:Y:S02]  /*0450*/  ISETP.NE.AND P1, PT, R5, RZ, PT ;  /* 0x000000ff0500720c */ /* 0x000fe40003f25270 */
[----:B--2--5:R-:W-:-:S04]  /*0460*/  VIMNMX3 R15, R4, R15, R16, !PT ;  /* 0x0000000f040f720f */ /* 0x024fc80007800110 */
[----:B---3--:R-:W-:-:S04]  /*0470*/  VIMNMX3 R15, R15, R18, R17, !PT ;  /* 0x000000120f0f720f */ /* 0x008fc80007800111 */
[----:B----4-:R-:W-:-:S04]  /*0480*/  VIMNMX3 R15, R15, R20, R19, !PT ;  /* 0x000000140f0f720f */ /* 0x010fc80007800113 */
[----:B------:R-:W-:-:S04]  /*0490*/  VIMNMX3 R15, R15, R22, R23, !PT ;  /* 0x000000160f0f720f */ /* 0x000fc80007800117 */
[----:B------:R-:W-:-:S04]  /*04a0*/  VIMNMX3 R15, R15, R24, R25, !PT ;  /* 0x000000180f0f720f */ /* 0x000fc80007800119 */
[----:B------:R-:W-:Y:S02]  /*04b0*/  VIMNMX3 R11, R15, R14, R11, !PT ;  /* 0x0000000e0f0b720f */ /* 0x000fe4000780010b */
[----:B------:R-:W-:-:S05]  /*04c0*/  IADD3 R14, P2, PT, R8, 0x4000, RZ ;  /* 0x00004000080e7810 */ /* 0x000fca0007f5e0ff */
[----:B0-----:R-:W-:Y:S01]  /*04d0*/  IMAD.X R9, RZ, RZ, R9, P2 ;  /* 0x000000ffff097224 */ /* 0x001fe200010e0609 */
[----:B------:R-:W-:-:S04]  /*04e0*/  VIMNMX3 R10, R11, R13, R10, !PT ;  /* 0x0000000d0b0a720f */ /* 0x000fc8000780010a */
[----:B------:R-:W-:Y:S01]  /*04f0*/  VIMNMX3 R4, R10, R12, R7, !PT ;  /* 0x0000000c0a04720f */ /* 0x000fe20007800107 */
[----:B------:R-:W-:Y:S06]  /*0500*/  @P1 BRA `(.L_x_65) ;  /* 0xfffffffc00841947 */ /* 0x000fec000383ffff */
.L_x_64:
[----:B------:R-:W-:Y:S05]  /*0510*/  BSYNC.RECONVERGENT B2 ;  /* 0x0000000000027941 */ /* 0x000fea0003800200 */
.L_x_63:
[----:B------:R-:W-:Y:S05]  /*0520*/  @!P0 BRA `(.L_x_62) ;  /* 0x0000000000dc8947 */ /* 0x000fea0003800000 */
[----:B------:R-:W-:Y:S01]  /*0530*/  ISETP.GE.U32.AND P0, PT, R21, 0x8, PT ;  /* 0x000000081500780c */ /* 0x000fe20003f06070 */
[----:B------:R-:W-:Y:S01]  /*0540*/  BSSY.RECONVERGENT B2, `(.L_x_66) ;  /* 0x0000016000027945 */ /* 0x000fe20003800200 */
[----:B------:R-:W-:-:S04]  /*0550*/  LOP3.LUT R16, R2, 0x7, RZ, 0xc0, !PT ;  /* 0x0000000702107812 */ /* 0x000fc800078ec0ff */
[----:B------:R-:W-:-:S07]  /*0560*/  ISETP.NE.AND P1, PT, R16, RZ, PT ;  /* 0x000000ff1000720c */ /* 0x000fce0003f25270 */
[----:B------:R-:W-:Y:S06]  /*0570*/  @!P0 BRA `(.L_x_67) ;  /* 0x0000000000488947 */ /* 0x000fec0003800000 */
[----:B------:R-:W0:Y:S01]  /*0580*/  LDCU.64 UR4, c[0x0][0x380] ;  /* 0x00007000ff0477ac */ /* 0x000e220008000a00 */
[----:B------:R-:W-:-:S04]  /*0590*/  IADD3 R5, P0, PT, R6, UR7, RZ ;  /* 0x0000000706057c10 */ /* 0x000fc8000ff1e0ff */
[----:B------:R-:W-:Y:S02]  /*05a0*/  LEA.HI.X.SX32 R10, R6, RZ, 0x1, P0 ;  /* 0x000000ff060a7211 */ /* 0x000fe400000f0eff */
[----:B0-----:R-:W-:-:S04]  /*05b0*/  LEA R8, P0, R5, UR4, 0x2 ;  /* 0x0000000405087c11 */ /* 0x001fc8000f8010ff */
[----:B------:R-:W-:-:S05]  /*05c0*/  LEA.HI.X R9, R5, UR5, R10, 0x2, P0 ;  /* 0x0000000505097c11 */ /* 0x000fca00080f140a */
[----:B------:R-:W2:Y:S04]  /*05d0*/  LDG.E R5, desc[UR14][R8.64] ;  /* 0x0000000e08057981 */ /* 0x000ea8000c1e1900 */
[----:B------:R-:W2:Y:S04]  /*05e0*/  LDG.E R7, desc[UR14][R8.64+0x400] ;  /* 0x0004000e08077981 */ /* 0x000ea8000c1e1900 */
[----:B------:R-:W3:Y:S04]  /*05f0*/  LDG.E R10, desc[UR14][R8.64+0x800] ;  /* 0x0008000e080a7981 */ /* 0x000ee8000c1e1900 */
[----:B------:R-:W3:Y:S04]  /*0600*/  LDG.E R11, desc[UR14][R8.64+0xc00] ;  /* 0x000c000e080b7981 */ /* 0x000ee8000c1e1900 */
[----:B------:R-:W4:Y:S04]  /*0610*/  LDG.E R12, desc[UR14][R8.64+0x1000] ;  /* 0x0010000e080c7981 */ /* 0x000f28000c1e1900 */
[----:B------:R-:W4:Y:S04]  /*0620*/  LDG.E R13, desc[UR14][R8.64+0x1400] ;  /* 0x0014000e080d7981 */ /* 0x000f28000c1e1900 */
[----:B------:R-:W4:Y:S04]  /*0630*/  LDG.E R14, desc[UR14][R8.64+0x1800] ;  /* 0x0018000e080e7981 */ /* 0x000f28000c1e1900 */
[----:B------:R-:W4:Y:S01]  /*0640*/  LDG.E R15, desc[UR14][R8.64+0x1c00] ;  /* 0x001c000e080f7981 */ /* 0x000f22000c1e1900 */
[----:B------:R-:W-:Y:S01]  /*0650*/  VIADD R6, R6, 0x800 ;  /* 0x0000080006067836 */ /* 0x000fe20000000000 */
[----:B--2--5:R-:W-:-:S04]  /*0660*/  VIMNMX3 R5, R4, R5, R7, !PT ;  /* 0x000000050405720f */ /* 0x024fc80007800107 */
[----:B---3--:R-:W-:-:S04]  /*0670*/  VIMNMX3 R5, R5, R10, R11, !PT ;  /* 0x0000000a0505720f */ /* 0x008fc8000780010b */
[----:B----4-:R-:W-:-:S04]  /*0680*/  VIMNMX3 R5, R5, R12, R13, !PT ;  /* 0x0000000c0505720f */ /* 0x010fc8000780010d */
[----:B------:R-:W-:-:S07]  /*0690*/  VIMNMX3 R4, R5, R14, R15, !PT ;  /* 0x0000000e0504720f */ /* 0x000fce000780010f */
.L_x_67:
[----:B------:R-:W-:Y:S05]  /*06a0*/  BSYNC.RECONVERGENT B2 ;  /* 0x0000000000027941 */ /* 0x000fea0003800200 */
.L_x_66:
        /* <DEDUP_REMOVED lines=14> */
[----:B------:R-:W3:Y:S01]  /*0790*/  LDG.E R10, desc[UR14][R8.64+0xc00] ;  /* 0x000c000e080a7981 */ /* 0x000ee2000c1e1900 */
[----:B------:R-:W-:Y:S01]  /*07a0*/  VIADD R6, R6, 0x400 ;  /* 0x0000040006067836 */ /* 0x000fe20000000000 */
[----:B--2--5:R-:W-:-:S04]  /*07b0*/  VIMNMX3 R4, R4, R5, R7, !PT ;  /* 0x000000050404720f */ /* 0x024fc80007800107 */
[----:B---3--:R-:W-:-:S07]  /*07c0*/  VIMNMX3 R4, R4, R11, R10, !PT ;  /* 0x0000000b0404720f */ /* 0x008fce000780010a */
.L_x_69:
[----:B------:R-:W-:Y:S05]  /*07d0*/  BSYNC.RECONVERGENT B2 ;  /* 0x0000000000027941 */ /* 0x000fea0003800200 */
.L_x_68:
[----:B------:R-:W-:Y:S05]  /*07e0*/  @!P1 BRA `(.L_x_62) ;  /* 0x00000000002c9947 */ /* 0x000fea0003800000 */
[----:B------:R-:W0:Y:S01]  /*07f0*/  LDC.64 R8, c[0x0][0x380] ;  /* 0x0000e000ff087b82 */ /* 0x000e220000000a00 */
[----:B------:R-:W-:Y:S02]  /*0800*/  IMAD.U32 R5, RZ, RZ, UR16 ;  /* 0x00000010ff057e24 */ /* 0x000fe4000f8e00ff */
[----:B------:R-:W-:Y:S02]  /*0810*/  IMAD.MOV R2, RZ, RZ, -R2 ;  /* 0x000000ffff027224 */ /* 0x000fe400078e0a02 */
[----:B0-----:R-:W-:-:S07]  /*0820*/  IMAD.WIDE.U32 R8, R5, 0x4000, R8 ;  /* 0x0000400005087825 */ /* 0x001fce00078e0008 */
.L_x_70:
[----:B------:R-:W-:-:S06]  /*0830*/  IMAD.WIDE R10, R6, 0x4, R8 ;  /* 0x00000004060a7825 */ /* 0x000fcc00078e0208 */
[----:B------:R-:W2:Y:S01]  /*0840*/  LDG.E R11, desc[UR14][R10.64] ;  /* 0x0000000e0a0b7981 */ /* 0x000ea2000c1e1900 */
[----:B------:R-:W-:Y:S02]  /*0850*/  VIADD R2, R2, 0x1 ;  /* 0x0000000102027836 */ /* 0x000fe40000000000 */
[----:B------:R-:W-:-:S03]  /*0860*/  VIADD R6, R6, 0x100 ;  /* 0x0000010006067836 */ /* 0x000fc60000000000 */
[----:B------:R-:W-:Y:S02]  /*0870*/  ISETP.NE.AND P0, PT, R2, RZ, PT ;  /* 0x000000ff0200720c */ /* 0x000fe40003f05270 */
[----:B--2--5:R-:W-:-:S11]  /*0880*/  VIMNMX R4, PT, PT, R11, R4, !PT ;  /* 0x000000040b047248 */ /* 0x024fd60007fe0100 */
[----:B------:R-:W-:Y:S05]  /*0890*/  @P0 BRA `(.L_x_70) ;  /* 0xfffffffc00e40947 */ /* 0x000fea000383ffff */
.L_x_62:
[----:B------:R-:W-:Y:S05]  /*08a0*/  BSYNC.RECONVERGENT B1 ;  /* 0x0000000000017941 */ /* 0x000fea0003800200 */
.L_x_61:
        /* <DEDUP_REMOVED lines=10> */
[----:B------:R-:W1:Y:S06]  /*0950*/  SHFL.DOWN PT, R3, R2, 0x2, 0x1f ;  /* 0x08401f0002037f89 */ /* 0x000e6c00000e0000 */
[----:B------:R-:W2:Y:S01]  /*0960*/  @!P1 S2R R6, SR_CgaCtaId ;  /* 0x0000000000069919 */ /* 0x000ea20000008800 */
[----:B0-----:R-:W-:Y:S02]  /*0970*/  @!P1 MOV R5, 0x400 ;  /* 0x0000040000059802 */ /* 0x001fe40000000f00 */
[----:B------:R-:W-:-:S04]  /*0980*/  @!P1 SHF.R.U32.HI R4, RZ, 0x3, R0 ;  /* 0x00000003ff049819 */ /* 0x000fc80000011600 */
[----:B------:R-:W-:Y:S02]  /*0990*/  @!P1 LOP3.LUT R4, R4, 0x7c, RZ, 0xc0, !PT ;  /* 0x0000007c04049812 */ /* 0x000fe400078ec0ff */
[----:B-1----:R-:W-:Y:S02]  /*09a0*/  @!P0 VIMNMX R2, PT, PT, R2, R3, !PT ;  /* 0x0000000302028248 */ /* 0x002fe40007fe0100 */
[----:B------:R-:W-:-:S03]  /*09b0*/  ISETP.GT.AND P0, PT, R8, 0x1b, PT ;  /* 0x0000001b0800780c */ /* 0x000fc60003f04270 */
[----:B------:R-:W0:Y:S01]  /*09c0*/  SHFL.DOWN PT, R3, R2, 0x4, 0x1f ;  /* 0x08801f0002037f89 */ /* 0x000e2200000e0000 */
[----:B--2---:R-:W-:-:S05]  /*09d0*/  @!P1 LEA R5, R6, R5, 0x18 ;  /* 0x0000000506059211 */ /* 0x004fca00078ec0ff */
        /* <DEDUP_REMOVED lines=24> */
.L_x_71:
[----:B------:R-:W1:Y:S01]  /*0b60*/  S2R R9, SR_LANEID ;  /* 0x0000000000097919 */ /* 0x000e620000000000 */
[----:B------:R-:W-:-:S05]  /*0b70*/  LOP3.LUT R2, R0, 0x3e0, RZ, 0xc0, !PT ;  /* 0x000003e000027812 */ /* 0x000fca00078ec0ff */
[----:B------:R-:W-:Y:S01]  /*0b80*/  VIADD R4, R2, 0x20 ;  /* 0x0000002002047836 */ /* 0x000fe20000000000 */
[----:B------:R-:W-:-:S04]  /*0b90*/  LOP3.LUT R2, RZ, R2, RZ, 0x33, !PT ;  /* 0x00000002ff027212 */ /* 0x000fc800078e33ff */
[----:B------:R-:W-:Y:S01]  /*0ba0*/  ISETP.GT.AND P0, PT, R4, R3, PT ;  /* 0x000000030400720c */ /* 0x000fe20003f04270 */
[----:B------:R-:W-:-:S05]  /*0bb0*/  IMAD.IADD R2, R3, 0x1, R2 ;  /* 0x0000000103027824 */ /* 0x000fca00078e0202 */
[----:B------:R-:W-:-:S05]  /*0bc0*/  SEL R2, R2, 0x1f, P0 ;  /* 0x0000001f02027807 */ /* 0x000fca0000000000 */
[----:B------:R-:W2:Y:S01]  /*0bd0*/  SHFL.DOWN PT, R4, R7, 0x1, R2 ;  /* 0x0820000007047989 */ /* 0x000ea200000e0002 */
[C---:B-1----:R-:W-:Y:S01]  /*0be0*/  ISETP.GE.AND P0, PT, R9.reuse, R2, PT ;  /* 0x000000020900720c */ /* 0x042fe20003f06270 */
[C---:B0-----:R-:W-:Y:S01]  /*0bf0*/  VIADD R5, R9.reuse, 0x2 ;  /* 0x0000000209057836 */ /* 0x041fe20000000000 */
[----:B------:R-:W-:-:S11]  /*0c00*/  ISETP.NE.AND P1, PT, R9, RZ, PT ;  /* 0x000000ff0900720c */ /* 0x000fd60003f25270 */
[----:B--2---:R-:W-:Y:S02]  /*0c10*/  @!P0 VIMNMX R7, PT, PT, R4, R7, !PT ;  /* 0x0000000704078248 */ /* 0x004fe40007fe0100 */
[----:B------:R-:W0:Y:S01]  /*0c20*/  @!P1 S2R R11, SR_CgaCtaId ;  /* 0x00000000000b9919 */ /* 0x000e220000008800 */
[----:B------:R-:W-:Y:S01]  /*0c30*/  ISETP.GT.AND P0, PT, R5, R2, PT ;  /* 0x000000020500720c */ /* 0x000fe20003f04270 */
[----:B------:R-:W-:Y:S01]  /*0c40*/  VIADD R5, R9, 0x4 ;  /* 0x0000000409057836 */ /* 0x000fe20000000000 */
[----:B------:R-:W-:Y:S01]  /*0c50*/  @!P1 MOV R6, 0x400 ;  /* 0x0000040000069802 */ /* 0x000fe20000000f00 */
[----:B------:R-:W1:Y:S10]  /*0c60*/  SHFL.DOWN PT, R4, R7, 0x2, R2 ;  /* 0x0840000007047989 */ /* 0x000e7400000e0002 */
        /* <DEDUP_REMOVED lines=28> */
[----:B------:R-:W0:Y:S04]  /*0e30*/  LDS R0, [UR4+0xc] ;  /* 0x00000c04ff007984 */ /* 0x000e280008000800 */
[----:B------:R-:W2:Y:S04]  /*0e40*/  LDS.128 R8, [UR4+0x10] ;  /* 0x00001004ff087984 */ /* 0x000ea80008000c00 */
[----:B-1----:R-:W1:Y:S01]  /*0e50*/  LDS.64 R6, [UR4+0x20] ;  /* 0x00002004ff067984 */ /* 0x002e620008000a00 */
[----:B0-----:R-:W-:Y:S02]  /*0e60*/  @P2 VIMNMX R5, PT, PT, R5, R0, !PT ;  /* 0x0000000005052248 */ /* 0x001fe40007fe0100 */
[----:B------:R-:W-:-:S02]  /*0e70*/  ISETP.GT.AND P2, PT, R3, 0xa0, PT ;  /* 0x000000a00300780c */ /* 0x000fc40003f44270 */
[----:B--2---:R-:W-:Y:S02]  /*0e80*/  @P4 VIMNMX R5, PT, PT, R5, R8, !PT ;  /* 0x0000000805054248 */ /* 0x004fe40007fe0100 */
[----:B------:R-:W-:Y:S02]  /*0e90*/  ISETP.GT.AND P4, PT, R3, 0xc0, PT ;  /* 0x000000c00300780c */ /* 0x000fe40003f84270 */
[----:B------:R-:W-:Y:S02]  /*0ea0*/  @P3 VIMNMX R5, PT, PT, R5, R9, !PT ;  /* 0x0000000905053248 */ /* 0x000fe40007fe0100 */
[----:B------:R-:W-:Y:S02]  /*0eb0*/  ISETP.GT.AND P3, PT, R3, 0xe0, PT ;  /* 0x000000e00300780c */ /* 0x000fe40003f64270 */
[----:B------:R-:W-:-:S04]  /*0ec0*/  @P1 VIMNMX R5, PT, PT, R5, R10, !PT ;  /* 0x0000000a05051248 */ /* 0x000fc80007fe0100 */
[----:B------:R-:W-:-:S04]  /*0ed0*/  @P2 VIMNMX R5, PT, PT, R5, R11, !PT ;  /* 0x0000000b05052248 */ /* 0x000fc80007fe0100 */
[----:B-1----:R-:W-:-:S04]  /*0ee0*/  @P4 VIMNMX R5, PT, PT, R5, R6, !PT ;  /* 0x0000000605054248 */ /* 0x002fc80007fe0100 */
[----:B------:R-:W-:Y:S01]  /*0ef0*/  @P3 VIMNMX R5, PT, PT, R5, R7, !PT ;  /* 0x0000000705053248 */ /* 0x000fe20007fe0100 */
[----:B------:R-:W-:Y:S06]  /*0f00*/  BRA `(.L_x_72) ;  /* 0x0000001000287947 */ /* 0x000fec0003800000 */
.L_x_58:
[----:B------:R-:W0:Y:S01]  /*0f10*/  S2R R0, SR_TID.X ;  /* 0x0000000000007919 */ /* 0x000e220000002100 */
[----:B------:R-:W1:Y:S01]  /*0f20*/  LDC.64 R4, c[0x0][0x380] ;  /* 0x0000e000ff047b82 */ /* 0x000e620000000a00 */
[----:B0-----:R-:W-:-:S04]  /*0f30*/  VIADD R7, R0, UR7 ;  /* 0x0000000700077c36 */ /* 0x001fc80008000000 */
[----:B-1----:R-:W-:-:S05]  /*0f40*/  IMAD.WIDE.U32 R4, R7, 0x4, R4 ;  /* 0x0000000407047825 */ /* 0x002fca00078e0004 */
[----:B------:R-:W2:Y:S04]  /*0f50*/  LDG.E R6, desc[UR14][R4.64] ;  /* 0x0000000e04067981 */ /* 0x000ea8000c1e1900 */
[----:B------:R-:W2:Y:S04]  /*0f60*/  LDG.E R7, desc[UR14][R4.64+0x400] ;  /* 0x0004000e04077981 */ /* 0x000ea8000c1e1900 */
[----:B------:R-:W2:Y:S04]  /*0f70*/  LDG.E R8, desc[UR14][R4.64+0x800] ;  /* 0x0008000e04087981 */ /* 0x000ea8000c1e1900 */
[----:B------:R-:W3:Y:S04]  /*0f80*/  LDG.E R9, desc[UR14][R4.64+0xc00] ;  /* 0x000c000e04097981 */ /* 0x000ee8000c1e1900 */
[----:B------:R-:W3:Y:S04]  /*0f90*/  LDG.E R10, desc[UR14][R4.64+0x1000] ;  /* 0x0010000e040a7981 */ /* 0x000ee8000c1e1900 */
[----:B------:R-:W3:Y:S04]  /*0fa0*/  LDG.E R11, desc[UR14][R4.64+0x1400] ;  /* 0x0014000e040b7981 */ /* 0x000ee8000c1e1900 */
[----:B------:R-:W4:Y:S04]  /*0fb0*/  LDG.E R12, desc[UR14][R4.64+0x1800] ;  /* 0x0018000e040c7981 */ /* 0x000f28000c1e1900 */
[----:B------:R-:W4:Y:S04]  /*0fc0*/  LDG.E R13, desc[UR14][R4.64+0x1c00] ;  /* 0x001c000e040d7981 */ /* 0x000f28000c1e1900 */
[----:B------:R-:W4:Y:S04]  /*0fd0*/  LDG.E R14, desc[UR14][R4.64+0x2000] ;  /* 0x0020000e040e7981 */ /* 0x000f28000c1e1900 */
[----:B------:R-:W5:Y:S04]  /*0fe0*/  LDG.E R15, desc[UR14][R4.64+0x2400] ;  /* 0x0024000e040f7981 */ /* 0x000f68000c1e1900 */
[----:B------:R-:W5:Y:S04]  /*0ff0*/  LDG.E R16, desc[UR14][R4.64+0x2800] ;  /* 0x0028000e04107981 */ /* 0x000f68000c1e1900 */
[----:B------:R-:W5:Y:S04]  /*1000*/  LDG.E R17, desc[UR14][R4.64+0x2c00] ;  /* 0x002c000e04117981 */ /* 0x000f68000c1e1900 */
[----:B------:R-:W5:Y:S04]  /*1010*/  LDG.E R18, desc[UR14][R4.64+0x3000] ;  /* 0x0030000e04127981 */ /* 0x000f68000c1e1900 */
[----:B------:R-:W5:Y:S04]  /*1020*/  LDG.E R19, desc[UR14][R4.64+0x3400] ;  /* 0x0034000e04137981 */ /* 0x000f68000c1e1900 */
[----:B------:R-:W5:Y:S04]  /*1030*/  LDG.E R20, desc[UR14][R4.64+0x3800] ;  /* 0x0038000e04147981 */ /* 0x000f68000c1e1900 */
[----:B------:R-:W5:Y:S01]  /*1040*/  LDG.E R21, desc[UR14][R4.64+0x3c00] ;  /* 0x003c000e04157981 */ /* 0x000f62000c1e1900 */
[----:B------:R-:W-:-:S04]  /*1050*/  ISETP.GE.U32.AND P0, PT, R23, UR5, PT ;  /* 0x0000000517007c0c */ /* 0x000fc8000bf06070 */
[----:B------:R-:W-:Y:S02]  /*1060*/  ISETP.GE.U32.AND.EX P0, PT, R22, UR4, PT, P0 ;  /* 0x0000000416007c0c */ /* 0x000fe4000bf06100 */
[----:B--2---:R-:W-:Y:S02]  /*1070*/  VIMNMX3 R6, R6, R7, R8, !PT ;  /* 0x000000070606720f */ /* 0x004fe40007800108 */
[----:B---3--:R-:W-:Y:S02]  /*1080*/  VIMNMX3 R9, R9, R10, R11, !PT ;  /* 0x0000000a0909720f */ /* 0x008fe4000780010b */
[----:B----4-:R-:W-:-:S04]  /*1090*/  VIMNMX3 R12, R12, R13, R14, !PT ;  /* 0x0000000d0c0c720f */ /* 0x010fc8000780010e */
[----:B------:R-:W-:Y:S02]  /*10a0*/  VIMNMX3 R6, R6, R9, R12, !PT ;  /* 0x000000090606720f */ /* 0x000fe4000780010c */
[----:B-----5:R-:W-:Y:S02]  /*10b0*/  VIMNMX3 R16, R15, R16, R17, !PT ;  /* 0x000000100f10720f */ /* 0x020fe40007800111 */
[----:B------:R-:W-:-:S04]  /*10c0*/  VIMNMX3 R18, R18, R19, R20, !PT ;  /* 0x000000131212720f */ /* 0x000fc80007800114 */
[----:B------:R-:W-:-:S04]  /*10d0*/  VIMNMX3 R21, R16, R18, R21, !PT ;  /* 0x000000121015720f */ /* 0x000fc80007800115 */
[----:B------:R-:W-:Y:S01]  /*10e0*/  VIMNMX R8, PT, PT, R6, R21, !PT ;  /* 0x0000001506087248 */ /* 0x000fe20007fe0100 */
[----:B------:R-:W-:Y:S06]  /*10f0*/  @!P0 BRA `(.L_x_73) ;  /* 0x0000000c00108947 */ /* 0x000fec0003800000 */
[----:B------:R-:W-:Y:S01]  /*1100*/  UIADD3 UR8, UP0, UPT, UR5, UR7, URZ ;  /* 0x0000000705087290 */ /* 0x000fe2000ff1e0ff */
[----:B------:R-:W-:Y:S01]  /*1110*/  IADD3 R25, P2, PT, R2, -0x1000, RZ ;  /* 0xfffff00002197810 */ /* 0x000fe20007f5e0ff */
[----:B------:R-:W0:Y:S01]  /*1120*/  LDCU.64 UR12, c[0x0][0x380] ;  /* 0x00007000ff0c77ac */ /* 0x000e220008000a00 */
[----:B------:R-:W-:Y:S02]  /*1130*/  LOP3.LUT R5, RZ, R0, RZ, 0x33, !PT ;  /* 0x00000000ff057212 */ /* 0x000fe400078e33ff */
[----:B------:R-:W-:Y:S01]  /*1140*/  IADD3.X R10, PT, PT, R3, -0x1, RZ, P2, !PT ;  /* 0xffffffff030a7810 */ /* 0x000fe200017fe4ff */
[----:B------:R-:W-:Y:S01]  /*1150*/  UIADD3.X UR9, UPT, UPT, URZ, UR4, URZ, UP0, !UPT ;  /* 0x00000004ff097290 */ /* 0x000fe200087fe4ff */
[----:B------:R-:W-:Y:S01]  /*1160*/  ISETP.LT.U32.AND P0, PT, R25, UR8, PT ;  /* 0x0000000819007c0c */ /* 0x000fe2000bf01070 */
[----:B------:R-:W-:Y:S01]  /*1170*/  UMOV UR6, UR5 ;  /* 0x0000000500067c82 */ /* 0x000fe20008000000 */
[----:B------:R-:W-:Y:S01]  /*1180*/  IADD3 R9, P1, PT, R0, UR8, RZ ;  /* 0x0000000800097c10 */ /* 0x000fe2000ff3e0ff */
[----:B------:R-:W-:Y:S01]  /*1190*/  UMOV UR4, URZ ;  /* 0x000000ff00047c82 */ /* 0x000fe20008000000 */
[----:B------:R-:W-:Y:S01]  /*11a0*/  IADD3 R5, PT, PT, R2, -UR5, R5 ;  /* 0x8000000502057c10 */ /* 0x000fe2000fffe005 */
[----:B------:R-:W-:Y:S01]  /*11b0*/  IMAD.U32 R7, RZ, RZ, UR9 ;  /* 0x00000009ff077e24 */ /* 0x000fe2000f8e00ff */
[----:B------:R-:W-:Y:S01]  /*11c0*/  UMOV UR10, UR8 ;  /* 0x00000008000a7c82 */ /* 0x000fe20008000000 */
[----:B------:R-:W-:-:S03]  /*11d0*/  IMAD.X R4, RZ, RZ, UR9, P1 ;  /* 0x00000009ff047e24 */ /* 0x000fc600088e06ff */
[----:B------:R-:W-:Y:S01]  /*11e0*/  ISETP.GT.U32.AND.EX P0, PT, R7, R10, PT, P0 ;  /* 0x0000000a0700720c */ /* 0x000fe20003f04100 */
[----:B------:R-:W-:Y:S01]  /*11f0*/  VIADD R7, R5, -UR7 ;  /* 0x8000000705077c36 */ /* 0x000fe20008000000 */
[----:B------:R-:W-:Y:S01]  /*1200*/  UMOV UR7, UR9 ;  /* 0x0000000900077c82 */ /* 0x000fe20008000000 */
[----:B0-----:R-:W-:-:S04]  /*1210*/  LEA R6, P2, R9, UR12, 0x2 ;  /* 0x0000000c09067c11 */ /* 0x001fc8000f8410ff */
[----:B------:R-:W-:Y:S02]  /*1220*/  IADD3 R6, P1, PT, R6, 0x2000, RZ ;  /* 0x0000200006067810 */ /* 0x000fe40007f3e0ff */
[----:B------:R-:W-:-:S05]  /*1230*/  LEA.HI.X R9, R9, UR13, R4, 0x2, P2 ;  /* 0x0000000d09097c11 */ /* 0x000fca00090f1404 */
[----:B------:R-:W-:Y:S01]  /*1240*/  IMAD.X R9, RZ, RZ, R9, P1 ;  /* 0x000000ffff097224 */ /* 0x000fe200008e0609 */
[----:B------:R-:W-:Y:S06]  /*1250*/  @P0 BRA `(.L_x_74) ;  /* 0x0000000000e00947 */ /* 0x000fec0003800000 */
[----:B------:R-:W0:Y:S01]  /*1260*/  LDC.64 R2, c[0x0][0x3b8] ;  /* 0x0000ee00ff027b82 */ /* 0x000e220000000a00 */
[----:B------:R-:W1:Y:S01]  /*1270*/  LDCU.64 UR12, c[0x0][0x380] ;  /* 0x00007000ff0c77ac */ /* 0x000e620008000a00 */
[----:B------:R-:W-:Y:S01]  /*1280*/  NOP ;  /* 0x0000000000007918 */ /* 0x000fe20000000000 */
.L_x_75:
[----:B------:R-:W-:-:S05]  /*1290*/  IADD3 R5, P0, PT, R0, UR8, RZ ;  /* 0x0000000800057c10 */ /* 0x000fca000ff1e0ff */
[----:B------:R-:W-:Y:S01]  /*12a0*/  IMAD.X R12, RZ, RZ, UR9, P0 ;  /* 0x00000009ff0c7e24 */ /* 0x000fe200080e06ff */
[----:B-1----:R-:W-:-:S04]  /*12b0*/  LEA R4, P0, R5, UR12, 0x2 ;  /* 0x0000000c05047c11 */ /* 0x002fc8000f8010ff */
[----:B------:R-:W-:-:S05]  /*12c0*/  LEA.HI.X R5, R5, UR13, R12, 0x2, P0 ;  /* 0x0000000d05057c11 */ /* 0x000fca00080f140c */
        /* <DEDUP_REMOVED lines=14> */
[----:B------:R-:W5:Y:S04]  /*13b0*/  LDG.E R20, desc[UR14][R4.64+0x3800] ;  /* 0x0038000e04147981 */ /* 0x000f68000c1e1900 */
[----:B------:R-:W5:Y:S01]  /*13c0*/  LDG.E R21, desc[UR14][R4.64+0x3c00] ;  /* 0x003c000e04157981 */ /* 0x000f62000c1e1900 */
[----:B------:R-:W-:-:S02]  /*13d0*/  USHF.R.S32.HI UR11, URZ, 0x1f, UR5 ;  /* 0x0000001fff0b7899 */ /* 0x000fc40008011405 */
[----:B------:R-:W-:-:S04]  /*13e0*/  UIADD3 UR6, UP0, UPT, UR5, UR10, URZ ;  /* 0x0000000a05067290 */ /* 0x000fc8000ff1e0ff */
[----:B------:R-:W-:Y:S01]  /*13f0*/  UIADD3.X UR7, UPT, UPT, UR11, UR7, URZ, UP0, !UPT ;  /* 0x000000070b077290 */ /* 0x000fe200087fe4ff */
[----:B--2---:R-:W-:Y:S02]  /*1400*/  VIMNMX3 R8, R8, R27, R26, !PT ;  /* 0x0000001b0808720f */ /* 0x004fe4000780011a */
[----:B0-----:R-:W-:-:S04]  /*1410*/  IADD3 R26, P1, PT, R2, -UR8, RZ ;  /* 0x80000008021a7c10 */ /* 0x001fc8000ff3e0ff */
[----:B------:R-:W-:Y:S02]  /*1420*/  ISETP.GE.U32.AND P0, PT, R26, UR5, PT ;  /* 0x000000051a007c0c */ /* 0x000fe4000bf06070 */
[----:B---3--:R-:W-:Y:S02]  /*1430*/  VIMNMX3 R11, R11, R12, R13, !PT ;  /* 0x0000000c0b0b720f */ /* 0x008fe4000780010d */
[----:B------:R-:W-:-:S04]  /*1440*/  IADD3.X R12, PT, PT, R3, ~UR9, RZ, P1, !PT ;  /* 0x80000009030c7c10 */ /* 0x000fc80008ffe4ff */
[----:B------:R-:W-:Y:S02]  /*1450*/  ISETP.GE.U32.AND.EX P0, PT, R12, UR11, PT, P0 ;  /* 0x0000000b0c007c0c */ /* 0x000fe4000bf06100 */
        /* <DEDUP_REMOVED lines=8> */
[----:B------:R-:W-:Y:S02]  /*14e0*/  UIADD3 UR8, UP0, UPT, UR5, UR8, URZ ;  /* 0x0000000805087290 */ /* 0x000fe4000ff1e0ff */
[----:B------:R-:W-:Y:S01]  /*14f0*/  IMAD.U32 R11, RZ, RZ, UR5 ;  /* 0x00000005ff0b7e24 */ /* 0x000fe2000f8e00ff */
[----:B------:R-:W-:Y:S01]  /*1500*/  UIADD3 UR4, UPT, UPT, UR4, 0x1, URZ ;  /* 0x0000000104047890 */ /* 0x000fe2000fffe0ff */
[----:B------:R-:W-:Y:S01]  /*1510*/  IMAD.MOV.U32 R4, RZ, RZ, R6 ;  /* 0x000000ffff047224 */ /* 0x000fe200078e0006 */
[----:B------:R-:W-:Y:S01]  /*1520*/  UIADD3.X UR9, UPT, UPT, UR11, UR9, URZ, UP0, !UPT ;  /* 0x000000090b097290 */ /* 0x000fe200087fe4ff */
[----:B------:R-:W-:Y:S01]  /*1530*/  IMAD.MOV.U32 R5, RZ, RZ, R9 ;  /* 0x000000ffff057224 */ /* 0x000fe200078e0009 */
[----:B------:R-:W-:Y:S01]  /*1540*/  ISETP.LT.U32.AND P0, PT, R25, UR8, PT ;  /* 0x0000000819007c0c */ /* 0x000fe2000bf01070 */
[----:B------:R-:W-:Y:S01]  /*1550*/  VIADD R7, R7, -UR5 ;  /* 0x8000000507077c36 */ /* 0x000fe20008000000 */
[----:B------:R-:W-:Y:S01]  /*1560*/  UMOV UR10, UR6 ;  /* 0x00000006000a7c82 */ /* 0x000fe20008000000 */
[----:B------:R-:W-:-:S04]  /*1570*/  IMAD.WIDE R4, R11, 0x4, R4 ;  /* 0x000000040b047825 */ /* 0x000fc800078e0204 */
[----:B------:R-:W-:Y:S02]  /*1580*/  IMAD.U32 R13, RZ, RZ, UR9 ;  /* 0x00000009ff0d7e24 */ /* 0x000fe4000f8e00ff */
[----:B------:R-:W-:Y:S02]  /*1590*/  IMAD.MOV.U32 R6, RZ, RZ, R4 ;  /* 0x000000ffff067224 */ /* 0x000fe400078e0004 */
[----:B------:R-:W-:Y:S01]  /*15a0*/  IMAD.MOV.U32 R9, RZ, RZ, R5 ;  /* 0x000000ffff097224 */ /* 0x000fe200078e0005 */
[----:B------:R-:W-:-:S13]  /*15b0*/  ISETP.GT.U32.AND.EX P0, PT, R13, R10, PT, P0 ;  /* 0x0000000a0d00720c */ /* 0x000fda0003f04100 */
[----:B------:R-:W-:Y:S05]  /*15c0*/  @!P0 BRA `(.L_x_75) ;  /* 0xfffffffc00308947 */ /* 0x000fea000383ffff */
[----:B------:R-:W-:-:S05]  /*15d0*/  UMOV UR6, UR5 ;  /* 0x0000000500067c82 */ /* 0x000fca0008000000 */
.L_x_74:
[C---:B------:R-:W-:Y:S01]  /*15e0*/  VIADD R5, R2.reuse, -UR8 ;  /* 0x8000000802057c36 */ /* 0x040fe20008000000 */
[----:B------:R-:W-:Y:S01]  /*15f0*/  ISETP.LE.U32.AND P1, PT, R2, UR8, PT ;  /* 0x0000000802007c0c */ /* 0x000fe2000bf23070 */
[----:B------:R-:W-:Y:S01]  /*1600*/  IMAD.U32 R4, RZ, RZ, UR9 ;  /* 0x00000009ff047e24 */ /* 0x000fe2000f8e00ff */
[----:B------:R-:W-:Y:S02]  /*1610*/  BSSY.RECONVERGENT B1, `(.L_x_73) ;  /* 0x0000072000017945 */ /* 0x000fe40003800200 */
[----:B------:R-:W-:-:S04]  /*1620*/  ISETP.GE.AND P0, PT, R0, R5, PT ;  /* 0x000000050000720c */ /* 0x000fc80003f06270 */
[----:B------:R-:W-:-:S13]  /*1630*/  ISETP.GE.U32.OR.EX P0, PT, R4, R3, P0, P1 ;  /* 0x000000030400720c */ /* 0x000fda0000706510 */
[----:B------:R-:W-:Y:S05]  /*1640*/  @P0 BRA `(.L_x_76) ;  /* 0x0000000400b80947 */ /* 0x000fea0003800000 */
[----:B------:R-:W0:Y:S01]  /*1650*/  LDC R4, c[0x0][0x3c0] ;  /* 0x0000f000ff047b82 */ /* 0x000e220000000800 */
[----:B------:R-:W-:Y:S01]  /*1660*/  USHF.L.U32 UR5, UR16, 0xc, URZ ;  /* 0x0000000c10057899 */ /* 0x000fe200080006ff */
[----:B------:R-:W-:Y:S01]  /*1670*/  LOP3.LUT R3, RZ, R0, RZ, 0x33, !PT ;  /* 0x00000000ff037212 */ /* 0x000fe200078e33ff */
[----:B------:R-:W-:Y:S02]  /*1680*/  BSSY.RECONVERGENT B2, `(.L_x_77) ;  /* 0x000002f000027945 */ /* 0x000fe40003800200 */
[----:B------:R-:W-:-:S06]  /*1690*/  UIADD3 UR5, UPT, UPT, UR5, UR6, URZ ;  /* 0x0000000605057290 */ /* 0x000fcc000fffe0ff */
[----:B------:R-:W-:Y:S01]  /*16a0*/  IADD3 R2, PT, PT, R2, -UR5, R3 ;  /* 0x8000000502027c10 */ /* 0x000fe2000fffe003 */
[----:B0-----:R-:W-:Y:S02]  /*16b0*/  IMAD R3, R4, UR4, RZ ;  /* 0x0000000404037c24 */ /* 0x001fe4000f8e02ff */
[----:B------:R-:W-:Y:S02]  /*16c0*/  IMAD.MOV.U32 R4, RZ, RZ, R0 ;  /* 0x000000ffff047224 */ /* 0x000fe400078e0000 */
[----:B------:R-:W-:-:S05]  /*16d0*/  IMAD R2, R3, -0x1000, R2 ;  /* 0xfffff00003027824 */ /* 0x000fca00078e0202 */
[C---:B------:R-:W-:Y:S02]  /*16e0*/  ISETP.GE.U32.AND P0, PT, R2.reuse, 0xf00, PT ;  /* 0x00000f000200780c */ /* 0x040fe40003f06070 */
[----:B------:R-:W-:-:S04]  /*16f0*/  LEA.HI R20, R2, 0x1, RZ, 0x18 ;  /* 0x0000000102147811 */ /* 0x000fc800078fc0ff */
[----:B------:R-:W-:-:S04]  /*1700*/  LOP3.LUT R21, R20, 0xf, RZ, 0xc0, !PT ;  /* 0x0000000f14157812 */ /* 0x000fc800078ec0ff */
[----:B------:R-:W-:-:S03]  /*1710*/  ISETP.NE.AND P1, PT, R21, RZ, PT ;  /* 0x000000ff1500720c */ /* 0x000fc60003f25270 */
[----:B------:R-:W-:Y:S10]  /*1720*/  @!P0 BRA `(.L_x_78) ;  /* 0x0000000000908947 */ /* 0x000ff40003800000 */
[----:B------:R-:W-:Y:S01]  /*1730*/  LEA.HI R2, R7, 0x1, RZ, 0x18 ;  /* 0x0000000107027811 */ /* 0x000fe200078fc0ff */
[----:B------:R-:W-:-:S03]  /*1740*/  IMAD.MOV.U32 R4, RZ, RZ, R0 ;  /* 0x000000ffff047224 */ /* 0x000fc600078e0000 */
[----:B------:R-:W-:-:S05]  /*1750*/  LOP3.LUT R2, R2, 0x1fffff0, RZ, 0xc0, !PT ;  /* 0x01fffff002027812 */ /* 0x000fca00078ec0ff */
[----:B------:R-:W-:-:S07]  /*1760*/  IMAD.MOV R5, RZ, RZ, -R2 ;  /* 0x000000ffff057224 */ /* 0x000fce00078e0a02 */
.L_x_79:
[----:B------:R-:W-:Y:S02]  /*1770*/  IMAD.MOV.U32 R2, RZ, RZ, R6 ;  /* 0x000000ffff027224 */ /* 0x000fe400078e0006 */
[----:B------:R-:W-:-:S05]  /*1780*/  IMAD.MOV.U32 R3, RZ, RZ, R9 ;  /* 0x000000ffff037224 */ /* 0x000fca00078e0009 */
[----:B------:R-:W2:Y:S04]  /*1790*/  LDG.E R15, desc[UR14][R2.64+-0x2000] ;  /* 0xffe0000e020f7981 */ /* 0x000ea8000c1e1900 */
[----:B------:R-:W2:Y:S04]  /*17a0*/  LDG.E R14, desc[UR14][R2.64+-0x1c00] ;  /* 0xffe4000e020e7981 */ /* 0x000ea8000c1e1900 */
[----:B------:R-:W3:Y:S04]  /*17b0*/  LDG.E R17, desc[UR14][R2.64+-0x1800] ;  /* 0xffe8000e02117981 */ /* 0x000ee8000c1e1900 */
[----:B------:R-:W3:Y:S04]  /*17c0*/  LDG.E R16, desc[UR14][R2.64+-0x1400] ;  /* 0xffec000e02107981 */ /* 0x000ee8000c1e1900 */
        /* <DEDUP_REMOVED lines=12> */
[----:B------:R-:W-:-:S02]  /*1890*/  VIADD R5, R5, 0x10 ;  /* 0x0000001005057836 */ /* 0x000fc40000000000 */
[----:B------:R-:W-:-:S03]  /*18a0*/  VIADD R4, R4, 0x1000 ;  /* 0x0000100004047836 */ /* 0x000fc60000000000 */
[----:B------:R-:W-:Y:S02]  /*18b0*/  ISETP.NE.AND P0, PT, R5, RZ, PT ;  /* 0x000000ff0500720c */ /* 0x000fe40003f05270 */
[----:B--2---:R-:W-:-:S04]  /*18c0*/  VIMNMX3 R14, R8, R15, R14, !PT ;  /* 0x0000000f080e720f */ /* 0x004fc8000780010e */
[----:B---3--:R-:W-:-:S04]  /*18d0*/  VIMNMX3 R14, R14, R17, R16, !PT ;  /* 0x000000110e0e720f */ /* 0x008fc80007800110 */
[----:B----4-:R-:W-:-:S04]  /*18e0*/  VIMNMX3 R14, R14, R19, R18, !PT ;  /* 0x000000130e0e720f */ /* 0x010fc80007800112 */
[----:B-----5:R-:W-:-:S04]  /*18f0*/  VIMNMX3 R14, R14, R23, R22, !PT ;  /* 0x000000170e0e720f */ /* 0x020fc80007800116 */
[----:B------:R-:W-:-:S04]  /*1900*/  VIMNMX3 R14, R14, R25, R24, !PT ;  /* 0x000000190e0e720f */ /* 0x000fc80007800118 */
[----:B------:R-:W-:Y:S02]  /*1910*/  VIMNMX3 R13, R14, R13, R6, !PT ;  /* 0x0000000d0e0d720f */ /* 0x000fe40007800106 */
[----:B------:R-:W-:Y:S02]  /*1920*/  IADD3 R6, P2, PT, R2, 0x4000, RZ ;  /* 0x0000400002067810 */ /* 0x000fe40007f5e0ff */
[----:B------:R-:W-:-:S03]  /*1930*/  VIMNMX3 R12, R13, R9, R12, !PT ;  /* 0x000000090d0c720f */ /* 0x000fc6000780010c */
[----:B------:R-:W-:Y:S01]  /*1940*/  IMAD.X R9, RZ, RZ, R3, P2 ;  /* 0x000000ffff097224 */ /* 0x000fe200010e0603 */
[----:B------:R-:W-:Y:S01]  /*1950*/  VIMNMX3 R8, R12, R10, R11, !PT ;  /* 0x0000000a0c08720f */ /* 0x000fe2000780010b */
[----:B------:R-:W-:Y:S06]  /*1960*/  @P0 BRA `(.L_x_79) ;  /* 0xfffffffc00800947 */ /* 0x000fec000383ffff */
.L_x_78:
[----:B------:R-:W-:Y:S05]  /*1970*/  BSYNC.RECONVERGENT B2 ;  /* 0x0000000000027941 */ /* 0x000fea0003800200 */
.L_x_77:
[----:B------:R-:W-:Y:S05]  /*1980*/  @!P1 BRA `(.L_x_76) ;  /* 0x0000000000e89947 */ /* 0x000fea0003800000 */
[----:B------:R-:W-:Y:S01]  /*1990*/  ISETP.GE.U32.AND P0, PT, R21, 0x8, PT ;  /* 0x000000081500780c */ /* 0x000fe20003f06070 */
[----:B------:R-:W-:Y:S01]  /*19a0*/  BSSY.RECONVERGENT B2, `(.L_x_80) ;  /* 0x0000015000027945 */ /* 0x000fe20003800200 */
[----:B------:R-:W-:-:S04]  /*19b0*/  LOP3.LUT R15, R20, 0x7, RZ, 0xc0, !PT ;  /* 0x00000007140f7812 */ /* 0x000fc800078ec0ff */
[----:B------:R-:W-:-:S07]  /*19c0*/  ISETP.NE.AND P1, PT, R15, RZ, PT ;  /* 0x000000ff0f00720c */ /* 0x000fce0003f25270 */
[----:B------:R-:W-:Y:S06]  /*19d0*/  @!P0 BRA `(.L_x_81) ;  /* 0x0000000000448947 */ /* 0x000fec0003800000 */
[----:B------:R-:W-:-:S05]  /*19e0*/  IADD3 R3, P0, PT, R4, UR8, RZ ;  /* 0x0000000804037c10 */ /* 0x000fca000ff1e0ff */
[----:B------:R-:W-:Y:S01]  /*19f0*/  IMAD.X R6, RZ, RZ, UR9, P0 ;  /* 0x00000009ff067e24 */ /* 0x000fe200080e06ff */
[----:B------:R-:W-:-:S04]  /*1a00*/  LEA R2, P0, R3, UR12, 0x2 ;  /* 0x0000000c03027c11 */ /* 0x000fc8000f8010ff */
[----:B------:R-:W-:-:S05]  /*1a10*/  LEA.HI.X R3, R3, UR13, R6, 0x2, P0 ;  /* 0x0000000d03037c11 */ /* 0x000fca00080f1406 */
[----:B------:R-:W2:Y:S04]  /*1a20*/  LDG.E R5, desc[UR14][R2.64] ;  /* 0x0000000e02057981 */ /* 0x000ea8000c1e1900 */
[----:B------:R-:W2:Y:S04]  /*1a30*/  LDG.E R6, desc[UR14][R2.64+0x400] ;  /* 0x0004000e02067981 */ /* 0x000ea8000c1e1900 */
[----:B------:R-:W3:Y:S04]  /*1a40*/  LDG.E R10, desc[UR14][R2.64+0x800] ;  /* 0x0008000e020a7981 */ /* 0x000ee8000c1e1900 */
[----:B------:R-:W3:Y:S04]  /*1a50*/  LDG.E R9, desc[UR14][R2.64+0xc00] ;  /* 0x000c000e02097981 */ /* 0x000ee8000c1e1900 */
[----:B------:R-:W4:Y:S04]  /*1a60*/  LDG.E R12, desc[UR14][R2.64+0x1000] ;  /* 0x0010000e020c7981 */ /* 0x000f28000c1e1900 */
[----:B------:R-:W4:Y:S04]  /*1a70*/  LDG.E R11, desc[UR14][R2.64+0x1400] ;  /* 0x0014000e020b7981 */ /* 0x000f28000c1e1900 */
[----:B------:R-:W5:Y:S04]  /*1a80*/  LDG.E R14, desc[UR14][R2.64+0x1800] ;  /* 0x0018000e020e7981 */ /* 0x000f68000c1e1900 */
[----:B------:R-:W5:Y:S01]  /*1a90*/  LDG.E R13, desc[UR14][R2.64+0x1c00] ;  /* 0x001c000e020d7981 */ /* 0x000f62000c1e1900 */
[----:B------:R-:W-:Y:S01]  /*1aa0*/  VIADD R4, R4, 0x800 ;  /* 0x0000080004047836 */ /* 0x000fe20000000000 */
[----:B--2---:R-:W-:-:S04]  /*1ab0*/  VIMNMX3 R5, R8, R5, R6, !PT ;  /* 0x000000050805720f */ /* 0x004fc80007800106 */
[----:B---3--:R-:W-:-:S04]  /*1ac0*/  VIMNMX3 R5, R5, R10, R9, !PT ;  /* 0x0000000a0505720f */ /* 0x008fc80007800109 */
[----:B----4-:R-:W-:-:S04]  /*1ad0*/  VIMNMX3 R5, R5, R12, R11, !PT ;  /* 0x0000000c0505720f */ /* 0x010fc8000780010b */
[----:B-----5:R-:W-:-:S07]  /*1ae0*/  VIMNMX3 R8, R5, R14, R13, !PT ;  /* 0x0000000e0508720f */ /* 0x020fce000780010d */
.L_x_81:
[----:B------:R-:W-:Y:S05]  /*1af0*/  BSYNC.RECONVERGENT B2 ;  /* 0x0000000000027941 */ /* 0x000fea0003800200 */
.L_x_80:
[----:B------:R-:W-:Y:S05]  /*1b00*/  @!P1 BRA `(.L_x_76) ;  /* 0x0000000000889947 */ /* 0x000fea0003800000 */
[----:B------:R-:W-:Y:S01]  /*1b10*/  ISETP.GE.U32.AND P0, PT, R15, 0x4, PT ;  /* 0x000000040f00780c */ /* 0x000fe20003f06070 */
[----:B------:R-:W-:Y:S01]  /*1b20*/  BSSY.RECONVERGENT B2, `(.L_x_82) ;  /* 0x000000e000027945 */ /* 0x000fe20003800200 */
[----:B------:R-:W-:-:S11]  /*1b30*/  LOP3.LUT P1, RZ, R20, 0x3, RZ, 0xc0, !PT ;  /* 0x0000000314ff7812 */ /* 0x000fd6000782c0ff */
[----:B------:R-:W-:Y:S05]  /*1b40*/  @!P0 BRA `(.L_x_83) ;  /* 0x00000000002c8947 */ /* 0x000fea0003800000 */
[----:B------:R-:W-:-:S05]  /*1b50*/  IADD3 R3, P0, PT, R4, UR8, RZ ;  /* 0x0000000804037c10 */ /* 0x000fca000ff1e0ff */
[----:B------:R-:W-:Y:S01]  /*1b60*/  IMAD.X R6, RZ, RZ, UR9, P0 ;  /* 0x00000009ff067e24 */ /* 0x000fe200080e06ff */
[----:B------:R-:W-:-:S04]  /*1b70*/  LEA R2, P0, R3, UR12, 0x2 ;  /* 0x0000000c03027c11 */ /* 0x000fc8000f8010ff */
[----:B------:R-:W-:-:S05]  /*1b80*/  LEA.HI.X R3, R3, UR13, R6, 0x2, P0 ;  /* 0x0000000d03037c11 */ /* 0x000fca00080f1406 */
[----:B------:R-:W2:Y:S04]  /*1b90*/  LDG.E R5, desc[UR14][R2.64] ;  /* 0x0000000e02057981 */ /* 0x000ea8000c1e1900 */
[----:B------:R-:W2:Y:S04]  /*1ba0*/  LDG.E R6, desc[UR14][R2.64+0x400] ;  /* 0x0004000e02067981 */ /* 0x000ea8000c1e1900 */
[----:B------:R-:W3:Y:S04]  /*1bb0*/  LDG.E R10, desc[UR14][R2.64+0x800] ;  /* 0x0008000e020a7981 */ /* 0x000ee8000c1e1900 */
[----:B------:R-:W3:Y:S01]  /*1bc0*/  LDG.E R9, desc[UR14][R2.64+0xc00] ;  /* 0x000c000e02097981 */ /* 0x000ee2000c1e1900 */
[----:B------:R-:W-:Y:S01]  /*1bd0*/  VIADD R4, R4, 0x400 ;  /* 0x0000040004047836 */ /* 0x000fe20000000000 */
[----:B--2---:R-:W-:-:S04]  /*1be0*/  VIMNMX3 R5, R8, R5, R6, !PT ;  /* 0x000000050805720f */ /* 0x004fc80007800106 */
[----:B---3--:R-:W-:-:S07]  /*1bf0*/  VIMNMX3 R8, R5, R10, R9, !PT ;  /* 0x0000000a0508720f */ /* 0x008fce0007800109 */
.L_x_83:
[----:B------:R-:W-:Y:S05]  /*1c00*/  BSYNC.RECONVERGENT B2 ;  /* 0x0000000000027941 */ /* 0x000fea0003800200 */
.L_x_82:
[----:B------:R-:W-:Y:S05]  /*1c10*/  @!P1 BRA `(.L_x_76) ;  /* 0x0000000000449947 */ /* 0x000fea0003800000 */
[----:B------:R-:W-:Y:S02]  /*1c20*/  LOP3.LUT R2, R7, 0xffff, RZ, 0xc0, !PT ;  /* 0x0000ffff07027812 */ /* 0x000fe400078ec0ff */
[----:B------:R-:W-:Y:S02]  /*1c30*/  IADD3 R6, P0, PT, R4, UR10, RZ ;  /* 0x0000000a04067c10 */ /* 0x000fe4000ff1e0ff */
[----:B------:R-:W-:Y:S02]  /*1c40*/  LEA.HI R2, R2, 0x1, RZ, 0x18 ;  /* 0x0000000102027811 */ /* 0x000fe400078fc0ff */
[----:B------:R-:W-:Y:S01]  /*1c50*/  LEA R5, P1, R6, UR12, 0x2 ;  /* 0x0000000c06057c11 */ /* 0x000fe2000f8210ff */
[----:B------:R-:W-:Y:S01]  /*1c60*/  IMAD.X R3, RZ, RZ, UR7, P0 ;  /* 0x00000007ff037e24 */ /* 0x000fe200080e06ff */
[----:B------:R-:W-:-:S04]  /*1c70*/  LOP3.LUT R2, R2, 0x3, RZ, 0xc0, !PT ;  /* 0x0000000302027812 */ /* 0x000fc800078ec0ff */
[----:B------:R-:W-:Y:S01]  /*1c80*/  LEA.HI.X R6, R6, UR13, R3, 0x2, P1 ;  /* 0x0000000d06067c11 */ /* 0x000fe200088f1403 */
[----:B------:R-:W-:-:S07]  /*1c90*/  IMAD.MOV R4, RZ, RZ, -R2 ;  /* 0x000000ffff047224 */ /* 0x000fce00078e0a02 */
.L_x_84:
[----:B------:R-:W-:Y:S02]  /*1ca0*/  IMAD.MOV.U32 R3, RZ, RZ, R6 ;  /* 0x000000ffff037224 */ /* 0x000fe400078e0006 */
[----:B------:R-:W-:-:S05]  /*1cb0*/  IMAD.MOV.U32 R2, RZ, RZ, R5 ;  /* 0x000000ffff027224 */ /* 0x000fca00078e0005 */
[----:B------:R-:W2:Y:S01]  /*1cc0*/  LDG.E R3, desc[UR14][R2.64] ;  /* 0x0000000e02037981 */ /* 0x000ea2000c1e1900 */
[----:B------:R-:W-:Y:S01]  /*1cd0*/  VIADD R4, R4, 0x1 ;  /* 0x0000000104047836 */ /* 0x000fe20000000000 */
[----:B------:R-:W-:-:S04]  /*1ce0*/  IADD3 R5, P1, PT, R5, 0x400, RZ ;  /* 0x0000040005057810 */ /* 0x000fc80007f3e0ff */
[----:B------:R-:W-:Y:S01]  /*1cf0*/  ISETP.NE.AND P0, PT, R4, RZ, PT ;  /* 0x000000ff0400720c */ /* 0x000fe20003f05270 */
[----:B------:R-:W-:Y:S01]  /*1d00*/  IMAD.X R6, RZ, RZ, R6, P1 ;  /* 0x000000ffff067224 */ /* 0x000fe200008e0606 */
[----:B--2---:R-:W-:-:S11]  /*1d10*/  VIMNMX R8, PT, PT, R3, R8, !PT ;  /* 0x0000000803087248 */ /* 0x004fd60007fe0100 */
[----:B------:R-:W-:Y:S05]  /*1d20*/  @P0 BRA `(.L_x_84) ;  /* 0xfffffffc00dc0947 */ /* 0x000fea000383ffff */
.L_x_76:
[----:B------:R-:W-:Y:S05]  /*1d30*/  BSYNC.RECONVERGENT B1 ;  /* 0x0000000000017941 */ /* 0x000fea0003800200 */
.L_x_73:
        /* <DEDUP_REMOVED lines=38> */
[----:B------:R-:W-:-:S07]  /*1fa0*/  VIMNMX R5, PT, PT, R0, R3, !PT ;  /* 0x0000000300057248 */ /* 0x000fce0007fe0100 */
.L_x_72:
[----:B------:R-:W-:Y:S05]  /*1fb0*/  BSYNC.RECONVERGENT B0 ;  /* 0x0000000000007941 */ /* 0x000fea0003800200 */
.L_x_57:
[----:B------:R-:W-:Y:S05]  /*1fc0*/  @P0 EXIT ;  /* 0x000000000000094d */ /* 0x000fea0003800000 */
[----:B------:R-:W3:Y:S02]  /*1fd0*/  LDCU.64 UR4, c[0x0][0x388] ;  /* 0x00007100ff0477ac */ /* 0x000ee40008000a00 */
[----:B---3--:R-:W-:-:S06]  /*1fe0*/  UIMAD.WIDE.U32 UR4, UR16, 0x4, UR4 ;  /* 0x00000004100478a5 */ /* 0x008fcc000f8e0004 */
[----:B0-----:R-:W-:Y:S02]  /*1ff0*/  IMAD.U32 R2, RZ, RZ, UR4 ;  /* 0x00000004ff027e24 */ /* 0x001fe4000f8e00ff */
[----:B--2---:R-:W-:-:S05]  /*2000*/  IMAD.U32 R3, RZ, RZ, UR5 ;  /* 0x00000005ff037e24 */ /* 0x004fca000f8e00ff */
[----:B------:R-:W-:Y:S01]  /*2010*/  STG.E desc[UR14][R2.64], R5 ;  /* 0x0000000502007986 */ /* 0x000fe2000c10190e */
[----:B------:R-:W-:Y:S05]  /*2020*/  EXIT ;  /* 0x000000000000794d */ /* 0x000fea0003800000 */
.L_x_85:
        /* <DEDUP_REMOVED lines=13> */
.L_x_498:


//--------------------- .text._ZN3cub18CUB_300001_SM_10006detail6reduce28DeviceReduceSingleTileKernelINS2_10policy_hubIiyN4cuda3__47maximumIiEEE10Policy1000EN6thrust24THRUST_300001_SM_1000_NS6detail15normal_iteratorINSC_10device_ptrIiEEEEPfyS8_fiNS5_3std3__410__identityEEEvT0_T1_T2_T3_T4_T6_ --------------------------
	.section	.text._ZN3cub18CUB_300001_SM_10006detail6reduce28DeviceReduceSingleTileKernelINS2_10policy_hubIiyN4cuda3__47maximumIiEEE10Policy1000EN6thrust24THRUST_300001_SM_1000_NS6detail15normal_iteratorINSC_10device_ptrIiEEEEPfyS8_fiNS5_3std3__410__identityEEEvT0_T1_T2_T3_T4_T6_,"ax",@progbits
	.align	128
        .global         _ZN3cub18CUB_300001_SM_10006detail6reduce28DeviceReduceSingleTileKernelINS2_10policy_hubIiyN4cuda3__47maximumIiEEE10Policy1000EN6thrust24THRUST_300001_SM_1000_NS6detail15normal_iteratorINSC_10device_ptrIiEEEEPfyS8_fiNS5_3std3__410__identityEEEvT0_T1_T2_T3_T4_T6_
        .type           _ZN3cub18CUB_300001_SM_10006detail6reduce28DeviceReduceSingleTileKernelINS2_10policy_hubIiyN4cuda3__47maximumIiEEE10Policy1000EN6thrust24THRUST_300001_SM_1000_NS6detail15normal_iteratorINSC_10device_ptrIiEEEEPfyS8_fiNS5_3std3__410__identityEEEvT0_T1_T2_T3_T4_T6_,@function
        .size           _ZN3cub18CUB_300001_SM_10006detail6reduce28DeviceReduceSingleTileKernelINS2_10policy_hubIiyN4cuda3__47maximumIiEEE10Policy1000EN6thrust24THRUST_300001_SM_1000_NS6detail15normal_iteratorINSC_10device_ptrIiEEEEPfyS8_fiNS5_3std3__410__identityEEEvT0_T1_T2_T3_T4_T6_,(.L_x_499 - _ZN3cub18CUB_300001_SM_10006detail6reduce28DeviceReduceSingleTileKernelINS2_10policy_hubIiyN4cuda3__47maximumIiEEE10Policy1000EN6thrust24THRUST_300001_SM_1000_NS6detail15normal_iteratorINSC_10device_ptrIiEEEEPfyS8_fiNS5_3std3__410__identityEEEvT0_T1_T2_T3_T4_T6_)
        .other          _ZN3cub18CUB_300001_SM_10006detail6reduce28DeviceReduceSingleTileKernelINS2_10policy_hubIiyN4cuda3__47maximumIiEEE10Policy1000EN6thrust24THRUST_300001_SM_1000_NS6detail15normal_iteratorINSC_10device_ptrIiEEEEPfyS8_fiNS5_3std3__410__identityEEEvT0_T1_T2_T3_T4_T6_,@"STO_CUDA_ENTRY STV_DEFAULT"
_ZN3cub18CUB_300001_SM_10006detail6reduce28DeviceReduceSingleTileKernelINS2_10policy_hubIiyN4cuda3__47maximumIiEEE10Policy1000EN6thrust24THRUST_300001_SM_1000_NS6detail15normal_iteratorINSC_10device_ptrIiEEEEPfyS8_fiNS5_3std3__410__identityEEEvT0_T1_T2_T3_T4_T6_:
.text._ZN3cub18CUB_300001_SM_10006detail6reduce28DeviceReduceSingleTileKernelINS2_10policy_hubIiyN4cuda3__47maximumIiEEE10Policy1000EN6thrust24THRUST_300001_SM_1000_NS6detail15normal_iteratorINSC_10device_ptrIiEEEEPfyS8_fiNS5_3std3__410__identityEEEvT0_T1_T2_T3_T4_T6_:
[----:B------:R-:W-:Y:S01]  /*0000*/  LDC R1, c[0x0][0x37c] ;  /* 0x0000df00ff017b82 */ /* 0x000fe20000000800 */
[----:B------:R-:W0:Y:S01]  /*0010*/  LDCU.64 UR4, c[0x0][0x390] ;  /* 0x00007200ff0477ac */ /* 0x000e220008000a00 */
[----:B------:R-:W1:Y:S01]  /*0020*/  LDCU.64 UR6, c[0x0][0x358] ;  /* 0x00006b00ff0677ac */ /* 0x000e620008000a00 */
[----:B0-----:R-:W-:Y:S02]  /*0030*/  IMAD.U32 R4, RZ, RZ, UR4 ;  /* 0x00000004ff047e24 */ /* 0x001fe4000f8e00ff */
[----:B------:R-:W-:-:S03]  /*0040*/  IMAD.U32 R5, RZ, RZ, UR5 ;  /* 0x00000005ff057e24 */ /* 0x000fc6000f8e00ff */
[----:B------:R-:W-:-:S04]  /*0050*/  ISETP.NE.U32.AND P0, PT, R4, RZ, PT ;  /* 0x000000ff0400720c */ /* 0x000fc80003f05070 */
[----:B------:R-:W-:-:S13]  /*0060*/  ISETP.NE.AND.EX P0, PT, R5, RZ, PT, P0 ;  /* 0x000000ff0500720c */ /* 0x000fda0003f05300 */
        /* <DEDUP_REMOVED lines=8> */
.L_x_86:
[----:B------:R-:W-:Y:S01]  /*00f0*/  ISETP.GT.U32.AND P0, PT, R4, 0xfff, PT ;  /* 0x00000fff0400780c */ /* 0x000fe20003f04070 */
[----:B------:R-:W-:Y:S03]  /*0100*/  BSSY.RECONVERGENT B0, `(.L_x_87) ;  /* 0x00001c4000007945 */ /* 0x000fe60003800200 */
[----:B------:R-:W-:-:S13]  /*0110*/  ISETP.GT.U32.AND.EX P0, PT, R5, RZ, PT, P0 ;  /* 0x000000ff0500720c */ /* 0x000fda0003f04100 */
[----:B------:R-:W-:Y:S05]  /*0120*/  @P0 BRA `(.L_x_88) ;  /* 0x0000000c006c0947 */ /* 0x000fea0003800000 */
[----:B------:R-:W0:Y:S01]  /*0130*/  S2R R7, SR_TID.X ;  /* 0x0000000000077919 */ /* 0x000e220000002100 */
[----:B------:R-:W-:Y:S01]  /*0140*/  BSSY.RECONVERGENT B1, `(.L_x_89) ;  /* 0x0000009000017945 */ /* 0x000fe20003800200 */
[----:B------:R-:W-:Y:S01]  /*0150*/  IMAD.MOV.U32 R0, RZ, RZ, RZ ;  /* 0x000000ffff007224 */ /* 0x000fe200078e00ff */
[----:B0-----:R-:W-:Y:S01]  /*0160*/  ISETP.GE.U32.AND P0, PT, R7, R4, PT ;  /* 0x000000040700720c */ /* 0x001fe20003f06070 */
[----:B------:R-:W-:-:S12]  /*0170*/  IMAD.MOV.U32 R9, RZ, RZ, R7 ;  /* 0x000000ffff097224 */ /* 0x000fd800078e0007 */
[----:B------:R-:W-:Y:S05]  /*0180*/  @P0 BRA `(.L_x_90) ;  /* 0x0000000000100947 */ /* 0x000fea0003800000 */
[----:B------:R-:W0:Y:S02]  /*0190*/  LDC.64 R2, c[0x0][0x380] ;  /* 0x0000e000ff027b82 */ /* 0x000e240000000a00 */
[----:B0-----:R-:W-:-:S05]  /*01a0*/  IMAD.WIDE.U32 R2, R7, 0x4, R2 ;  /* 0x0000000407027825 */ /* 0x001fca00078e0002 */
[----:B------:R0:W5:Y:S01]  /*01b0*/  LDG.E R0, desc[UR6][R2.64] ;  /* 0x0000000602007981 */ /* 0x000162000c1e1900 */
[----:B------:R-:W-:-:S07]  /*01c0*/  VIADD R9, R7, 0x100 ;  /* 0x0000010007097836 */ /* 0x000fce0000000000 */
.L_x_90:
[----:B------:R-:W-:Y:S05]  /*01d0*/  BSYNC.RECONVERGENT B1 ;  /* 0x0000000000017941 */ /* 0x000fea0003800200 */
.L_x_89:
[----:B------:R-:W-:Y:S01]  /*01e0*/  ISETP.GE.U32.AND P0, PT, R9, R4, PT ;  /* 0x000000040900720c */ /* 0x000fe20003f06070 */
[----:B------:R-:W-:-:S12]  /*01f0*/  BSSY.RECONVERGENT B1, `(.L_x_91) ;  /* 0x0000060000017945 */ /* 0x000fd80003800200 */
[----:B------:R-:W-:Y:S05]  /*0200*/  @P0 BRA `(.L_x_92) ;  /* 0x0000000400780947 */ /* 0x000fea0003800000 */
[----:B0-----:R-:W-:Y:S01]  /*0210*/  LOP3.LUT R3, RZ, R9, RZ, 0x33, !PT ;  /* 0x00000009ff037212 */ /* 0x001fe200078e33ff */
[----:B------:R-:W-:Y:S04]  /*0220*/  BSSY.RECONVERGENT B2, `(.L_x_93) ;  /* 0x000002c000027945 */ /* 0x000fe80003800200 */
[----:B------:R-:W-:-:S05]  /*0230*/  IMAD.IADD R3, R3, 0x1, R4 ;  /* 0x0000000103037824 */ /* 0x000fca00078e0204 */
[C---:B------:R-:W-:Y:S02]  /*0240*/  ISETP.GE.U32.AND P0, PT, R3.reuse, 0xf00, PT ;  /* 0x00000f000300780c */ /* 0x040fe40003f06070 */
[----:B------:R-:W-:-:S04]  /*0250*/  LEA.HI R6, R3, 0x1, RZ, 0x18 ;  /* 0x0000000103067811 */ /* 0x000fc800078fc0ff */
[----:B------:R-:W-:-:S04]  /*0260*/  LOP3.LUT R22, R6, 0xf, RZ, 0xc0, !PT ;  /* 0x0000000f06167812 */ /* 0x000fc800078ec0ff */
[----:B------:R-:W-:-:S03]  /*0270*/  ISETP.NE.AND P1, PT, R22, RZ, PT ;  /* 0x000000ff1600720c */ /* 0x000fc60003f25270 */
[----:B------:R-:W-:Y:S10]  /*0280*/  @!P0 BRA `(.L_x_94) ;  /* 0x0000000000948947 */ /* 0x000ff40003800000 */
[----:B------:R-:W0:Y:S01]  /*0290*/  LDC.64 R2, c[0x0][0x380] ;  /* 0x0000e000ff027b82 */ /* 0x000e220000000a00 */
[----:B------:R-:W-:-:S05]  /*02a0*/  LOP3.LUT R8, R6, 0x1fffff0, RZ, 0xc0, !PT ;  /* 0x01fffff006087812 */ /* 0x000fca00078ec0ff */
[----:B------:R-:W-:Y:S02]  /*02b0*/  IMAD.MOV R8, RZ, RZ, -R8 ;  /* 0x000000ffff087224 */ /* 0x000fe400078e0a08 */
[----:B0-----:R-:W-:-:S03]  /*02c0*/  IMAD.WIDE.U32 R2, R9, 0x4, R2 ;  /* 0x0000000409027825 */ /* 0x001fc600078e0002 */
[----:B------:R-:W-:-:S05]  /*02d0*/  IADD3 R15, P0, PT, R2, 0x2000, RZ ;  /* 0x00002000020f7810 */ /* 0x000fca0007f1e0ff */
[----:B------:R-:W-:-:S08]  /*02e0*/  IMAD.X R3, RZ, RZ, R3, P0 ;  /* 0x000000ffff037224 */ /* 0x000fd000000e0603 */
.L_x_95:
        /* <DEDUP_REMOVED lines=31> */
.L_x_94:
[----:B------:R-:W-:Y:S05]  /*04e0*/  BSYNC.RECONVERGENT B2 ;  /* 0x0000000000027941 */ /* 0x000fea0003800200 */
.L_x_93:
[----:B------:R-:W-:Y:S05]  /*04f0*/  @!P1 BRA `(.L_x_92) ;  /* 0x0000000000bc9947 */ /* 0x000fea0003800000 */
[----:B------:R-:W-:Y:S01]  /*0500*/  ISETP.GE.U32.AND P0, PT, R22, 0x8, PT ;  /* 0x000000081600780c */ /* 0x000fe20003f06070 */
[----:B------:R-:W-:Y:S01]  /*0510*/  BSSY.RECONVERGENT B2, `(.L_x_96) ;  /* 0x0000013000027945 */ /* 0x000fe20003800200 */
[----:B------:R-:W-:-:S04]  /*0520*/  LOP3.LUT R16, R6, 0x7, RZ, 0xc0, !PT ;  /* 0x0000000706107812 */ /* 0x000fc800078ec0ff */
[----:B------:R-:W-:-:S07]  /*0530*/  ISETP.NE.AND P1, PT, R16, RZ, PT ;  /* 0x000000ff1000720c */ /* 0x000fce0003f25270 */
[----:B------:R-:W-:Y:S06]  /*0540*/  @!P0 BRA `(.L_x_97) ;  /* 0x00000000003c8947 */ /* 0x000fec0003800000 */
[----:B------:R-:W0:Y:S02]  /*0550*/  LDC.64 R2, c[0x0][0x380] ;  /* 0x0000e000ff027b82 */ /* 0x000e240000000a00 */
[----:B0-----:R-:W-:-:S05]  /*0560*/  IMAD.WIDE R2, R9, 0x4, R2 ;  /* 0x0000000409027825 */ /* 0x001fca00078e0202 */
        /* <DEDUP_REMOVED lines=13> */
.L_x_97:
[----:B------:R-:W-:Y:S05]  /*0640*/  BSYNC.RECONVERGENT B2 ;  /* 0x0000000000027941 */ /* 0x000fea0003800200 */
.L_x_96:
        /* <DEDUP_REMOVED lines=11> */
[----:B------:R-:W3:Y:S01]  /*0700*/  LDG.E R10, desc[UR6][R2.64+0xc00] ;  /* 0x000c0006020a7981 */ /* 0x000ee2000c1e1900 */
[----:B------:R-:W-:Y:S01]  /*0710*/  VIADD R9, R9, 0x400 ;  /* 0x0000040009097836 */ /* 0x000fe20000000000 */
[----:B--2--5:R-:W-:-:S04]  /*0720*/  VIMNMX3 R0, R0, R11, R8, !PT ;  /* 0x0000000b0000720f */ /* 0x024fc80007800108 */
[----:B---3--:R-:W-:-:S07]  /*0730*/  VIMNMX3 R0, R0, R13, R10, !PT ;  /* 0x0000000d0000720f */ /* 0x008fce000780010a */
.L_x_99:
[----:B------:R-:W-:Y:S05]  /*0740*/  BSYNC.RECONVERGENT B2 ;  /* 0x0000000000027941 */ /* 0x000fea0003800200 */
.L_x_98:
[----:B------:R-:W-:Y:S05]  /*0750*/  @!P1 BRA `(.L_x_92) ;  /* 0x0000000000249947 */ /* 0x000fea0003800000 */
[----:B------:R-:W0:Y:S01]  /*0760*/  LDC.64 R10, c[0x0][0x380] ;  /* 0x0000e000ff0a7b82 */ /* 0x000e220000000a00 */
[----:B------:R-:W-:-:S07]  /*0770*/  IMAD.MOV R6, RZ, RZ, -R6 ;  /* 0x000000ffff067224 */ /* 0x000fce00078e0a06 */
.L_x_100:
[----:B0-----:R-:W-:-:S06]  /*0780*/  IMAD.WIDE R2, R9, 0x4, R10 ;  /* 0x0000000409027825 */ /* 0x001fcc00078e020a */
[----:B------:R-:W2:Y:S01]  /*0790*/  LDG.E R3, desc[UR6][R2.64] ;  /* 0x0000000602037981 */ /* 0x000ea2000c1e1900 */
[----:B------:R-:W-:Y:S02]  /*07a0*/  VIADD R6, R6, 0x1 ;  /* 0x0000000106067836 */ /* 0x000fe40000000000 */
[----:B------:R-:W-:-:S03]  /*07b0*/  VIADD R9, R9, 0x100 ;  /* 0x0000010009097836 */ /* 0x000fc60000000000 */
[----:B------:R-:W-:Y:S02]  /*07c0*/  ISETP.NE.AND P0, PT, R6, RZ, PT ;  /* 0x000000ff0600720c */ /* 0x000fe40003f05270 */
[----:B--2--5:R-:W-:-:S11]  /*07d0*/  VIMNMX R0, PT, PT, R3, R0, !PT ;  /* 0x0000000003007248 */ /* 0x024fd60007fe0100 */
[----:B------:R-:W-:Y:S05]  /*07e0*/  @P0 BRA `(.L_x_100) ;  /* 0xfffffffc00e40947 */ /* 0x000fea000383ffff */
.L_x_92:
[----:B------:R-:W-:Y:S05]  /*07f0*/  BSYNC.RECONVERGENT B1 ;  /* 0x0000000000017941 */ /* 0x000fea0003800200 */
.L_x_91:
[----:B------:R-:W-:Y:S01]  /*0800*/  ISETP.GE.U32.AND P0, PT, R4, 0x100, PT ;  /* 0x000001000400780c */ /* 0x000fe20003f06070 */
[----:B-----5:R-:W-:-:S03]  /*0810*/  IMAD.MOV.U32 R11, RZ, RZ, R0 ;  /* 0x000000ffff0b7224 */ /* 0x020fc600078e0000 */
[----:B------:R-:W-:-:S13]  /*0820*/  ISETP.GE.U32.AND.EX P0, PT, R5, RZ, PT, P0 ;  /* 0x000000ff0500720c */ /* 0x000fda0003f06100 */
[----:B------:R-:W-:Y:S05]  /*0830*/  @!P0 BRA `(.L_x_101) ;  /* 0x0000000000a08947 */ /* 0x000fea0003800000 */
[----:B------:R-:W1:Y:S01]  /*0840*/  S2R R6, SR_LANEID ;  /* 0x0000000000067919 */ /* 0x000e620000000000 */
[----:B------:R-:W-:Y:S01]  /*0850*/  ISETP.NE.AND P5, PT, R7, RZ, PT ;  /* 0x000000ff0700720c */ /* 0x000fe20003fa5270 */
[----:B------:R-:W2:Y:S02]  /*0860*/  SHFL.DOWN PT, R0, R11, 0x1, 0x1f ;  /* 0x08201f000b007f89 */ /* 0x000ea400000e0000 */
[----:B--2---:R-:W-:Y:S02]  /*0870*/  VIMNMX R0, PT, PT, R0, R11, !PT ;  /* 0x0000000b00007248 */ /* 0x004fe40007fe0100 */
[C---:B-1----:R-:W-:Y:S02]  /*0880*/  ISETP.GT.AND P0, PT, R6.reuse, 0x1e, PT ;  /* 0x0000001e0600780c */ /* 0x042fe40003f04270 */
[----:B------:R-:W-:Y:S02]  /*0890*/  ISETP.NE.AND P1, PT, R6, RZ, PT ;  /* 0x000000ff0600720c */ /* 0x000fe40003f25270 */
[----:B------:R-:W-:-:S02]  /*08a0*/  SEL R0, R11, R0, P0 ;  /* 0x000000000b007207 */ /* 0x000fc40000000000 */
        /* <DEDUP_REMOVED lines=15> */
[----:B------:R-:W-:-:S03]  /*09a0*/  ISETP.GT.AND P0, PT, R6, 0xf, PT ;  /* 0x0000000f0600780c */ /* 0x000fc60003f04270 */
[----:B------:R-:W0:Y:S02]  /*09b0*/  SHFL.DOWN PT, R3, R0, 0x10, 0x1f ;  /* 0x0a001f0000037f89 */ /* 0x000e2400000e0000 */
[----:B0-----:R-:W-:-:S04]  /*09c0*/  VIMNMX R3, PT, PT, R0, R3, !PT ;  /* 0x0000000300037248 */ /* 0x001fc80007fe0100 */
[----:B------:R-:W-:Y:S01]  /*09d0*/  SEL R9, R0, R3, P0 ;  /* 0x0000000300097207 */ /* 0x000fe20000000000 */
[----:B------:R1:W-:Y:S01]  /*09e0*/  @!P1 STS [R2+0x8], R3 ;  /* 0x0000080302009388 */ /* 0x0003e20000000800 */
[----:B------:R-:W-:Y:S06]  /*09f0*/  BAR.SYNC.DEFER_BLOCKING 0x0 ;  /* 0x0000000000007b1d */ /* 0x000fec0000010000 */
[----:B------:R-:W-:Y:S05]  /*0a00*/  @P5 BRA `(.L_x_102) ;  /* 0x0000001000cc5947 */ /* 0x000fea0003800000 */
[----:B------:R-:W0:Y:S01]  /*0a10*/  S2UR UR5, SR_CgaCtaId ;  /* 0x00000000000579c3 */ /* 0x000e220000008800 */
[----:B------:R-:W-:Y:S02]  /*0a20*/  UMOV UR4, 0x400 ;  /* 0x0000040000047882 */ /* 0x000fe40000000000 */
[----:B0-----:R-:W-:-:S09]  /*0a30*/  ULEA UR4, UR5, UR4, 0x18 ;  /* 0x0000000405047291 */ /* 0x001fd2000f8ec0ff */
[----:B------:R-:W-:Y:S04]  /*0a40*/  LDS R0, [UR4+0xc] ;  /* 0x00000c04ff007984 */ /* 0x000fe80008000800 */
[----:B------:R-:W0:Y:S04]  /*0a50*/  LDS.128 R4, [UR4+0x10] ;  /* 0x00001004ff047984 */ /* 0x000e280008000c00 */
[----:B-1----:R-:W1:Y:S01]  /*0a60*/  LDS.64 R2, [UR4+0x20] ;  /* 0x00002004ff027984 */ /* 0x002e620008000a00 */
[----:B0-----:R-:W-:-:S04]  /*0a70*/  VIMNMX3 R0, R9, R0, R4, !PT ;  /* 0x000000000900720f */ /* 0x001fc80007800104 */
[----:B------:R-:W-:-:S04]  /*0a80*/  VIMNMX3 R0, R0, R5, R6, !PT ;  /* 0x000000050000720f */ /* 0x000fc80007800106 */
[----:B-1----:R-:W-:-:S04]  /*0a90*/  VIMNMX3 R0, R0, R7, R2, !PT ;  /* 0x000000070000720f */ /* 0x002fc80007800102 */
[----:B------:R-:W-:Y:S01]  /*0aa0*/  VIMNMX R9, PT, PT, R0, R3, !PT ;  /* 0x0000000300097248 */ /* 0x000fe20007fe0100 */
[----:B------:R-:W-:Y:S06]  /*0ab0*/  BRA `(.L_x_102) ;  /* 0x0000001000a07947 */ /* 0x000fec0003800000 */
.L_x_101:
[----:B------:R-:W1:Y:S01]  /*0ac0*/  S2R R13, SR_LANEID ;  /* 0x00000000000d7919 */ /* 0x000e620000000000 */
[C---:B------:R-:W-:Y:S02]  /*0ad0*/  LOP3.LUT R0, R7.reuse, 0x3e0, RZ, 0xc0, !PT ;  /* 0x000003e007007812 */ /* 0x040fe400078ec0ff */
[----:B------:R-:W-:Y:S02]  /*0ae0*/  ISETP.NE.AND P5, PT, R7, RZ, PT ;  /* 0x000000ff0700720c */ /* 0x000fe40003fa5270 */
[----:B------:R-:W-:Y:S01]  /*0af0*/  LOP3.LUT R9, RZ, R0, RZ, 0x33, !PT ;  /* 0x00000000ff097212 */ /* 0x000fe200078e33ff */
[----:B0-----:R-:W-:-:S04]  /*0b00*/  VIADD R3, R0, 0x20 ;  /* 0x0000002000037836 */ /* 0x001fc80000000000 */
[----:B------:R-:W-:Y:S01]  /*0b10*/  IMAD.IADD R9, R9, 0x1, R4 ;  /* 0x0000000109097824 */ /* 0x000fe200078e0204 */
[----:B------:R-:W-:-:S04]  /*0b20*/  ISETP.GT.U32.AND P0, PT, R3, R4, PT ;  /* 0x000000040300720c */ /* 0x000fc80003f04070 */
        /* <DEDUP_REMOVED lines=26> */
[----:B0-----:R-:W-:-:S05]  /*0cd0*/  @!P0 VIMNMX R11, PT, PT, R11, R2, !PT ;  /* 0x000000020b0b8248 */ /* 0x001fca0007fe0100 */
[----:B------:R-:W-:-:S05]  /*0ce0*/  IMAD.MOV.U32 R9, RZ, RZ, R11 ;  /* 0x000000ffff097224 */ /* 0x000fca00078e000b */
[----:B------:R0:W-:Y:S01]  /*0cf0*/  @!P1 STS [R6+0x8], R9 ;  /* 0x0000080906009388 */ /* 0x0001e20000000800 */
[----:B------:R-:W-:Y:S06]  /*0d00*/  BAR.SYNC.DEFER_BLOCKING 0x0 ;  /* 0x0000000000007b1d */ /* 0x000fec0000010000 */
[----:B------:R-:W-:Y:S05]  /*0d10*/  @P5 BRA `(.L_x_102) ;  /* 0x0000001000085947 */ /* 0x000fea0003800000 */
[----:B------:R-:W1:Y:S01]  /*0d20*/  S2UR UR5, SR_CgaCtaId ;  /* 0x00000000000579c3 */ /* 0x000e620000008800 */
[----:B------:R-:W-:Y:S01]  /*0d30*/  UMOV UR4, 0x400 ;  /* 0x0000040000047882 */ /* 0x000fe20000000000 */
[C---:B------:R-:W-:Y:S02]  /*0d40*/  ISETP.GT.U32.AND P3, PT, R4.reuse, 0x20, PT ;  /* 0x000000200400780c */ /* 0x040fe40003f64070 */
[C---:B------:R-:W-:Y:S02]  /*0d50*/  ISETP.GT.U32.AND P1, PT, R4.reuse, 0x40, PT ;  /* 0x000000400400780c */ /* 0x040fe40003f24070 */
[C---:B------:R-:W-:Y:S02]  /*0d60*/  ISETP.GT.U32.AND.EX P3, PT, R5.reuse, RZ, PT, P3 ;  /* 0x000000ff0500720c */ /* 0x040fe40003f64130 */
[----:B------:R-:W-:Y:S02]  /*0d70*/  ISETP.GT.U32.AND P0, PT, R4, 0x60, PT ;  /* 0x000000600400780c */ /* 0x000fe40003f04070 */
[----:B------:R-:W-:-:S02]  /*0d80*/  ISETP.GT.U32.AND.EX P1, PT, R5, RZ, PT, P1 ;  /* 0x000000ff0500720c */ /* 0x000fc40003f24110 */
[C---:B------:R-:W-:Y:S02]  /*0d90*/  ISETP.GT.U32.AND P2, PT, R4.reuse, 0x80, PT ;  /* 0x000000800400780c */ /* 0x040fe40003f44070 */
[C---:B------:R-:W-:Y:S02]  /*0da0*/  ISETP.GT.U32.AND.EX P0, PT, R5.reuse, RZ, PT, P0 ;  /* 0x000000ff0500720c */ /* 0x040fe40003f04100 */
[----:B------:R-:W-:Y:S02]  /*0db0*/  ISETP.GT.U32.AND P4, PT, R4, 0xa0, PT ;  /* 0x000000a00400780c */ /* 0x000fe40003f84070 */
[C---:B------:R-:W-:Y:S02]  /*0dc0*/  ISETP.GT.U32.AND.EX P2, PT, R5.reuse, RZ, PT, P2 ;  /* 0x000000ff0500720c */ /* 0x040fe40003f44120 */
[----:B------:R-:W-:Y:S01]  /*0dd0*/  ISETP.GT.U32.AND.EX P4, PT, R5, RZ, PT, P4 ;  /* 0x000000ff0500720c */ /* 0x000fe20003f84140 */
[----:B-1----:R-:W-:-:S09]  /*0de0*/  ULEA UR4, UR5, UR4, 0x18 ;  /* 0x0000000405047291 */ /* 0x002fd2000f8ec0ff */
[----:B------:R-:W0:Y:S04]  /*0df0*/  LDS R0, [UR4+0xc] ;  /* 0x00000c04ff007984 */ /* 0x000e280008000800 */
[----:B------:R-:W1:Y:S04]  /*0e00*/  LDS.128 R12, [UR4+0x10] ;  /* 0x00001004ff0c7984 */ /* 0x000e680008000c00 */
[----:B------:R-:W2:Y:S01]  /*0e10*/  LDS.64 R2, [UR4+0x20] ;  /* 0x00002004ff027984 */ /* 0x000ea20008000a00 */
[----:B0-----:R-:W-:Y:S02]  /*0e20*/  @P3 VIMNMX R9, PT, PT, R9, R0, !PT ;  /* 0x0000000009093248 */ /* 0x001fe40007fe0100 */
[----:B------:R-:W-:-:S02]  /*0e30*/  ISETP.GT.U32.AND P3, PT, R4, 0xc0, PT ;  /* 0x000000c00400780c */ /* 0x000fc40003f64070 */
[----:B-1----:R-:W-:Y:S02]  /*0e40*/  @P1 VIMNMX R9, PT, PT, R9, R12, !PT ;  /* 0x0000000c09091248 */ /* 0x002fe40007fe0100 */
[----:B------:R-:W-:Y:S02]  /*0e50*/  ISETP.GT.U32.AND P1, PT, R4, 0xe0, PT ;  /* 0x000000e00400780c */ /* 0x000fe40003f24070 */
[----:B------:R-:W-:Y:S02]  /*0e60*/  ISETP.GT.U32.AND.EX P3, PT, R5, RZ, PT, P3 ;  /* 0x000000ff0500720c */ /* 0x000fe40003f64130 */
[----:B------:R-:W-:Y:S02]  /*0e70*/  @P0 VIMNMX R9, PT, PT, R9, R13, !PT ;  /* 0x0000000d09090248 */ /* 0x000fe40007fe0100 */
[----:B------:R-:W-:Y:S02]  /*0e80*/  ISETP.GT.U32.AND.EX P1, PT, R5, RZ, PT, P1 ;  /* 0x000000ff0500720c */ /* 0x000fe40003f24110 */
[----:B------:R-:W-:-:S04]  /*0e90*/  @P2 VIMNMX R9, PT, PT, R9, R14, !PT ;  /* 0x0000000e09092248 */ /* 0x000fc80007fe0100 */
[----:B------:R-:W-:-:S04]  /*0ea0*/  @P4 VIMNMX R9, PT, PT, R9, R15, !PT ;  /* 0x0000000f09094248 */ /* 0x000fc80007fe0100 */
[----:B--2---:R-:W-:-:S04]  /*0eb0*/  @P3 VIMNMX R9, PT, PT, R9, R2, !PT ;  /* 0x0000000209093248 */ /* 0x004fc80007fe0100 */
[----:B------:R-:W-:Y:S01]  /*0ec0*/  @P1 VIMNMX R9, PT, PT, R9, R3, !PT ;  /* 0x0000000309091248 */ /* 0x000fe20007fe0100 */
[----:B------:R-:W-:Y:S06]  /*0ed0*/  BRA `(.L_x_102) ;  /* 0x0000000c00987947 */ /* 0x000fec0003800000 */
.L_x_88:
[----:B------:R-:W0:Y:S01]  /*0ee0*/  S2R R0, SR_TID.X ;  /* 0x0000000000007919 */ /* 0x000e220000002100 */
[----:B------:R-:W0:Y:S02]  /*0ef0*/  LDC.64 R2, c[0x0][0x380] ;  /* 0x0000e000ff027b82 */ /* 0x000e240000000a00 */
[----:B0-----:R-:W-:-:S05]  /*0f00*/  IMAD.WIDE.U32 R2, R0, 0x4, R2 ;  /* 0x0000000400027825 */ /* 0x001fca00078e0002 */
        /* <DEDUP_REMOVED lines=16> */
[----:B------:R-:W-:-:S04]  /*1010*/  IADD3 R12, P1, PT, R4, -0x1000, RZ ;  /* 0xfffff000040c7810 */ /* 0x000fc80007f3e0ff */
[----:B------:R-:W-:Y:S02]  /*1020*/  ISETP.GE.U32.AND P0, PT, R12, 0x1000, PT ;  /* 0x000010000c00780c */ /* 0x000fe40003f06070 */
[----:B--2---:R-:W-:Y:S02]  /*1030*/  VIMNMX3 R9, R9, R10, R11, !PT ;  /* 0x0000000a0909720f */ /* 0x004fe4000780010b */
[----:B------:R-:W-:-:S04]  /*1040*/  IADD3.X R11, PT, PT, R5, -0x1, RZ, P1, !PT ;  /* 0xffffffff050b7810 */ /* 0x000fc80000ffe4ff */
[----:B------:R-:W-:Y:S02]  /*1050*/  ISETP.GE.U32.AND.EX P0, PT, R11, RZ, PT, P0 ;  /* 0x000000ff0b00720c */ /* 0x000fe40003f06100 */
[----:B---3--:R-:W-:Y:S01]  /*1060*/  VIMNMX3 R6, R6, R7, R8, !PT ;  /* 0x000000070606720f */ /* 0x008fe20007800108 */
[----:B------:R-:W-:Y:S01]  /*1070*/  IMAD.MOV.U32 R8, RZ, RZ, RZ ;  /* 0x000000ffff087224 */ /* 0x000fe200078e00ff */
[----:B----4-:R-:W-:-:S04]  /*1080*/  VIMNMX3 R13, R13, R14, R15, !PT ;  /* 0x0000000e0d0d720f */ /* 0x010fc8000780010f */
[----:B------:R-:W-:Y:S02]  /*1090*/  VIMNMX3 R6, R6, R9, R13, !PT ;  /* 0x000000090606720f */ /* 0x000fe4000780010d */
[----:B-----5:R-:W-:Y:S01]  /*10a0*/  VIMNMX3 R17, R16, R17, R18, !PT ;  /* 0x000000111011720f */ /* 0x020fe20007800112 */
[----:B------:R-:W-:Y:S01]  /*10b0*/  IMAD.MOV.U32 R9, RZ, RZ, 0x1000 ;  /* 0x00001000ff097424 */ /* 0x000fe200078e00ff */
[----:B------:R-:W-:-:S04]  /*10c0*/  VIMNMX3 R19, R19, R20, R21, !PT ;  /* 0x000000141313720f */ /* 0x000fc80007800115 */
[----:B------:R-:W-:-:S04]  /*10d0*/  VIMNMX3 R17, R17, R19, R22, !PT ;  /* 0x000000131111720f */ /* 0x000fc80007800116 */
[----:B------:R-:W-:Y:S01]  /*10e0*/  VIMNMX R10, PT, PT, R6, R17, !PT ;  /* 0x00000011060a7248 */ /* 0x000fe20007fe0100 */
[----:B------:R-:W-:Y:S06]  /*10f0*/  @!P0 BRA `(.L_x_103) ;  /* 0x0000000000a08947 */ /* 0x000fec0003800000 */
[----:B------:R-:W0:Y:S01]  /*1100*/  LDC.64 R4, c[0x0][0x390] ;  /* 0x0000e400ff047b82 */ /* 0x000e220000000a00 */
[----:B------:R-:W-:Y:S02]  /*1110*/  IMAD.MOV.U32 R9, RZ, RZ, 0x1000 ;  /* 0x00001000ff097424 */ /* 0x000fe400078e00ff */
[----:B------:R-:W-:-:S07]  /*1120*/  IMAD.MOV.U32 R8, RZ, RZ, RZ ;  /* 0x000000ffff087224 */ /* 0x000fce00078e00ff */
.L_x_105:
[----:B------:R-:W-:-:S04]  /*1130*/  LEA R6, P0, R9, R2, 0x2 ;  /* 0x0000000209067211 */ /* 0x000fc800078010ff */
[----:B------:R-:W-:-:S05]  /*1140*/  LEA.HI.X R7, R9, R3, R8, 0x2, P0 ;  /* 0x0000000309077211 */ /* 0x000fca00000f1408 */
[----:B------:R-:W2:Y:S04]  /*1150*/  LDG.E R13, desc[UR6][R6.64+0x800] ;  /* 0x00080006060d7981 */ /* 0x000ea8000c1e1900 */
[----:B------:R-:W2:Y:S04]  /*1160*/  LDG.E R14, desc[UR6][R6.64+0xc00] ;  /* 0x000c0006060e7981 */ /* 0x000ea8000c1e1900 */
[----:B------:R-:W2:Y:S04]  /*1170*/  LDG.E R15, desc[UR6][R6.64+0x1000] ;  /* 0x00100006060f7981 */ /* 0x000ea8000c1e1900 */
        /* <DEDUP_REMOVED lines=13> */
[----:B0-----:R-:W-:-:S04]  /*1250*/  IADD3 R29, P1, PT, -R9, R4, RZ ;  /* 0x00000004091d7210 */ /* 0x001fc80007f3e1ff */
[----:B------:R-:W-:Y:S02]  /*1260*/  ISETP.GE.U32.AND P0, PT, R29, 0x1000, PT ;  /* 0x000010001d00780c */ /* 0x000fe40003f06070 */
[----:B--2---:R-:W-:Y:S01]  /*1270*/  VIMNMX3 R13, R13, R14, R15, !PT ;  /* 0x0000000e0d0d720f */ /* 0x004fe2000780010f */
[----:B------:R-:W-:-:S05]  /*1280*/  IMAD.X R14, R5, 0x1, ~R8, P1 ;  /* 0x00000001050e7824 */ /* 0x000fca00008e0e08 */
[----:B------:R-:W-:Y:S02]  /*1290*/  ISETP.GE.U32.AND.EX P0, PT, R14, RZ, PT, P0 ;  /* 0x000000ff0e00720c */ /* 0x000fe40003f06100 */
        /* <DEDUP_REMOVED lines=9> */
[----:B------:R-:W-:-:S05]  /*1330*/  IADD3 R9, P0, PT, R9, 0x1000, RZ ;  /* 0x0000100009097810 */ /* 0x000fca0007f1e0ff */
[----:B------:R-:W-:Y:S01]  /*1340*/  IMAD.X R8, RZ, RZ, R8, P0 ;  /* 0x000000ffff087224 */ /* 0x000fe200000e0608 */
[----:B------:R-:W-:-:S04]  /*1350*/  ISETP.GT.U32.AND P0, PT, R9, R12, PT ;  /* 0x0000000c0900720c */ /* 0x000fc80003f04070 */
[----:B------:R-:W-:-:S13]  /*1360*/  ISETP.GT.U32.AND.EX P0, PT, R8, R11, PT, P0 ;  /* 0x0000000b0800720c */ /* 0x000fda0003f04100 */
[----:B------:R-:W-:Y:S05]  /*1370*/  @!P0 BRA `(.L_x_105) ;  /* 0xfffffffc006c8947 */ /* 0x000fea000383ffff */
.L_x_103:
[----:B------:R-:W-:Y:S01]  /*1380*/  IMAD.IADD R3, R4, 0x1, -R9 ;  /* 0x0000000104037824 */ /* 0x000fe200078e0a09 */
[----:B------:R-:W-:Y:S01]  /*1390*/  ISETP.GE.U32.AND P1, PT, R9, R4, PT ;  /* 0x000000040900720c */ /* 0x000fe20003f26070 */
[----:B------:R-:W-:Y:S03]  /*13a0*/  BSSY.RECONVERGENT B1, `(.L_x_104) ;  /* 0x0000072000017945 */ /* 0x000fe60003800200 */
[----:B------:R-:W-:-:S04]  /*13b0*/  ISETP.GE.AND P0, PT, R0, R3, PT ;  /* 0x000000030000720c */ /* 0x000fc80003f06270 */
[----:B------:R-:W-:-:S13]  /*13c0*/  ISETP.GE.U32.OR.EX P0, PT, R8, R5, P0, P1 ;  /* 0x000000050800720c */ /* 0x000fda0000706510 */
[----:B------:R-:W-:Y:S05]  /*13d0*/  @P0 BRA `(.L_x_106) ;  /* 0x0000000400b80947 */ /* 0x000fea0003800000 */
[----:B------:R-:W-:Y:S01]  /*13e0*/  LOP3.LUT R2, RZ, R0, RZ, 0x33, !PT ;  /* 0x00000000ff027212 */ /* 0x000fe200078e33ff */
[----:B------:R-:W-:Y:S03]  /*13f0*/  BSSY.RECONVERGENT B2, `(.L_x_107) ;  /* 0x0000031000027945 */ /* 0x000fe60003800200 */
[----:B------:R-:W-:Y:S01]  /*1400*/  IADD3 R2, PT, PT, -R9, R4, R2 ;  /* 0x0000000409027210 */ /* 0x000fe20007ffe102 */
[----:B------:R-:W-:-:S03]  /*1410*/  IMAD.MOV.U32 R4, RZ, RZ, R0 ;  /* 0x000000ffff047224 */ /* 0x000fc600078e0000 */
[C---:B------:R-:W-:Y:S02]  /*1420*/  ISETP.GE.U32.AND P1, PT, R2.reuse, 0xf00, PT ;  /* 0x00000f000200780c */ /* 0x040fe40003f26070 */
[----:B------:R-:W-:-:S04]  /*1430*/  LEA.HI R5, R2, 0x1, RZ, 0x18 ;  /* 0x0000000102057811 */ /* 0x000fc800078fc0ff */
[----:B------:R-:W-:-:S04]  /*1440*/  LOP3.LUT R24, R5, 0xf, RZ, 0xc0, !PT ;  /* 0x0000000f05187812 */ /* 0x000fc800078ec0ff */
[----:B------:R-:W-:-:S03]  /*1450*/  ISETP.NE.AND P0, PT, R24, RZ, PT ;  /* 0x000000ff1800720c */ /* 0x000fc60003f05270 */
[----:B------:R-:W-:Y:S10]  /*1460*/  @!P1 BRA `(.L_x_108) ;  /* 0x0000000000a49947 */ /* 0x000ff40003800000 */
[----:B------:R-:W0:Y:S01]  /*1470*/  LDCU.64 UR4, c[0x0][0x380] ;  /* 0x00007000ff0477ac */ /* 0x000e220008000a00 */
[----:B------:R-:W-:Y:S01]  /*1480*/  IADD3 R3, P1, PT, R0, R9, RZ ;  /* 0x0000000900037210 */ /* 0x000fe20007f3e0ff */
[----:B------:R-:W-:Y:S01]  /*1490*/  IMAD.MOV.U32 R4, RZ, RZ, R0 ;  /* 0x000000ffff047224 */ /* 0x000fe200078e0000 */
[----:B------:R-:W-:-:S03]  /*14a0*/  LOP3.LUT R14, R5, 0x1fffff0, RZ, 0xc0, !PT ;  /* 0x01fffff0050e7812 */ /* 0x000fc600078ec0ff */
[----:B------:R-:W-:Y:S02]  /*14b0*/  IMAD.X R2, RZ, RZ, R8, P1 ;  /* 0x000000ffff027224 */ /* 0x000fe400008e0608 */
[----:B------:R-:W-:Y:S01]  /*14c0*/  IMAD.MOV R14, RZ, RZ, -R14 ;  /* 0x000000ffff0e7224 */ /* 0x000fe200078e0a0e */
[----:B0-----:R-:W-:-:S04]  /*14d0*/  LEA R15, P2, R3, UR4, 0x2 ;  /* 0x00000004030f7c11 */ /* 0x001fc8000f8410ff */
[----:B------:R-:W-:Y:S02]  /*14e0*/  IADD3 R15, P1, PT, R15, 0x2000, RZ ;  /* 0x000020000f0f7810 */ /* 0x000fe40007f3e0ff */
[----:B------:R-:W-:-:S05]  /*14f0*/  LEA.HI.X R3, R3, UR5, R2, 0x2, P2 ;  /* 0x0000000503037c11 */ /* 0x000fca00090f1402 */
[----:B------:R-:W-:-:S07]  /*1500*/  IMAD.X R3, RZ, RZ, R3, P1 ;  /* 0x000000ffff037224 */ /* 0x000fce00008e0603 */
.L_x_109:
        /* <DEDUP_REMOVED lines=16> */
[----:B------:R0:W5:Y:S01]  /*1610*/  LDG.E R6, desc[UR6][R2.64+0x1c00] ;  /* 0x001c000602067981 */ /* 0x000162000c1e1900 */
        /* <DEDUP_REMOVED lines=9> */
[----:B------:R-:W-:-:S05]  /*16b0*/  IADD3 R15, P2, PT, R2, 0x4000, RZ ;  /* 0x00004000020f7810 */ /* 0x000fca0007f5e0ff */
[----:B0-----:R-:W-:Y:S01]  /*16c0*/  IMAD.X R3, RZ, RZ, R3, P2 ;  /* 0x000000ffff037224 */ /* 0x001fe200010e0603 */
[----:B------:R-:W-:-:S04]  /*16d0*/  VIMNMX3 R7, R11, R12, R7, !PT ;  /* 0x0000000c0b07720f */ /* 0x000fc80007800107 */
[----:B------:R-:W-:Y:S01]  /*16e0*/  VIMNMX3 R10, R7, R13, R6, !PT ;  /* 0x0000000d070a720f */ /* 0x000fe20007800106 */
[----:B------:R-:W-:Y:S06]  /*16f0*/  @P1 BRA `(.L_x_109) ;  /* 0xfffffffc00841947 */ /* 0x000fec000383ffff */
.L_x_108:
[----:B------:R-:W-:Y:S05]  /*1700*/  BSYNC.RECONVERGENT B2 ;  /* 0x0000000000027941 */ /* 0x000fea0003800200 */
.L_x_107:
[----:B------:R-:W-:Y:S05]  /*1710*/  @!P0 BRA `(.L_x_106) ;  /* 0x0000000000e88947 */ /* 0x000fea0003800000 */
[----:B------:R-:W-:Y:S01]  /*1720*/  ISETP.GE.U32.AND P0, PT, R24, 0x8, PT ;  /* 0x000000081800780c */ /* 0x000fe20003f06070 */
[----:B------:R-:W-:Y:S01]  /*1730*/  BSSY.RECONVERGENT B2, `(.L_x_110) ;  /* 0x0000016000027945 */ /* 0x000fe20003800200 */
[----:B------:R-:W-:-:S04]  /*1740*/  LOP3.LUT R17, R5, 0x7, RZ, 0xc0, !PT ;  /* 0x0000000705117812 */ /* 0x000fc800078ec0ff */
[----:B------:R-:W-:-:S07]  /*1750*/  ISETP.NE.AND P1, PT, R17, RZ, PT ;  /* 0x000000ff1100720c */ /* 0x000fce0003f25270 */
[----:B------:R-:W-:Y:S06]  /*1760*/  @!P0 BRA `(.L_x_111) ;  /* 0x0000000000488947 */ /* 0x000fec0003800000 */
[----:B------:R-:W0:Y:S01]  /*1770*/  LDCU.64 UR4, c[0x0][0x380] ;  /* 0x00007000ff0477ac */ /* 0x000e220008000a00 */
[----:B------:R-:W-:-:S05]  /*1780*/  IADD3 R3, P0, PT, R4, R9, RZ ;  /* 0x0000000904037210 */ /* 0x000fca0007f1e0ff */
[----:B------:R-:W-:Y:S01]  /*1790*/  IMAD.X R6, RZ, RZ, R8, P0 ;  /* 0x000000ffff067224 */ /* 0x000fe200000e0608 */
        /* <DEDUP_REMOVED lines=15> */
.L_x_111:
[----:B------:R-:W-:Y:S05]  /*1890*/  BSYNC.RECONVERGENT B2 ;  /* 0x0000000000027941 */ /* 0x000fea0003800200 */
.L_x_110:
        /* <DEDUP_REMOVED lines=18> */
.L_x_113:
[----:B------:R-:W-:Y:S05]  /*19c0*/  BSYNC.RECONVERGENT B2 ;  /* 0x0000000000027941 */ /* 0x000fea0003800200 */
.L_x_112:
[----:B------:R-:W-:Y:S05]  /*19d0*/  @!P1 BRA `(.L_x_106) ;  /* 0x0000000000389947 */ /* 0x000fea0003800000 */
[----:B------:R-:W0:Y:S01]  /*19e0*/  LDCU.64 UR4, c[0x0][0x380] ;  /* 0x00007000ff0477ac */ /* 0x000e220008000a00 */
[----:B------:R-:W-:Y:S01]  /*19f0*/  IADD3 R5, P0, PT, R4, R9, RZ ;  /* 0x0000000904057210 */ /* 0x000fe20007f1e0ff */
[----:B------:R-:W-:-:S04]  /*1a00*/  IMAD.MOV R4, RZ, RZ, -R6 ;  /* 0x000000ffff047224 */ /* 0x000fc800078e0a06 */
[----:B------:R-:W-:Y:S01]  /*1a10*/  IMAD.X R8, RZ, RZ, R8, P0 ;  /* 0x000000ffff087224 */ /* 0x000fe200000e0608 */
[----:B0-----:R-:W-:-:S04]  /*1a20*/  LEA R2, P1, R5, UR4, 0x2 ;  /* 0x0000000405027c11 */ /* 0x001fc8000f8210ff */
[----:B------:R-:W-:-:S09]  /*1a30*/  LEA.HI.X R5, R5, UR5, R8, 0x2, P1 ;  /* 0x0000000505057c11 */ /* 0x000fd200088f1408 */
.L_x_114:
[----:B------:R-:W-:-:S06]  /*1a40*/  IMAD.MOV.U32 R3, RZ, RZ, R5 ;  /* 0x000000ffff037224 */ /* 0x000fcc00078e0005 */
[----:B------:R0:W2:Y:S01]  /*1a50*/  LDG.E R3, desc[UR6][R2.64] ;  /* 0x0000000602037981 */ /* 0x0000a2000c1e1900 */
[----:B------:R-:W-:-:S05]  /*1a60*/  VIADD R4, R4, 0x1 ;  /* 0x0000000104047836 */ /* 0x000fca0000000000 */
[----:B------:R-:W-:Y:S02]  /*1a70*/  ISETP.NE.AND P0, PT, R4, RZ, PT ;  /* 0x000000ff0400720c */ /* 0x000fe40003f05270 */
[----:B0-----:R-:W-:-:S05]  /*1a80*/  IADD3 R2, P1, PT, R2, 0x400, RZ ;  /* 0x0000040002027810 */ /* 0x001fca0007f3e0ff */
[----:B------:R-:W-:Y:S01]  /*1a90*/  IMAD.X R5, RZ, RZ, R5, P1 ;  /* 0x000000ffff057224 */ /* 0x000fe200008e0605 */
[----:B--2---:R-:W-:-:S05]  /*1aa0*/  VIMNMX R10, PT, PT, R3, R10, !PT ;  /* 0x0000000a030a7248 */ /* 0x004fca0007fe0100 */
[----:B------:R-:W-:Y:S05]  /*1ab0*/  @P0 BRA `(.L_x_114) ;  /* 0xfffffffc00e00947 */ /* 0x000fea000383ffff */
.L_x_106:
[----:B------:R-:W-:Y:S05]  /*1ac0*/  BSYNC.RECONVERGENT B1 ;  /* 0x0000000000017941 */ /* 0x000fea0003800200 */
.L_x_104:
[----:B------:R-:W0:Y:S01]  /*1ad0*/  S2R R6, SR_LANEID ;  /* 0x0000000000067919 */ /* 0x000e220000000000 */
[----:B------:R-:W-:Y:S01]  /*1ae0*/  IMAD.MOV.U32 R9, RZ, RZ, R10 ;  /* 0x000000ffff097224 */ /* 0x000fe200078e000a */
[----:B------:R-:W-:-:S04]  /*1af0*/  ISETP.NE.AND P5, PT, R0, RZ, PT ;  /* 0x000000ff0000720c */ /* 0x000fc80003fa5270 */
        /* <DEDUP_REMOVED lines=35> */
[----:B------:R-:W-:-:S07]  /*1d30*/  VIMNMX R9, PT, PT, R0, R3, !PT ;  /* 0x0000000300097248 */ /* 0x000fce0007fe0100 */
.L_x_102:
[----:B------:R-:W-:Y:S05]  /*1d40*/  BSYNC.RECONVERGENT B0 ;  /* 0x0000000000007941 */ /* 0x000fea0003800200 */
.L_x_87:
[----:B------:R-:W-:Y:S05]  /*1d50*/  @P5 EXIT ;  /* 0x000000000000594d */ /* 0x000fea0003800000 */
[----:B------:R-:W3:Y:S01]  /*1d60*/  LDCU UR4, c[0x0][0x39c] ;  /* 0x00007380ff0477ac */ /* 0x000ee20008000800 */
[----:B-12---:R-:W1:Y:S01]  /*1d70*/  LDC.64 R2, c[0x0][0x388] ;  /* 0x0000e200ff027b82 */ /* 0x006e620000000a00 */
[----:B---3--:R-:W2:Y:S02]  /*1d80*/  F2I.TRUNC.NTZ R0, UR4 ;  /* 0x0000000400007d05 */ /* 0x008ea4000820f100 */
[----:B--2---:R-:W-:-:S04]  /*1d90*/  VIMNMX R0, PT, PT, R0, R9, !PT ;  /* 0x0000000900007248 */ /* 0x004fc80007fe0100 */
[----:B------:R-:W-:-:S05]  /*1da0*/  I2FP.F32.S32 R5, R0 ;  /* 0x0000000000057245 */ /* 0x000fca0000201400 */
[----:B-1----:R-:W-:Y:S01]  /*1db0*/  STG.E desc[UR6][R2.64], R5 ;  /* 0x0000000502007986 */ /* 0x002fe2000c101906 */
[----:B------:R-:W-:Y:S05]  /*1dc0*/  EXIT ;  /* 0x000000000000794d */ /* 0x000fea0003800000 */
.L_x_115:
        /* <DEDUP_REMOVED lines=11> */
.L_x_499:


//--------------------- .text._ZN3cub18CUB_300001_SM_10006detail6reduce28DeviceReduceSingleTileKernelINS2_10policy_hubIijN4cuda3__47maximumIiEEE10Policy1000EPiPfiS8_fiNS5_3std3__410__identityEEEvT0_T1_T2_T3_T4_T6_ --------------------------
	.section	.text._ZN3cub18CUB_300001_SM_10006detail6reduce28DeviceReduceSingleTileKernelINS2_10policy_hubIijN4cuda3__47maximumIiEEE10Policy1000EPiPfiS8_fiNS5_3std3__410__identityEEEvT0_T1_T2_T3_T4_T6_,"ax",@progbits
	.align	128
        .global         _ZN3cub18CUB_300001_SM_10006detail6reduce28DeviceReduceSingleTileKernelINS2_10policy_hubIijN4cuda3__47maximumIiEEE10Policy1000EPiPfiS8_fiNS5_3std3__410__identityEEEvT0_T1_T2_T3_T4_T6_
        .type           _ZN3cub18CUB_300001_SM_10006detail6reduce28DeviceReduceSingleTileKernelINS2_10policy_hubIijN4cuda3__47maximumIiEEE10Policy1000EPiPfiS8_fiNS5_3std3__410__identityEEEvT0_T1_T2_T3_T4_T6_,@function
        .size           _ZN3cub18CUB_300001_SM_10006detail6reduce28DeviceReduceSingleTileKernelINS2_10policy_hubIijN4cuda3__47maximumIiEEE10Policy1000EPiPfiS8_fiNS5_3std3__410__identityEEEvT0_T1_T2_T3_T4_T6_,(.L_x_500 - _ZN3cub18CUB_300001_SM_10006detail6reduce28DeviceReduceSingleTileKernelINS2_10policy_hubIijN4cuda3__47maximumIiEEE10Policy1000EPiPfiS8_fiNS5_3std3__410__identityEEEvT0_T1_T2_T3_T4_T6_)
        .other          _ZN3cub18CUB_300001_SM_10006detail6reduce28DeviceReduceSingleTileKernelINS2_10policy_hubIijN4cuda3__47maximumIiEEE10Policy1000EPiPfiS8_fiNS5_3std3__410__identityEEEvT0_T1_T2_T3_T4_T6_,@"STO_CUDA_ENTRY STV_DEFAULT"
_ZN3cub18CUB_300001_SM_10006detail6reduce28DeviceReduceSingleTileKernelINS2_10policy_hubIijN4cuda3__47maximumIiEEE10Policy1000EPiPfiS8_fiNS5_3std3__410__identityEEEvT0_T1_T2_T3_T4_T6_:
.text._ZN3cub18CUB_300001_SM_10006detail6reduce28DeviceReduceSingleTileKernelINS2_10policy_hubIijN4cuda3__47maximumIiEEE10Policy1000EPiPfiS8_fiNS5_3std3__410__identityEEEvT0_T1_T2_T3_T4_T6_:
        /* <DEDUP_REMOVED lines=13> */
.L_x_116:
        /* <DEDUP_REMOVED lines=16> */
.L_x_121:
[----:B------:R-:W-:Y:S05]  /*01d0*/  BSYNC.RECONVERGENT B1 ;  /* 0x0000000000017941 */ /* 0x000fea0003800200 */
.L_x_120:
        /* <DEDUP_REMOVED lines=16> */
.L_x_126:
        /* <DEDUP_REMOVED lines=9> */
.L_x_125:
[----:B------:R-:W-:Y:S05]  /*0370*/  BSYNC.RECONVERGENT B2 ;  /* 0x0000000000027941 */ /* 0x000fea0003800200 */
.L_x_124:
        /* <DEDUP_REMOVED lines=8> */
.L_x_129:
        /* <DEDUP_REMOVED lines=35> */
.L_x_128:
[----:B------:R-:W-:Y:S05]  /*0630*/  BSYNC.RECONVERGENT B2 ;  /* 0x0000000000027941 */ /* 0x000fea0003800200 */
.L_x_127:
        /* <DEDUP_REMOVED lines=22> */
.L_x_131:
[----:B------:R-:W-:Y:S05]  /*07a0*/  BSYNC.RECONVERGENT B2 ;  /* 0x0000000000027941 */ /* 0x000fea0003800200 */
.L_x_130:
        /* <DEDUP_REMOVED lines=10> */
.L_x_123:
[----:B------:R-:W-:Y:S05]  /*0850*/  BSYNC.RECONVERGENT B1 ;  /* 0x0000000000017941 */ /* 0x000fea0003800200 */
.L_x_122:
        /* <DEDUP_REMOVED lines=43> */
.L_x_132:
        /* <DEDUP_REMOVED lines=59> */
.L_x_119:
        /* <DEDUP_REMOVED lines=22> */
.L_x_136:
        /* <DEDUP_REMOVED lines=21> */
.L_x_134:
        /* <DEDUP_REMOVED lines=20> */
.L_x_140:
        /* <DEDUP_REMOVED lines=8> */
.L_x_139:
[----:B------:R-:W-:Y:S05]  /*1330*/  BSYNC.RECONVERGENT B2 ;  /* 0x0000000000027941 */ /* 0x000fea0003800200 */
.L_x_138:
        /* <DEDUP_REMOVED lines=16> */
.L_x_143:
        /* <DEDUP_REMOVED lines=39> */
.L_x_142:
[----:B------:R-:W-:Y:S05]  /*16b0*/  BSYNC.RECONVERGENT B2 ;  /* 0x0000000000027941 */ /* 0x000fea0003800200 */
.L_x_141:
        /* <DEDUP_REMOVED lines=27> */
.L_x_145:
[----:B------:R-:W-:Y:S05]  /*1870*/  BSYNC.RECONVERGENT B2 ;  /* 0x0000000000027941 */ /* 0x000fea0003800200 */
.L_x_144:
        /* <DEDUP_REMOVED lines=10> */
.L_x_137:
[----:B------:R-:W-:Y:S05]  /*1920*/  BSYNC.RECONVERGENT B1 ;  /* 0x0000000000017941 */ /* 0x000fea0003800200 */
.L_x_135:
        /* <DEDUP_REMOVED lines=39> */
.L_x_118:
        /* <DEDUP_REMOVED lines=12> */
.L_x_148:
[----:B------:R-:W-:Y:S05]  /*1c60*/  BSYNC.RECONVERGENT B1 ;  /* 0x0000000000017941 */ /* 0x000fea0003800200 */
.L_x_147:
        /* <DEDUP_REMOVED lines=16> */
.L_x_153:
        /* <DEDUP_REMOVED lines=9> */
.L_x_152:
[----:B------:R-:W-:Y:S05]  /*1e00*/  BSYNC.RECONVERGENT B2 ;  /* 0x0000000000027941 */ /* 0x000fea0003800200 */
.L_x_151:
        /* <DEDUP_REMOVED lines=8> */
.L_x_156:
        /* <DEDUP_REMOVED lines=35> */
.L_x_155:
[----:B------:R-:W-:Y:S05]  /*20c0*/  BSYNC.RECONVERGENT B2 ;  /* 0x0000000000027941 */ /* 0x000fea0003800200 */
.L_x_154:
        /* <DEDUP_REMOVED lines=22> */
.L_x_158:
[----:B------:R-:W-:Y:S05]  /*2230*/  BSYNC.RECONVERGENT B2 ;  /* 0x0000000000027941 */ /* 0x000fea0003800200 */
.L_x_157:
        /* <DEDUP_REMOVED lines=10> */
.L_x_150:
[----:B------:R-:W-:Y:S05]  /*22e0*/  BSYNC.RECONVERGENT B1 ;  /* 0x0000000000017941 */ /* 0x000fea0003800200 */
.L_x_149:
        /* <DEDUP_REMOVED lines=43> */
.L_x_159:
        /* <DEDUP_REMOVED lines=59> */
.L_x_146:
        /* <DEDUP_REMOVED lines=33> */
.L_x_162:
        /* <DEDUP_REMOVED lines=33> */
.L_x_160:
        /* <DEDUP_REMOVED lines=20> */
.L_x_166:
        /* <DEDUP_REMOVED lines=8> */
.L_x_165:
[----:B------:R-:W-:Y:S05]  /*2f30*/  BSYNC.RECONVERGENT B2 ;  /* 0x0000000000027941 */ /* 0x000fea0003800200 */
.L_x_164:
        /* <DEDUP_REMOVED lines=16> */
.L_x_169:
        /* <DEDUP_REMOVED lines=39> */
.L_x_168:
[----:B------:R-:W-:Y:S05]  /*32b0*/  BSYNC.RECONVERGENT B2 ;  /* 0x0000000000027941 */ /* 0x000fea0003800200 */
.L_x_167:
        /* <DEDUP_REMOVED lines=27> */
.L_x_171:
[----:B------:R-:W-:Y:S05]  /*3470*/  BSYNC.RECONVERGENT B2 ;  /* 0x0000000000027941 */ /* 0x000fea0003800200 */
.L_x_170:
        /* <DEDUP_REMOVED lines=10> */
.L_x_163:
[----:B------:R-:W-:Y:S05]  /*3520*/  BSYNC.RECONVERGENT B1 ;  /* 0x0000000000017941 */ /* 0x000fea0003800200 */
.L_x_161:
        /* <DEDUP_REMOVED lines=39> */
.L_x_133:
[----:B------:R-:W-:Y:S05]  /*37a0*/  BSYNC.RECONVERGENT B0 ;  /* 0x0000000000007941 */ /* 0x000fea0003800200 */
.L_x_117:
        /* <DEDUP_REMOVED lines=8> */
.L_x_172:
        /* <DEDUP_REMOVED lines=13> */
.L_x_500:


//--------------------- .text._ZN3cub18CUB_300001_SM_10006detail6reduce18DeviceReduceKernelINS2_10policy_hubIijN4cuda3__47maximumIiEEE10Policy1000EN6thrust24THRUST_300001_SM_1000_NS6detail15normal_iteratorINSC_10device_ptrIiEEEEjS8_iNS5_3std3__410__identityEEEvT0_PT3_T1_NS0_13GridEvenShareISO_EET2_T4_ --------------------------
	.section	.text._ZN3cub18CUB_300001_SM_10006detail6reduce18DeviceReduceKernelINS2_10policy_hubIijN4cuda3__47maximumIiEEE10Policy1000EN6thrust24THRUST_300001_SM_1000_NS6detail15normal_iteratorINSC_10device_ptrIiEEEEjS8_iNS5_3std3__410__identityEEEvT0_PT3_T1_NS0_13GridEvenShareISO_EET2_T4_,"ax",@progbits
	.align	128
        .global         _ZN3cub18CUB_300001_SM_10006detail6reduce18DeviceReduceKernelINS2_10policy_hubIijN4cuda3__47maximumIiEEE10Policy1000EN6thrust24THRUST_300001_SM_1000_NS6detail15normal_iteratorINSC_10device_ptrIiEEEEjS8_iNS5_3std3__410__identityEEEvT0_PT3_T1_NS0_13GridEvenShareISO_EET2_T4_
        .type           _ZN3cub18CUB_300001_SM_10006detail6reduce18DeviceReduceKernelINS2_10policy_hubIijN4cuda3__47maximumIiEEE10Policy1000EN6thrust24THRUST_300001_SM_1000_NS6detail15normal_iteratorINSC_10device_ptrIiEEEEjS8_iNS5_3std3__410__identityEEEvT0_PT3_T1_NS0_13GridEvenShareISO_EET2_T4_,@function
        .size           _ZN3cub18CUB_300001_SM_10006detail6reduce18DeviceReduceKernelINS2_10policy_hubIijN4cuda3__47maximumIiEEE10Policy1000EN6thrust24THRUST_300001_SM_1000_NS6detail15normal_iteratorINSC_10device_ptrIiEEEEjS8_iNS5_3std3__410__identityEEEvT0_PT3_T1_NS0_13GridEvenShareISO_EET2_T4_,(.L_x_501 - _ZN3cub18CUB_300001_SM_10006detail6reduce18DeviceReduceKernelINS2_10policy_hubIijN4cuda3__47maximumIiEEE10Policy1000EN6thrust24THRUST_300001_SM_1000_NS6detail15normal_iteratorINSC_10device_ptrIiEEEEjS8_iNS5_3std3__410__identityEEEvT0_PT3_T1_NS0_13GridEvenShareISO_EET2_T4_)
        .other          _ZN3cub18CUB_300001_SM_10006detail6reduce18DeviceReduceKernelINS2_10policy_hubIijN4cuda3__47maximumIiEEE10Policy1000EN6thrust24THRUST_300001_SM_1000_NS6detail15normal_iteratorINSC_10device_ptrIiEEEEjS8_iNS5_3std3__410__identityEEEvT0_PT3_T1_NS0_13GridEvenShareISO_EET2_T4_,@"STO_CUDA_ENTRY STV_DEFAULT"
_ZN3cub18CUB_300001_SM_10006detail6reduce18DeviceReduceKernelINS2_10policy_hubIijN4cuda3__47maximumIiEEE10Policy1000EN6thrust24THRUST_300001_SM_1000_NS6detail15normal_iteratorINSC_10device_ptrIiEEEEjS8_iNS5_3std3__410__identityEEEvT0_PT3_T1_NS0_13GridEvenShareISO_EET2_T4_:
.text._ZN3cub18CUB_300001_SM_10006detail6reduce18DeviceReduceKernelINS2_10policy_hubIijN4cuda3__47maximumIiEEE10Policy1000EN6thrust24THRUST_300001_SM_1000_NS6detail15normal_iteratorINSC_10device_ptrIiEEEEjS8_iNS5_3std3__410__identityEEEvT0_PT3_T1_NS0_13GridEvenShareISO_EET2_T4_:
[----:B------:R-:W-:Y:S01]  /*0000*/  LDC R1, c[0x0][0x37c] ;  /* 0x0000df00ff017b82 */ /* 0x000fe20000000800 */
[----:B------:R-:W0:Y:S07]  /*0010*/  S2R R3, SR_CTAID.X ;  /* 0x0000000000037919 */ /* 0x000e2e0000002500 */
[----:B------:R-:W1:Y:S01]  /*0020*/  LDC.64 R8, c[0x0][0x3a8] ;  /* 0x0000ea00ff087b82 */ /* 0x000e620000000a00 */
[----:B------:R-:W2:Y:S01]  /*0030*/  LDCU.64 UR6, c[0x0][0x358] ;  /* 0x00006b00ff0677ac */ /* 0x000ea20008000a00 */
[----:B------:R-:W-:Y:S01]  /*0040*/  BSSY.RECONVERGENT B0, `(.L_x_173) ;  /* 0x0000228000007945 */ /* 0x000fe20003800200 */
[----:B-1----:R-:W-:-:S02]  /*0050*/  IMAD.SHL.U32 R13, R9, 0x1000, RZ ;  /* 0x00001000090d7824 */ /* 0x002fc400078e00ff */
[----:B0-----:R-:W-:-:S05]  /*0060*/  IMAD R0, R3, -0x1000, R8 ;  /* 0xfffff00003007824 */ /* 0x001fca00078e0208 */
[----:B------:R-:W-:-:S13]  /*0070*/  ISETP.GT.U32.AND P0, PT, R0, 0xfff, PT ;  /* 0x00000fff0000780c */ /* 0x000fda0003f04070 */
[----:B--2---:R-:W-:Y:S05]  /*0080*/  @P0 BRA `(.L_x_174) ;  /* 0x0000001000280947 */ /* 0x004fea0003800000 */
[----:B------:R-:W0:Y:S01]  /*0090*/  S2R R2, SR_TID.X ;  /* 0x0000000000027919 */ /* 0x000e220000002100 */
[----:B------:R-:W-:Y:S01]  /*00a0*/  BSSY.RECONVERGENT B1, `(.L_x_175) ;  /* 0x000000a000017945 */ /* 0x000fe20003800200 */
[----:B------:R-:W-:Y:S01]  /*00b0*/  IMAD.MOV.U32 R14, RZ, RZ, RZ ;  /* 0x000000ffff0e7224 */ /* 0x000fe200078e00ff */
[----:B0-----:R-:W-:Y:S01]  /*00c0*/  ISETP.GE.U32.AND P0, PT, R2, R0, PT ;  /* 0x000000000200720c */ /* 0x001fe20003f06070 */
[----:B------:R-:W-:-:S12]  /*00d0*/  IMAD.MOV.U32 R4, RZ, RZ, R2 ;  /* 0x000000ffff047224 */ /* 0x000fd800078e0002 */
[----:B------:R-:W-:Y:S05]  /*00e0*/  @P0 BRA `(.L_x_176) ;  /* 0x0000000000140947 */ /* 0x000fea0003800000 */
[----:B------:R-:W0:Y:S01]  /*00f0*/  LDC.64 R14, c[0x0][0x380] ;  /* 0x0000e000ff0e7b82 */ /* 0x000e220000000a00 */
[----:B------:R-:W-:-:S04]  /*0100*/  IMAD R5, R3, 0x1000, R2 ;  /* 0x0000100003057824 */ /* 0x000fc800078e0202 */
[----:B0-----:R-:W-:-:S06]  /*0110*/  IMAD.WIDE.U32 R14, R5, 0x4, R14 ;  /* 0x00000004050e7825 */ /* 0x001fcc00078e000e */
[----:B------:R0:W5:Y:S01]  /*0120*/  LDG.E R14, desc[UR6][R14.64] ;  /* 0x000000060e0e7981 */ /* 0x000162000c1e1900 */
[----:B------:R-:W-:-:S07]  /*0130*/  VIADD R4, R2, 0x100 ;  /* 0x0000010002047836 */ /* 0x000fce0000000000 */
.L_x_176:
[----:B------:R-:W-:Y:S05]  /*0140*/  BSYNC.RECONVERGENT B1 ;  /* 0x0000000000017941 */ /* 0x000fea0003800200 */
.L_x_175:
[----:B------:R-:W-:Y:S01]  /*0150*/  ISETP.GE.U32.AND P0, PT, R4, R0, PT ;  /* 0x000000000400720c */ /* 0x000fe20003f06070 */
[----:B------:R-:W-:-:S12]  /*0160*/  BSSY.RECONVERGENT B1, `(.L_x_177) ;  /* 0x0000097000017945 */ /* 0x000fd80003800200 */
[----:B------:R-:W-:Y:S05]  /*0170*/  @P0 BRA `(.L_x_178) ;  /* 0x0000000800540947 */ /* 0x000fea0003800000 */
[----:B------:R-:W-:Y:S01]  /*0180*/  LOP3.LUT R5, RZ, R4, RZ, 0x33, !PT ;  /* 0x00000004ff057212 */ /* 0x000fe200078e33ff */
[----:B------:R-:W-:Y:S04]  /*0190*/  BSSY.RECONVERGENT B2, `(.L_x_179) ;  /* 0x000004b000027945 */ /* 0x000fe80003800200 */
[----:B------:R-:W-:-:S04]  /*01a0*/  IMAD.IADD R8, R5, 0x1, R8 ;  /* 0x0000000105087824 */ /* 0x000fc800078e0208 */
[----:B------:R-:W-:-:S05]  /*01b0*/  IMAD R8, R3, -0x1000, R8 ;  /* 0xfffff00003087824 */ /* 0x000fca00078e0208 */
[C---:B------:R-:W-:Y:S02]  /*01c0*/  ISETP.GE.U32.AND P0, PT, R8.reuse, 0xf00, PT ;  /* 0x00000f000800780c */ /* 0x040fe40003f06070 */
[----:B------:R-:W-:-:S04]  /*01d0*/  LEA.HI R5, R8, 0x1, RZ, 0x18 ;  /* 0x0000000108057811 */ /* 0x000fc800078fc0ff */
[----:B------:R-:W-:-:S07]  /*01e0*/  LOP3.LUT R6, R5, 0xf, RZ, 0xc0, !PT ;  /* 0x0000000f05067812 */ /* 0x000fce00078ec0ff */
[----:B------:R-:W-:Y:S05]  /*01f0*/  @!P0 BRA `(.L_x_180) ;  /* 0x0000000400108947 */ /* 0x000fea0003800000 */
[----:B------:R-:W-:Y:S01]  /*0200*/  LOP3.LUT R9, R5, 0x1fffff0, RZ, 0xc0, !PT ;  /* 0x01fffff005097812 */ /* 0x000fe200078ec0ff */
[----:B------:R-:W-:Y:S01]  /*0210*/  BSSY.RECONVERGENT B3, `(.L_x_181) ;  /* 0x0000041000037945 */ /* 0x000fe20003800200 */
[----:B------:R-:W-:Y:S01]  /*0220*/  LOP3.LUT R8, R4, 0x800, RZ, 0xfc, !PT ;  /* 0x0000080004087812 */ /* 0x000fe200078efcff */
[----:B------:R-:W-:Y:S02]  /*0230*/  IMAD R4, R3, 0x1000, R4 ;  /* 0x0000100003047824 */ /* 0x000fe400078e0204 */
[----:B------:R-:W-:-:S07]  /*0240*/  IMAD.MOV R9, RZ, RZ, -R9 ;  /* 0x000000ffff097224 */ /* 0x000fce00078e0a09 */
.L_x_182:
[----:B------:R-:W1:Y:S01]  /*0250*/  LDC.64 R12, c[0x0][0x380] ;  /* 0x0000e000ff0c7b82 */ /* 0x000e620000000a00 */
[C---:B------:R-:W-:Y:S02]  /*0260*/  VIADD R17, R4.reuse, 0x100 ;  /* 0x0000010004117836 */ /* 0x040fe40000000000 */
[----:B-1----:R-:W-:-:S04]  /*0270*/  IMAD.WIDE.U32 R26, R4, 0x4, R12 ;  /* 0x00000004041a7825 */ /* 0x002fc800078e000c */
[--C-:B------:R-:W-:Y:S02]  /*0280*/  IMAD.WIDE.U32 R16, R17, 0x4, R12.reuse ;  /* 0x0000000411107825 */ /* 0x100fe400078e000c */
[----:B------:R-:W2:Y:S04]  /*0290*/  LDG.E R26, desc[UR6][R26.64] ;  /* 0x000000061a1a7981 */ /* 0x000ea8000c1e1900 */
[----:B0-----:R0:W2:Y:S01]  /*02a0*/  LDG.E R15, desc[UR6][R16.64] ;  /* 0x00000006100f7981 */ /* 0x0010a2000c1e1900 */
[C---:B------:R-:W-:Y:S02]  /*02b0*/  VIADD R29, R4.reuse, 0x200 ;  /* 0x00000200041d7836 */ /* 0x040fe40000000000 */
[----:B------:R-:W-:Y:S02]  /*02c0*/  VIADD R23, R4, 0x600 ;  /* 0x0000060004177836 */ /* 0x000fe40000000000 */
[----:B------:R-:W-:-:S04]  /*02d0*/  IMAD.WIDE.U32 R28, R29, 0x4, R12 ;  /* 0x000000041d1c7825 */ /* 0x000fc800078e000c */
[----:B------:R-:W-:Y:S01]  /*02e0*/  VIADD R11, R4, 0x300 ;  /* 0x00000300040b7836 */ /* 0x000fe20000000000 */
[----:B------:R1:W3:Y:S01]  /*02f0*/  LDG.E R25, desc[UR6][R28.64] ;  /* 0x000000061c197981 */ /* 0x0002e2000c1e1900 */
[----:B0-----:R-:W-:-:S04]  /*0300*/  IMAD.WIDE.U32 R16, R23, 0x4, R12 ;  /* 0x0000000417107825 */ /* 0x001fc800078e000c */
[C---:B------:R-:W-:Y:S01]  /*0310*/  VIADD R19, R4.reuse, 0x400 ;  /* 0x0000040004137836 */ /* 0x040fe20000000000 */
[----:B------:R0:W4:Y:S01]  /*0320*/  LDG.E R22, desc[UR6][R16.64] ;  /* 0x0000000610167981 */ /* 0x000122000c1e1900 */
[C---:B------:R-:W-:Y:S02]  /*0330*/  VIADD R21, R4.reuse, 0x500 ;  /* 0x0000050004157836 */ /* 0x040fe40000000000 */
[C---:B------:R-:W-:Y:S02]  /*0340*/  VIADD R27, R4.reuse, 0x700 ;  /* 0x00000700041b7836 */ /* 0x040fe40000000000 */
[----:B-1----:R-:W-:Y:S02]  /*0350*/  VIADD R29, R4, 0x800 ;  /* 0x00000800041d7836 */ /* 0x002fe40000000000 */
[----:B------:R-:W-:-:S04]  /*0360*/  IMAD.WIDE.U32 R10, R11, 0x4, R12 ;  /* 0x000000040b0a7825 */ /* 0x000fc800078e000c */
[--C-:B------:R-:W-:Y:S01]  /*0370*/  IMAD.WIDE.U32 R18, R19, 0x4, R12.reuse ;  /* 0x0000000413127825 */ /* 0x100fe200078e000c */
[----:B------:R1:W3:Y:S03]  /*0380*/  LDG.E R7, desc[UR6][R10.64] ;  /* 0x000000060a077981 */ /* 0x0002e6000c1e1900 */
[--C-:B------:R-:W-:Y:S01]  /*0390*/  IMAD.WIDE.U32 R20, R21, 0x4, R12.reuse ;  /* 0x0000000415147825 */ /* 0x100fe200078e000c */
[----:B------:R-:W4:Y:S03]  /*03a0*/  LDG.E R24, desc[UR6][R18.64] ;  /* 0x0000000612187981 */ /* 0x000f26000c1e1900 */
[--C-:B0-----:R-:W-:Y:S01]  /*03b0*/  IMAD.WIDE.U32 R16, R27, 0x4, R12.reuse ;  /* 0x000000041b107825 */ /* 0x101fe200078e000c */
[----:B------:R0:W4:Y:S03]  /*03c0*/  LDG.E R23, desc[UR6][R20.64] ;  /* 0x0000000614177981 */ /* 0x000126000c1e1900 */
[----:B------:R-:W-:Y:S01]  /*03d0*/  IMAD.WIDE.U32 R28, R29, 0x4, R12 ;  /* 0x000000041d1c7825 */ /* 0x000fe200078e000c */
[----:B------:R-:W4:Y:S03]  /*03e0*/  LDG.E R19, desc[UR6][R16.64] ;  /* 0x0000000610137981 */ /* 0x000f26000c1e1900 */
[----:B------:R-:W-:-:S02]  /*03f0*/  VIADD R27, R4, 0xa00 ;  /* 0x00000a00041b7836 */ /* 0x000fc40000000000 */
[----:B-1----:R-:W-:Y:S01]  /*0400*/  VIADD R11, R4, 0x900 ;  /* 0x00000900040b7836 */ /* 0x002fe20000000000 */
[----:B------:R1:W4:Y:S01]  /*0410*/  LDG.E R18, desc[UR6][R28.64] ;  /* 0x000000061c127981 */ /* 0x000322000c1e1900 */
[----:B0-----:R-:W-:-:S04]  /*0420*/  IMAD.WIDE.U32 R20, R27, 0x4, R12 ;  /* 0x000000041b147825 */ /* 0x001fc800078e000c */
[----:B------:R-:W-:Y:S02]  /*0430*/  VIADD R27, R4, 0xb00 ;  /* 0x00000b00041b7836 */ /* 0x000fe40000000000 */
[----:B------:R-:W-:-:S04]  /*0440*/  IMAD.WIDE.U32 R10, R11, 0x4, R12 ;  /* 0x000000040b0a7825 */ /* 0x000fc800078e000c */
[----:B-1----:R-:W-:Y:S02]  /*0450*/  VIADD R29, R4, 0xc00 ;  /* 0x00000c00041d7836 */ /* 0x002fe40000000000 */
[----:B------:R-:W4:Y:S02]  /*0460*/  LDG.E R11, desc[UR6][R10.64] ;  /* 0x000000060a0b7981 */ /* 0x000f24000c1e1900 */
[----:B------:R-:W-:-:S06]  /*0470*/  IMAD.WIDE.U32 R16, R29, 0x4, R12 ;  /* 0x000000041d107825 */ /* 0x000fcc00078e000c */
[----:B------:R0:W4:Y:S04]  /*0480*/  LDG.E R16, desc[UR6][R16.64] ;  /* 0x0000000610107981 */ /* 0x000128000c1e1900 */
[----:B------:R1:W4:Y:S01]  /*0490*/  LDG.E R10, desc[UR6][R20.64] ;  /* 0x00000006140a7981 */ /* 0x000322000c1e1900 */
[----:B0-----:R-:W-:Y:S01]  /*04a0*/  VIADD R17, R4, 0xf00 ;  /* 0x00000f0004117836 */ /* 0x001fe20000000000 */
[----:B--2--5:R-:W-:Y:S01]  /*04b0*/  VIMNMX3 R26, R14, R26, R15, !PT ;  /* 0x0000001a0e1a720f */ /* 0x024fe2000780010f */
[----:B------:R-:W-:-:S04]  /*04c0*/  IMAD.WIDE.U32 R14, R27, 0x4, R12 ;  /* 0x000000041b0e7825 */ /* 0x000fc800078e000c */
[----:B------:R-:W-:Y:S02]  /*04d0*/  VIADD R27, R4, 0xd00 ;  /* 0x00000d00041b7836 */ /* 0x000fe40000000000 */
[----:B------:R-:W2:Y:S02]  /*04e0*/  LDG.E R15, desc[UR6][R14.64] ;  /* 0x000000060e0f7981 */ /* 0x000ea4000c1e1900 */
[----:B------:R-:W-:-:S04]  /*04f0*/  IMAD.WIDE.U32 R28, R27, 0x4, R12 ;  /* 0x000000041b1c7825 */ /* 0x000fc800078e000c */
[----:B------:R-:W-:Y:S02]  /*0500*/  VIADD R27, R4, 0xe00 ;  /* 0x00000e00041b7836 */ /* 0x000fe40000000000 */
[----:B------:R-:W2:Y:S02]  /*0510*/  LDG.E R29, desc[UR6][R28.64] ;  /* 0x000000061c1d7981 */ /* 0x000ea4000c1e1900 */
[----:B-1----:R-:W-:-:S04]  /*0520*/  IMAD.WIDE.U32 R20, R27, 0x4, R12 ;  /* 0x000000041b147825 */ /* 0x002fc800078e000c */
[----:B------:R-:W-:Y:S02]  /*0530*/  IMAD.WIDE.U32 R12, R17, 0x4, R12 ;  /* 0x00000004110c7825 */ /* 0x000fe400078e000c */
[----:B------:R-:W2:Y:S04]  /*0540*/  LDG.E R20, desc[UR6][R20.64] ;  /* 0x0000000614147981 */ /* 0x000ea8000c1e1900 */
[----:B------:R-:W2:Y:S01]  /*0550*/  LDG.E R12, desc[UR6][R12.64] ;  /* 0x000000060c0c7981 */ /* 0x000ea2000c1e1900 */
[----:B---3--:R-:W-:Y:S01]  /*0560*/  VIMNMX3 R7, R26, R25, R7, !PT ;  /* 0x000000191a07720f */ /* 0x008fe20007800107 */
[----:B------:R-:W-:-:S03]  /*0570*/  VIADD R9, R9, 0x10 ;  /* 0x0000001009097836 */ /* 0x000fc60000000000 */
[----:B----4-:R-:W-:Y:S02]  /*0580*/  VIMNMX3 R7, R7, R24, R23, !PT ;  /* 0x000000180707720f */ /* 0x010fe40007800117 */
[----:B------:R-:W-:Y:S02]  /*0590*/  ISETP.NE.AND P0, PT, R9, RZ, PT ;  /* 0x000000ff0900720c */ /* 0x000fe40003f05270 */
[----:B------:R-:W-:Y:S01]  /*05a0*/  VIMNMX3 R7, R7, R22, R19, !PT ;  /* 0x000000160707720f */ /* 0x000fe20007800113 */
[----:B------:R-:W-:Y:S02]  /*05b0*/  VIADD R8, R8, 0x1000 ;  /* 0x0000100008087836 */ /* 0x000fe40000000000 */
[----:B------:R-:W-:Y:S01]  /*05c0*/  VIADD R4, R4, 0x1000 ;  /* 0x0000100004047836 */ /* 0x000fe20000000000 */
[----:B------:R-:W-:-:S04]  /*05d0*/  VIMNMX3 R7, R7, R18, R11, !PT ;  /* 0x000000120707720f */ /* 0x000fc8000780010b */
[----:B--2---:R-:W-:-:S04]  /*05e0*/  VIMNMX3 R7, R7, R10, R15, !PT ;  /* 0x0000000a0707720f */ /* 0x004fc8000780010f */
[----:B------:R-:W-:-:S04]  /*05f0*/  VIMNMX3 R7, R7, R16, R29, !PT ;  /* 0x000000100707720f */ /* 0x000fc8000780011d */
[----:B------:R-:W-:Y:S01]  /*0600*/  VIMNMX3 R14, R7, R20, R12, !PT ;  /* 0x00000014070e720f */ /* 0x000fe2000780010c */
[----:B------:R-:W-:Y:S06]  /*0610*/  @P0 BRA `(.L_x_182) ;  /* 0xfffffffc000c0947 */ /* 0x000fec000383ffff */
[----:B------:R-:W-:Y:S05]  /*0620*/  BSYNC.RECONVERGENT B3 ;  /* 0x0000000000037941 */ /* 0x000fea0003800200 */
.L_x_181:
[----:B------:R-:W-:-:S07]  /*0630*/  VIADD R4, R8, 0xfffff800 ;  /* 0xfffff80008047836 */ /* 0x000fce0000000000 */
.L_x_180:
[----:B------:R-:W-:Y:S05]  /*0640*/  BSYNC.RECONVERGENT B2 ;  /* 0x0000000000027941 */ /* 0x000fea0003800200 */
.L_x_179:
[----:B------:R-:W-:-:S13]  /*0650*/  ISETP.NE.AND P0, PT, R6, RZ, PT ;  /* 0x000000ff0600720c */ /* 0x000fda0003f05270 */
[----:B------:R-:W-:Y:S05]  /*0660*/  @!P0 BRA `(.L_x_178) ;  /* 0x0000000400188947 */ /* 0x000fea0003800000 */
[----:B------:R-:W-:Y:S01]  /*0670*/  ISETP.GE.U32.AND P0, PT, R6, 0x8, PT ;  /* 0x000000080600780c */ /* 0x000fe20003f06070 */
[----:B------:R-:W-:Y:S01]  /*0680*/  BSSY.RECONVERGENT B2, `(.L_x_183) ;  /* 0x0000022000027945 */ /* 0x000fe20003800200 */
[----:B------:R-:W-:-:S04]  /*0690*/  LOP3.LUT R24, R5, 0x7, RZ, 0xc0, !PT ;  /* 0x0000000705187812 */ /* 0x000fc800078ec0ff */
[----:B------:R-:W-:-:S07]  /*06a0*/  ISETP.NE.AND P1, PT, R24, RZ, PT ;  /* 0x000000ff1800720c */ /* 0x000fce0003f25270 */
[----:B------:R-:W-:Y:S06]  /*06b0*/  @!P0 BRA `(.L_x_184) ;  /* 0x0000000000788947 */ /* 0x000fec0003800000 */
[----:B------:R-:W1:Y:S01]  /*06c0*/  LDC.64 R10, c[0x0][0x380] ;  /* 0x0000e000ff0a7b82 */ /* 0x000e620000000a00 */
[----:B------:R-:W-:-:S05]  /*06d0*/  LEA R27, R3, R4, 0xc ;  /* 0x00000004031b7211 */ /* 0x000fca00078e60ff */
[C---:B------:R-:W-:Y:S02]  /*06e0*/  VIADD R21, R27.reuse, 0x100 ;  /* 0x000001001b157836 */ /* 0x040fe40000000000 */
[C---:B------:R-:W-:Y:S02]  /*06f0*/  VIADD R17, R27.reuse, 0x300 ;  /* 0x000003001b117836 */ /* 0x040fe40000000000 */
[C---:B------:R-:W-:Y:S02]  /*0700*/  VIADD R23, R27.reuse, 0x200 ;  /* 0x000002001b177836 */ /* 0x040fe40000000000 */
[C---:B------:R-:W-:Y:S02]  /*0710*/  VIADD R7, R27.reuse, 0x400 ;  /* 0x000004001b077836 */ /* 0x040fe40000000000 */
[C---:B------:R-:W-:Y:S02]  /*0720*/  VIADD R9, R27.reuse, 0x500 ;  /* 0x000005001b097836 */ /* 0x040fe40000000000 */
[----:B------:R-:W-:-:S02]  /*0730*/  VIADD R25, R27, 0x600 ;  /* 0x000006001b197836 */ /* 0x000fc40000000000 */
[----:B-1----:R-:W-:-:S04]  /*0740*/  IMAD.WIDE.U32 R12, R27, 0x4, R10 ;  /* 0x000000041b0c7825 */ /* 0x002fc800078e000a */
[--C-:B------:R-:W-:Y:S01]  /*0750*/  IMAD.WIDE.U32 R20, R21, 0x4, R10.reuse ;  /* 0x0000000415147825 */ /* 0x100fe200078e000a */
[----:B0-----:R0:W2:Y:S03]  /*0760*/  LDG.E R15, desc[UR6][R12.64] ;  /* 0x000000060c0f7981 */ /* 0x0010a6000c1e1900 */
[--C-:B------:R-:W-:Y:S01]  /*0770*/  IMAD.WIDE.U32 R16, R17, 0x4, R10.reuse ;  /* 0x0000000411107825 */ /* 0x100fe200078e000a */
[----:B------:R-:W2:Y:S03]  /*0780*/  LDG.E R18, desc[UR6][R20.64] ;  /* 0x0000000614127981 */ /* 0x000ea6000c1e1900 */
[----:B------:R-:W-:Y:S02]  /*0790*/  IMAD.WIDE.U32 R22, R23, 0x4, R10 ;  /* 0x0000000417167825 */ /* 0x000fe400078e000a */
[----:B------:R-:W3:Y:S02]  /*07a0*/  LDG.E R16, desc[UR6][R16.64] ;  /* 0x0000000610107981 */ /* 0x000ee4000c1e1900 */
[----:B------:R-:W-:-:S02]  /*07b0*/  VIADD R27, R27, 0x700 ;  /* 0x000007001b1b7836 */ /* 0x000fc40000000000 */
[--C-:B------:R-:W-:Y:S01]  /*07c0*/  IMAD.WIDE.U32 R6, R7, 0x4, R10.reuse ;  /* 0x0000000407067825 */ /* 0x100fe200078e000a */
[----:B------:R-:W3:Y:S03]  /*07d0*/  LDG.E R19, desc[UR6][R22.64] ;  /* 0x0000000616137981 */ /* 0x000ee6000c1e1900 */
[--C-:B------:R-:W-:Y:S02]  /*07e0*/  IMAD.WIDE.U32 R8, R9, 0x4, R10.reuse ;  /* 0x0000000409087825 */ /* 0x100fe400078e000a */
[----:B------:R-:W4:Y:S02]  /*07f0*/  LDG.E R7, desc[UR6][R6.64] ;  /* 0x0000000606077981 */ /* 0x000f24000c1e1900 */
[--C-:B0-----:R-:W-:Y:S02]  /*0800*/  IMAD.WIDE.U32 R12, R25, 0x4, R10.reuse ;  /* 0x00000004190c7825 */ /* 0x101fe400078e000a */
[----:B------:R-:W4:Y:S02]  /*0810*/  LDG.E R8, desc[UR6][R8.64] ;  /* 0x0000000608087981 */ /* 0x000f24000c1e1900 */
[----:B------:R-:W-:-:S02]  /*0820*/  IMAD.WIDE.U32 R10, R27, 0x4, R10 ;  /* 0x000000041b0a7825 */ /* 0x000fc400078e000a */
[----:B------:R-:W4:Y:S04]  /*0830*/  LDG.E R13, desc[UR6][R12.64] ;  /* 0x000000060c0d7981 */ /* 0x000f28000c1e1900 */
[----:B------:R-:W4:Y:S01]  /*0840*/  LDG.E R10, desc[UR6][R10.64] ;  /* 0x000000060a0a7981 */ /* 0x000f22000c1e1900 */
[----:B------:R-:W-:Y:S01]  /*0850*/  VIADD R4, R4, 0x800 ;  /* 0x0000080004047836 */ /* 0x000fe20000000000 */
[----:B--2--5:R-:W-:-:S04]  /*0860*/  VIMNMX3 R18, R14, R15, R18, !PT ;  /* 0x0000000f0e12720f */ /* 0x024fc80007800112 */
[----:B---3--:R-:W-:-:S04]  /*0870*/  VIMNMX3 R18, R18, R19, R16, !PT ;  /* 0x000000131212720f */ /* 0x008fc80007800110 */
[----:B----4-:R-:W-:-:S04]  /*0880*/  VIMNMX3 R18, R18, R7, R8, !PT ;  /* 0x000000071212720f */ /* 0x010fc80007800108 */
[----:B------:R-:W-:-:S07]  /*0890*/  VIMNMX3 R14, R18, R13, R10, !PT ;  /* 0x0000000d120e720f */ /* 0x000fce000780010a */
.L_x_184:
[----:B------:R-:W-:Y:S05]  /*08a0*/  BSYNC.RECONVERGENT B2 ;  /* 0x0000000000027941 */ /* 0x000fea0003800200 */
.L_x_183:
[----:B------:R-:W-:Y:S05]  /*08b0*/  @!P1 BRA `(.L_x_178) ;  /* 0x0000000000849947 */ /* 0x000fea0003800000 */
[----:B------:R-:W-:Y:S01]  /*08c0*/  ISETP.GE.U32.AND P0, PT, R24, 0x4, PT ;  /* 0x000000041800780c */ /* 0x000fe20003f06070 */
[----:B------:R-:W-:Y:S01]  /*08d0*/  BSSY.RECONVERGENT B2, `(.L_x_185) ;  /* 0x0000014000027945 */ /* 0x000fe20003800200 */
[----:B------:R-:W-:-:S04]  /*08e0*/  LOP3.LUT R5, R5, 0x3, RZ, 0xc0, !PT ;  /* 0x0000000305057812 */ /* 0x000fc800078ec0ff */
[----:B------:R-:W-:-:S07]  /*08f0*/  ISETP.NE.AND P1, PT, R5, RZ, PT ;  /* 0x000000ff0500720c */ /* 0x000fce0003f25270 */
[----:B------:R-:W-:Y:S06]  /*0900*/  @!P0 BRA `(.L_x_186) ;  /* 0x0000000000408947 */ /* 0x000fec0003800000 */
[----:B------:R-:W1:Y:S01]  /*0910*/  LDC.64 R6, c[0x0][0x380] ;  /* 0x0000e000ff067b82 */ /* 0x000e620000000a00 */
[----:B------:R-:W-:-:S04]  /*0920*/  IMAD R11, R3, 0x1000, R4 ;  /* 0x00001000030b7824 */ /* 0x000fc800078e0204 */
[C---:B------:R-:W-:Y:S02]  /*0930*/  VIADD R13, R11.reuse, 0x100 ;  /* 0x000001000b0d7836 */ /* 0x040fe40000000000 */
[C---:B0-----:R-:W-:Y:S02]  /*0940*/  VIADD R15, R11.reuse, 0x200 ;  /* 0x000002000b0f7836 */ /* 0x041fe40000000000 */
[C---:B------:R-:W-:Y:S02]  /*0950*/  VIADD R17, R11.reuse, 0x300 ;  /* 0x000003000b117836 */ /* 0x040fe40000000000 */
[----:B-1----:R-:W-:-:S04]  /*0960*/  IMAD.WIDE.U32 R8, R11, 0x4, R6 ;  /* 0x000000040b087825 */ /* 0x002fc800078e0006 */
[--C-:B------:R-:W-:Y:S02]  /*0970*/  IMAD.WIDE.U32 R10, R13, 0x4, R6.reuse ;  /* 0x000000040d0a7825 */ /* 0x100fe400078e0006 */
[----:B------:R-:W2:Y:S02]  /*0980*/  LDG.E R9, desc[UR6][R8.64] ;  /* 0x0000000608097981 */ /* 0x000ea4000c1e1900 */
[--C-:B------:R-:W-:Y:S02]  /*0990*/  IMAD.WIDE.U32 R12, R15, 0x4, R6.reuse ;  /* 0x000000040f0c7825 */ /* 0x100fe400078e0006 */
[----:B------:R-:W2:Y:S02]  /*09a0*/  LDG.E R10, desc[UR6][R10.64] ;  /* 0x000000060a0a7981 */ /* 0x000ea4000c1e1900 */
[----:B------:R-:W-:Y:S02]  /*09b0*/  IMAD.WIDE.U32 R6, R17, 0x4, R6 ;  /* 0x0000000411067825 */ /* 0x000fe400078e0006 */
[----:B------:R-:W3:Y:S04]  /*09c0*/  LDG.E R13, desc[UR6][R12.64] ;  /* 0x000000060c0d7981 */ /* 0x000ee8000c1e1900 */
[----:B------:R-:W3:Y:S01]  /*09d0*/  LDG.E R6, desc[UR6][R6.64] ;  /* 0x0000000606067981 */ /* 0x000ee2000c1e1900 */
[----:B------:R-:W-:Y:S01]  /*09e0*/  VIADD R4, R4, 0x400 ;  /* 0x0000040004047836 */ /* 0x000fe20000000000 */
[----:B--2--5:R-:W-:-:S04]  /*09f0*/  VIMNMX3 R14, R14, R9, R10, !PT ;  /* 0x000000090e0e720f */ /* 0x024fc8000780010a */
[----:B---3--:R-:W-:-:S07]  /*0a00*/  VIMNMX3 R14, R14, R13, R6, !PT ;  /* 0x0000000d0e0e720f */ /* 0x008fce0007800106 */
.L_x_186:
[----:B------:R-:W-:Y:S05]  /*0a10*/  BSYNC.RECONVERGENT B2 ;  /* 0x0000000000027941 */ /* 0x000fea0003800200 */
.L_x_185:
[----:B------:R-:W-:Y:S05]  /*0a20*/  @!P1 BRA `(.L_x_178) ;  /* 0x0000000000289947 */ /* 0x000fea0003800000 */
[----:B------:R-:W1:Y:S01]  /*0a30*/  LDC.64 R6, c[0x0][0x380] ;  /* 0x0000e000ff067b82 */ /* 0x000e620000000a00 */
[----:B------:R-:W-:Y:S02]  /*0a40*/  IMAD R9, R3, 0x1000, R4 ;  /* 0x0000100003097824 */ /* 0x000fe400078e0204 */
[----:B------:R-:W-:-:S07]  /*0a50*/  IMAD.MOV R8, RZ, RZ, -R5 ;  /* 0x000000ffff087224 */ /* 0x000fce00078e0a05 */
.L_x_187:
[----:B-1----:R-:W-:-:S06]  /*0a60*/  IMAD.WIDE.U32 R4, R9, 0x4, R6 ;  /* 0x0000000409047825 */ /* 0x002fcc00078e0006 */
[----:B------:R-:W2:Y:S01]  /*0a70*/  LDG.E R5, desc[UR6][R4.64] ;  /* 0x0000000604057981 */ /* 0x000ea2000c1e1900 */
[----:B------:R-:W-:Y:S02]  /*0a80*/  VIADD R8, R8, 0x1 ;  /* 0x0000000108087836 */ /* 0x000fe40000000000 */
[----:B------:R-:W-:-:S03]  /*0a90*/  VIADD R9, R9, 0x100 ;  /* 0x0000010009097836 */ /* 0x000fc60000000000 */
[----:B------:R-:W-:Y:S02]  /*0aa0*/  ISETP.NE.AND P0, PT, R8, RZ, PT ;  /* 0x000000ff0800720c */ /* 0x000fe40003f05270 */
[----:B--2--5:R-:W-:-:S11]  /*0ab0*/  VIMNMX R14, PT, PT, R5, R14, !PT ;  /* 0x0000000e050e7248 */ /* 0x024fd60007fe0100 */
[----:B------:R-:W-:Y:S05]  /*0ac0*/  @P0 BRA `(.L_x_187) ;  /* 0xfffffffc00e40947 */ /* 0x000fea000383ffff */
.L_x_178:
[----:B------:R-:W-:Y:S05]  /*0ad0*/  BSYNC.RECONVERGENT B1 ;  /* 0x0000000000017941 */ /* 0x000fea0003800200 */
.L_x_177:
[----:B------:R-:W-:-:S13]  /*0ae0*/  ISETP.GE.U32.AND P0, PT, R0, 0x100, PT ;  /* 0x000001000000780c */ /* 0x000fda0003f06070 */
[----:B------:R-:W-:Y:S05]  /*0af0*/  @!P0 BRA `(.L_x_188) ;  /* 0x0000000000a08947 */ /* 0x000fea0003800000 */
[----:B------:R-:W1:Y:S01]  /*0b00*/  S2R R8, SR_LANEID ;  /* 0x0000000000087919 */ /* 0x000e620000000000 */
[----:B-----5:R-:W2:Y:S02]  /*0b10*/  SHFL.DOWN PT, R0, R14, 0x1, 0x1f ;  /* 0x08201f000e007f89 */ /* 0x020ea400000e0000 */
[----:B--2---:R-:W-:Y:S02]  /*0b20*/  VIMNMX R0, PT, PT, R0, R14, !PT ;  /* 0x0000000e00007248 */ /* 0x004fe40007fe0100 */
[C---:B-1----:R-:W-:Y:S02]  /*0b30*/  ISETP.GT.AND P0, PT, R8.reuse, 0x1e, PT ;  /* 0x0000001e0800780c */ /* 0x042fe40003f04270 */
[----:B------:R-:W-:Y:S02]  /*0b40*/  ISETP.NE.AND P1, PT, R8, RZ, PT ;  /* 0x000000ff0800720c */ /* 0x000fe40003f25270 */
[----:B------:R-:W-:Y:S02]  /*0b50*/  SEL R0, R14, R0, P0 ;  /* 0x000000000e007207 */ /* 0x000fe40000000000 */
[----:B------:R-:W-:-:S03]  /*0b60*/  ISETP.GT.AND P0, PT, R8, 0x1d, PT ;  /* 0x0000001d0800780c */ /* 0x000fc60003f04270 */
[----:B------:R-:W1:Y:S06]  /*0b70*/  SHFL.DOWN PT, R5, R0, 0x2, 0x1f ;  /* 0x08401f0000057f89 */ /* 0x000e6c00000e0000 */
[----:B------:R-:W2:Y:S01]  /*0b80*/  @!P1 S2R R7, SR_CgaCtaId ;  /* 0x0000000000079919 */ /* 0x000ea20000008800 */
[----:B------:R-:W-:Y:S02]  /*0b90*/  @!P1 MOV R6, 0x400 ;  /* 0x0000040000069802 */ /* 0x000fe40000000f00 */
[----:B------:R-:W-:-:S04]  /*0ba0*/  @!P1 SHF.R.U32.HI R4, RZ, 0x3, R2 ;  /* 0x00000003ff049819 */ /* 0x000fc80000011602 */
[----:B------:R-:W-:Y:S02]  /*0bb0*/  @!P1 LOP3.LUT R4, R4, 0x7c, RZ, 0xc0, !PT ;  /* 0x0000007c04049812 */ /* 0x000fe400078ec0ff */
[----:B-1----:R-:W-:Y:S02]  /*0bc0*/  @!P0 VIMNMX R0, PT, PT, R0, R5, !PT ;  /* 0x0000000500008248 */ /* 0x002fe40007fe0100 */
[----:B------:R-:W-:-:S03]  /*0bd0*/  ISETP.GT.AND P0, PT, R8, 0x1b, PT ;  /* 0x0000001b0800780c */ /* 0x000fc60003f04270 */
[----:B------:R-:W1:Y:S01]  /*0be0*/  SHFL.DOWN PT, R5, R0, 0x4, 0x1f ;  /* 0x08801f0000057f89 */ /* 0x000e6200000e0000 */
[----:B--2---:R-:W-:-:S05]  /*0bf0*/  @!P1 LEA R7, R7, R6, 0x18 ;  /* 0x0000000607079211 */ /* 0x004fca00078ec0ff */
[----:B------:R-:W-:-:S04]  /*0c00*/  @!P1 IMAD.IADD R4, R4, 0x1, R7 ;  /* 0x0000000104049824 */ /* 0x000fc800078e0207 */
[----:B-1----:R-:W-:Y:S02]  /*0c10*/  @!P0 VIMNMX R0, PT, PT, R0, R5, !PT ;  /* 0x0000000500008248 */ /* 0x002fe40007fe0100 */
[----:B------:R-:W-:-:S03]  /*0c20*/  ISETP.GT.AND P0, PT, R8, 0x17, PT ;  /* 0x000000170800780c */ /* 0x000fc60003f04270 */
[----:B------:R-:W1:Y:S10]  /*0c30*/  SHFL.DOWN PT, R5, R0, 0x8, 0x1f ;  /* 0x09001f0000057f89 */ /* 0x000e7400000e0000 */
[----:B-1----:R-:W-:-:S02]  /*0c40*/  @!P0 VIMNMX R0, PT, PT, R0, R5, !PT ;  /* 0x0000000500008248 */ /* 0x002fc40007fe0100 */
[----:B------:R-:W-:-:S03]  /*0c50*/  ISETP.NE.AND P0, PT, R2, RZ, PT ;  /* 0x000000ff0200720c */ /* 0x000fc60003f05270 */
[----:B------:R-:W1:Y:S02]  /*0c60*/  SHFL.DOWN PT, R5, R0, 0x10, 0x1f ;  /* 0x0a001f0000057f89 */ /* 0x000e6400000e0000 */
[----:B-1----:R-:W-:-:S05]  /*0c70*/  VIMNMX R5, PT, PT, R0, R5, !PT ;  /* 0x0000000500057248 */ /* 0x002fca0007fe0100 */
        /* <DEDUP_REMOVED lines=9> */
[----:B--2---:R-:W1:Y:S04]  /*0d10*/  LDS.128 R4, [UR4+0x10] ;  /* 0x00001004ff047984 */ /* 0x004e680008000c00 */
[----:B------:R-:W2:Y:S01]  /*0d20*/  LDS.64 R10, [UR4+0x20] ;  /* 0x00002004ff0a7984 */ /* 0x000ea20008000a00 */
[----:B-1----:R-:W-:-:S04]  /*0d30*/  VIMNMX3 R0, R9, R0, R4, !PT ;  /* 0x000000000900720f */ /* 0x002fc80007800104 */
[----:B------:R-:W-:-:S04]  /*0d40*/  VIMNMX3 R0, R0, R5, R6, !PT ;  /* 0x000000050000720f */ /* 0x000fc80007800106 */
[----:B--2---:R-:W-:-:S04]  /*0d50*/  VIMNMX3 R0, R0, R7, R10, !PT ;  /* 0x000000070000720f */ /* 0x004fc8000780010a */
[----:B------:R-:W-:Y:S01]  /*0d60*/  VIMNMX R9, PT, PT, R0, R11, !PT ;  /* 0x0000000b00097248 */ /* 0x000fe20007fe0100 */
[----:B------:R-:W-:Y:S06]  /*0d70*/  BRA `(.L_x_189) ;  /* 0x0000001400507947 */ /* 0x000fec0003800000 */
.L_x_188:
[----:B------:R-:W1:Y:S01]  /*0d80*/  S2R R8, SR_LANEID ;  /* 0x0000000000087919 */ /* 0x000e620000000000 */
[----:B------:R-:W-:-:S04]  /*0d90*/  LOP3.LUT R4, R2, 0x3e0, RZ, 0xc0, !PT ;  /* 0x000003e002047812 */ /* 0x000fc800078ec0ff */
[----:B------:R-:W-:Y:S01]  /*0da0*/  LOP3.LUT R7, RZ, R4, RZ, 0x33, !PT ;  /* 0x00000004ff077212 */ /* 0x000fe200078e33ff */
[----:B------:R-:W-:-:S04]  /*0db0*/  VIADD R5, R4, 0x20 ;  /* 0x0000002004057836 */ /* 0x000fc80000000000 */
[----:B------:R-:W-:Y:S01]  /*0dc0*/  IMAD.IADD R7, R0, 0x1, R7 ;  /* 0x0000000100077824 */ /* 0x000fe200078e0207 */
[----:B------:R-:W-:-:S04]  /*0dd0*/  ISETP.GT.U32.AND P0, PT, R5, R0, PT ;  /* 0x000000000500720c */ /* 0x000fc80003f04070 */
[----:B------:R-:W-:-:S05]  /*0de0*/  SEL R7, R7, 0x1f, P0 ;  /* 0x0000001f07077807 */ /* 0x000fca0000000000 */
[----:B-----5:R-:W2:Y:S01]  /*0df0*/  SHFL.DOWN PT, R4, R14, 0x1, R7 ;  /* 0x082000000e047989 */ /* 0x020ea200000e0007 */
[C---:B-1----:R-:W-:Y:S02]  /*0e00*/  ISETP.GE.AND P0, PT, R8.reuse, R7, PT ;  /* 0x000000070800720c */ /* 0x042fe40003f06270 */
[C---:B------:R-:W-:Y:S02]  /*0e10*/  IADD3 R6, PT, PT, R8.reuse, 0x2, RZ ;  /* 0x0000000208067810 */ /* 0x040fe40007ffe0ff */
[----:B------:R-:W-:-:S09]  /*0e20*/  ISETP.NE.AND P1, PT, R8, RZ, PT ;  /* 0x000000ff0800720c */ /* 0x000fd20003f25270 */
[----:B--2---:R-:W-:Y:S02]  /*0e30*/  @!P0 VIMNMX R14, PT, PT, R4, R14, !PT ;  /* 0x0000000e040e8248 */ /* 0x004fe40007fe0100 */
[----:B------:R-:W-:Y:S01]  /*0e40*/  ISETP.GT.AND P0, PT, R6, R7, PT ;  /* 0x000000070600720c */ /* 0x000fe20003f04270 */
[----:B------:R-:W-:Y:S01]  /*0e50*/  VIADD R6, R8, 0x4 ;  /* 0x0000000408067836 */ /* 0x000fe20000000000 */
[----:B------:R-:W1:Y:S01]  /*0e60*/  @!P1 S2R R9, SR_CgaCtaId ;  /* 0x0000000000099919 */ /* 0x000e620000008800 */
[----:B------:R-:W-:Y:S01]  /*0e70*/  @!P1 SHF.R.U32.HI R5, RZ, 0x3, R2 ;  /* 0x00000003ff059819 */ /* 0x000fe20000011602 */
[----:B------:R-:W2:Y:S03]  /*0e80*/  SHFL.DOWN PT, R4, R14, 0x2, R7 ;  /* 0x084000000e047989 */ /* 0x000ea600000e0007 */
[----:B------:R-:W-:-:S06]  /*0e90*/  @!P1 LOP3.LUT R5, R5, 0x7c, RZ, 0xc0, !PT ;  /* 0x0000007c05059812 */ /* 0x000fcc00078ec0ff */
[----:B--2---:R-:W-:Y:S02]  /*0ea0*/  @!P0 VIMNMX R14, PT, PT, R14, R4, !PT ;  /* 0x000000040e0e8248 */ /* 0x004fe40007fe0100 */
[----:B------:R-:W-:Y:S01]  /*0eb0*/  ISETP.GT.AND P0, PT, R6, R7, PT ;  /* 0x000000070600720c */ /* 0x000fe20003f04270 */
[----:B------:R-:W-:Y:S02]  /*0ec0*/  VIADD R6, R8, 0x8 ;  /* 0x0000000808067836 */ /* 0x000fe40000000000 */
[----:B------:R-:W2:Y:S10]  /*0ed0*/  SHFL.DOWN PT, R4, R14, 0x4, R7 ;  /* 0x088000000e047989 */ /* 0x000eb400000e0007 */
[----:B--2---:R-:W-:-:S02]  /*0ee0*/  @!P0 VIMNMX R14, PT, PT, R14, R4, !PT ;  /* 0x000000040e0e8248 */ /* 0x004fc40007fe0100 */
[----:B------:R-:W-:Y:S01]  /*0ef0*/  ISETP.GT.AND P0, PT, R6, R7, PT ;  /* 0x000000070600720c */ /* 0x000fe20003f04270 */
[----:B------:R-:W-:Y:S02]  /*0f00*/  VIADD R6, R8, 0x10 ;  /* 0x0000001008067836 */ /* 0x000fe40000000000 */
[----:B------:R-:W2:Y:S10]  /*0f10*/  SHFL.DOWN PT, R4, R14, 0x8, R7 ;  /* 0x090000000e047989 */ /* 0x000eb400000e0007 */
[----:B--2---:R-:W-:-:S02]  /*0f20*/  @!P0 VIMNMX R14, PT, PT, R14, R4, !PT ;  /* 0x000000040e0e8248 */ /* 0x004fc40007fe0100 */
[----:B------:R-:W-:Y:S02]  /*0f30*/  ISETP.GT.AND P0, PT, R6, R7, PT ;  /* 0x000000070600720c */ /* 0x000fe40003f04270 */
[----:B------:R-:W-:Y:S01]  /*0f40*/  @!P1 MOV R6, 0x400 ;  /* 0x0000040000069802 */ /* 0x000fe20000000f00 */
[----:B------:R-:W2:Y:S03]  /*0f50*/  SHFL.DOWN PT, R4, R14, 0x10, R7 ;  /* 0x0a0000000e047989 */ /* 0x000ea600000e0007 */
[----:B-1----:R-:W-:-:S05]  /*0f60*/  @!P1 LEA R6, R9, R6, 0x18 ;  /* 0x0000000609069211 */ /* 0x002fca00078ec0ff */
[----:B------:R-:W-:Y:S02]  /*0f70*/  @!P1 IMAD.IADD R6, R5, 0x1, R6 ;  /* 0x0000000105069824 */ /* 0x000fe400078e0206 */
[----:B--2---:R-:W-:Y:S02]  /*0f80*/  @!P0 VIMNMX R14, PT, PT, R14, R4, !PT ;  /* 0x000000040e0e8248 */ /* 0x004fe40007fe0100 */
[----:B------:R-:W-:-:S03]  /*0f90*/  ISETP.NE.AND P0, PT, R2, RZ, PT ;  /* 0x000000ff0200720c */ /* 0x000fc60003f05270 */
[----:B------:R-:W-:-:S05]  /*0fa0*/  IMAD.MOV.U32 R9, RZ, RZ, R14 ;  /* 0x000000ffff097224 */ /* 0x000fca00078e000e */
[----:B------:R1:W-:Y:S01]  /*0fb0*/  @!P1 STS [R6+0x8], R9 ;  /* 0x0000080906009388 */ /* 0x0003e20000000800 */
[----:B------:R-:W-:Y:S06]  /*0fc0*/  BAR.SYNC.DEFER_BLOCKING 0x0 ;  /* 0x0000000000007b1d */ /* 0x000fec0000010000 */
[----:B------:R-:W-:Y:S05]  /*0fd0*/  @P0 BRA `(.L_x_189) ;  /* 0x0000001000b80947 */ /* 0x000fea0003800000 */
[----:B------:R-:W2:Y:S01]  /*0fe0*/  S2UR UR5, SR_CgaCtaId ;  /* 0x00000000000579c3 */ /* 0x000ea20000008800 */
[----:B------:R-:W-:Y:S01]  /*0ff0*/  UMOV UR4, 0x400 ;  /* 0x0000040000047882 */ /* 0x000fe20000000000 */
[C---:B------:R-:W-:Y:S02]  /*1000*/  ISETP.GT.U32.AND P2, PT, R0.reuse, 0x20, PT ;  /* 0x000000200000780c */ /* 0x040fe40003f44070 */
[C---:B------:R-:W-:Y:S02]  /*1010*/  ISETP.GT.U32.AND P4, PT, R0.reuse, 0x40, PT ;  /* 0x000000400000780c */ /* 0x040fe40003f84070 */
[C---:B------:R-:W-:Y:S02]  /*1020*/  ISETP.GT.U32.AND P3, PT, R0.reuse, 0x60, PT ;  /* 0x000000600000780c */ /* 0x040fe40003f64070 */
[----:B------:R-:W-:Y:S01]  /*1030*/  ISETP.GT.U32.AND P1, PT, R0, 0x80, PT ;  /* 0x000000800000780c */ /* 0x000fe20003f24070 */
[----:B--2---:R-:W-:-:S09]  /*1040*/  ULEA UR4, UR5, UR4, 0x18 ;  /* 0x0000000405047291 */ /* 0x004fd2000f8ec0ff */
[----:B------:R-:W2:Y:S04]  /*1050*/  LDS R2, [UR4+0xc] ;  /* 0x00000c04ff027984 */ /* 0x000ea80008000800 */
[----:B-1----:R-:W1:Y:S04]  /*1060*/  LDS.128 R4, [UR4+0x10] ;  /* 0x00001004ff047984 */ /* 0x002e680008000c00 */
[----:B------:R-:W3:Y:S01]  /*1070*/  LDS.64 R10, [UR4+0x20] ;  /* 0x00002004ff0a7984 */ /* 0x000ee20008000a00 */
[----:B--2---:R-:W-:Y:S02]  /*1080*/  @P2 VIMNMX R9, PT, PT, R9, R2, !PT ;  /* 0x0000000209092248 */ /* 0x004fe40007fe0100 */
[----:B------:R-:W-:-:S02]  /*1090*/  ISETP.GT.U32.AND P2, PT, R0, 0xa0, PT ;  /* 0x000000a00000780c */ /* 0x000fc40003f44070 */
[----:B-1----:R-:W-:Y:S02]  /*10a0*/  @P4 VIMNMX R9, PT, PT, R9, R4, !PT ;  /* 0x0000000409094248 */ /* 0x002fe40007fe0100 */
[C---:B------:R-:W-:Y:S02]  /*10b0*/  ISETP.GT.U32.AND P4, PT, R0.reuse, 0xc0, PT ;  /* 0x000000c00000780c */ /* 0x040fe40003f84070 */
[----:B------:R-:W-:Y:S02]  /*10c0*/  @P3 VIMNMX R9, PT, PT, R9, R5, !PT ;  /* 0x0000000509093248 */ /* 0x000fe40007fe0100 */
[----:B------:R-:W-:Y:S02]  /*10d0*/  ISETP.GT.U32.AND P3, PT, R0, 0xe0, PT ;  /* 0x000000e00000780c */ /* 0x000fe40003f64070 */
[----:B------:R-:W-:-:S04]  /*10e0*/  @P1 VIMNMX R9, PT, PT, R9, R6, !PT ;  /* 0x0000000609091248 */ /* 0x000fc80007fe0100 */
[----:B------:R-:W-:-:S04]  /*10f0*/  @P2 VIMNMX R9, PT, PT, R9, R7, !PT ;  /* 0x0000000709092248 */ /* 0x000fc80007fe0100 */
[----:B---3--:R-:W-:-:S04]  /*1100*/  @P4 VIMNMX R9, PT, PT, R9, R10, !PT ;  /* 0x0000000a09094248 */ /* 0x008fc80007fe0100 */
[----:B------:R-:W-:Y:S01]  /*1110*/  @P3 VIMNMX R9, PT, PT, R9, R11, !PT ;  /* 0x0000000b09093248 */ /* 0x000fe20007fe0100 */
[----:B------:R-:W-:Y:S06]  /*1120*/  BRA `(.L_x_189) ;  /* 0x0000001000647947 */ /* 0x000fec0003800000 */
.L_x_174:
[----:B------:R-:W0:Y:S01]  /*1130*/  S2R R2, SR_TID.X ;  /* 0x0000000000027919 */ /* 0x000e220000002100 */
[----:B------:R-:W1:Y:S02]  /*1140*/  LDCU.64 UR4, c[0x0][0x380] ;  /* 0x00007000ff0477ac */ /* 0x000e640008000a00 */
[----:B-1----:R-:W-:Y:S02]  /*1150*/  IMAD.U32 R4, RZ, RZ, UR4 ;  /* 0x00000004ff047e24 */ /* 0x002fe4000f8e00ff */
[----:B------:R-:W-:Y:S02]  /*1160*/  IMAD.U32 R5, RZ, RZ, UR5 ;  /* 0x00000005ff057e24 */ /* 0x000fe4000f8e00ff */
[----:B0-----:R-:W-:-:S04]  /*1170*/  IMAD R7, R3, 0x1000, R2 ;  /* 0x0000100003077824 */ /* 0x001fc800078e0202 */
[----:B------:R-:W-:-:S05]  /*1180*/  IMAD.WIDE.U32 R6, R7, 0x4, R4 ;  /* 0x0000000407067825 */ /* 0x000fca00078e0004 */
        /* <DEDUP_REMOVED lines=16> */
[----:B------:R-:W-:-:S02]  /*1290*/  ISETP.GE.U32.AND P0, PT, R0, R13, PT ;  /* 0x0000000d0000720c */ /* 0x000fc40003f06070 */
        /* <DEDUP_REMOVED lines=9> */
[----:B------:R-:W-:Y:S01]  /*1330*/  IMAD R9, R3, 0x1000, R13 ;  /* 0x0000100003097824 */ /* 0x000fe200078e020d */
[----:B------:R-:W-:Y:S01]  /*1340*/  LOP3.LUT R6, RZ, R2, RZ, 0x33, !PT ;  /* 0x00000002ff067212 */ /* 0x000fe200078e33ff */
[----:B------:R-:W-:Y:S01]  /*1350*/  VIADD R0, R8, 0xfffff000 ;  /* 0xfffff00008007836 */ /* 0x000fe20000000000 */
[----:B------:R-:W-:Y:S02]  /*1360*/  UMOV UR4, URZ ;  /* 0x000000ff00047c82 */ /* 0x000fe40008000000 */
[----:B------:R-:W-:Y:S02]  /*1370*/  IADD3 R6, PT, PT, -R13, R8, R6 ;  /* 0x000000080d067210 */ /* 0x000fe40007ffe106 */
[C---:B------:R-:W-:Y:S02]  /*1380*/  ISETP.GT.U32.AND P0, PT, R9.reuse, R0, PT ;  /* 0x000000000900720c */ /* 0x040fe40003f04070 */
[----:B------:R-:W-:Y:S01]  /*1390*/  IADD3 R7, PT, PT, R9, 0x800, R2 ;  /* 0x0000080009077810 */ /* 0x000fe20007ffe002 */
[----:B------:R-:W-:-:S02]  /*13a0*/  IMAD.MOV.U32 R2, RZ, RZ, R9 ;  /* 0x000000ffff027224 */ /* 0x000fc400078e0009 */
[----:B------:R-:W-:-:S08]  /*13b0*/  IMAD R6, R3, -0x1000, R6 ;  /* 0xfffff00003067824 */ /* 0x000fd000078e0206 */
[----:B------:R-:W-:Y:S05]  /*13c0*/  @P0 BRA `(.L_x_191) ;  /* 0x0000000000a00947 */ /* 0x000fea0003800000 */
[----:B------:R-:W0:Y:S08]  /*13d0*/  LDC R8, c[0x0][0x3a8] ;  /* 0x0000ea00ff087b82 */ /* 0x000e300000000800 */
[----:B------:R-:W1:Y:S02]  /*13e0*/  LDC.64 R4, c[0x0][0x380] ;  /* 0x0000e000ff047b82 */ /* 0x000e640000000a00 */
.L_x_192:
[----:B------:R-:W2:Y:S02]  /*13f0*/  S2R R10, SR_TID.X ;  /* 0x00000000000a7919 */ /* 0x000ea40000002100 */
[----:B--2---:R-:W-:-:S04]  /*1400*/  IMAD.IADD R11, R10, 0x1, R9 ;  /* 0x000000010a0b7824 */ /* 0x004fc800078e0209 */
[----:B-1----:R-:W-:-:S05]  /*1410*/  IMAD.WIDE.U32 R10, R11, 0x4, R4 ;  /* 0x000000040b0a7825 */ /* 0x002fca00078e0004 */
        /* <DEDUP_REMOVED lines=11> */
[----:B------:R-:W5:Y:S01]  /*14d0*/  LDG.E R20, desc[UR6][R10.64+0x3c00] ;  /* 0x003c00060a147981 */ /* 0x000f62000c1e1900 */
[----:B--2---:R-:W-:-:S03]  /*14e0*/  VIMNMX3 R29, R29, R12, R14, !PT ;  /* 0x0000000c1d1d720f */ /* 0x004fc6000780010e */
[----:B------:R-:W5:Y:S04]  /*14f0*/  LDG.E R12, desc[UR6][R10.64+0x1400] ;  /* 0x001400060a0c7981 */ /* 0x000f68000c1e1900 */
[----:B------:R-:W2:Y:S01]  /*1500*/  LDG.E R14, desc[UR6][R10.64+0x3400] ;  /* 0x003400060a0e7981 */ /* 0x000ea2000c1e1900 */
[----:B---3--:R-:W-:-:S03]  /*1510*/  VIMNMX3 R16, R16, R15, R17, !PT ;  /* 0x0000000f1010720f */ /* 0x008fc60007800111 */
[----:B------:R-:W2:Y:S04]  /*1520*/  LDG.E R17, desc[UR6][R10.64+0x2c00] ;  /* 0x002c00060a117981 */ /* 0x000ea8000c1e1900 */
[----:B------:R-:W3:Y:S01]  /*1530*/  LDG.E R15, desc[UR6][R10.64+0x3800] ;  /* 0x003800060a0f7981 */ /* 0x000ee2000c1e1900 */
[----:B----4-:R-:W-:Y:S01]  /*1540*/  VIMNMX3 R22, R22, R23, R24, !PT ;  /* 0x000000171616720f */ /* 0x010fe20007800118 */
[----:B0-----:R-:W-:-:S05]  /*1550*/  IMAD.IADD R24, R8, 0x1, -R9 ;  /* 0x0000000108187824 */ /* 0x001fca00078e0a09 */
[----:B------:R-:W-:Y:S02]  /*1560*/  ISETP.GE.U32.AND P0, PT, R24, R13, PT ;  /* 0x0000000d1800720c */ /* 0x000fe40003f06070 */
[----:B-----5:R-:W-:-:S04]  /*1570*/  VIMNMX3 R12, R12, R19, R21, !PT ;  /* 0x000000130c0c720f */ /* 0x020fc80007800115 */
[----:B------:R-:W-:Y:S02]  /*1580*/  VIMNMX3 R29, R29, R16, R12, !PT ;  /* 0x000000101d1d720f */ /* 0x000fe4000780010c */
[----:B--2---:R-:W-:Y:S02]  /*1590*/  VIMNMX3 R17, R17, R18, R14, !PT ;  /* 0x000000121111720f */ /* 0x004fe4000780010e */
[----:B---3--:R-:W-:-:S04]  /*15a0*/  VIMNMX R15, PT, PT, R15, R20, !PT ;  /* 0x000000140f0f7248 */ /* 0x008fc80007fe0100 */
[----:B------:R-:W-:-:S04]  /*15b0*/  VIMNMX3 R22, R22, R17, R15, !PT ;  /* 0x000000111616720f */ /* 0x000fc8000780010f */
[----:B------:R-:W-:Y:S01]  /*15c0*/  VIMNMX R29, PT, PT, R29, R22, !PT ;  /* 0x000000161d1d7248 */ /* 0x000fe20007fe0100 */
[----:B------:R-:W-:Y:S06]  /*15d0*/  @!P0 BRA `(.L_x_190) ;  /* 0x00000008009c8947 */ /* 0x000fec0003800000 */
[C---:B------:R-:W-:Y:S01]  /*15e0*/  IMAD.IADD R9, R13.reuse, 0x1, R9 ;  /* 0x000000010d097824 */ /* 0x040fe200078e0209 */
[----:B------:R-:W-:Y:S01]  /*15f0*/  UIADD3 UR4, UPT, UPT, UR4, 0x1, URZ ;  /* 0x0000000104047890 */ /* 0x000fe2000fffe0ff */
[----:B------:R-:W-:Y:S02]  /*1600*/  IMAD.IADD R2, R13, 0x1, R2 ;  /* 0x000000010d027824 */ /* 0x000fe400078e0202 */
[----:B------:R-:W-:Y:S01]  /*1610*/  IMAD.IADD R6, R6, 0x1, -R13 ;  /* 0x0000000106067824 */ /* 0x000fe200078e0a0d */
[----:B------:R-:W-:Y:S01]  /*1620*/  ISETP.GT.U32.AND P0, PT, R9, R0, PT ;  /* 0x000000000900720c */ /* 0x000fe20003f04070 */
[----:B------:R-:W-:-:S12]  /*1630*/  IMAD.IADD R7, R13, 0x1, R7 ;  /* 0x000000010d077824 */ /* 0x000fd800078e0207 */
[----:B------:R-:W-:Y:S05]  /*1640*/  @!P0 BRA `(.L_x_192) ;  /* 0xfffffffc00688947 */ /* 0x000fea000383ffff */
.L_x_191:
[----:B------:R-:W0:Y:S01]  /*1650*/  S2R R13, SR_TID.X ;  /* 0x00000000000d7919 */ /* 0x000e220000002100 */
[----:B------:R-:W-:Y:S01]  /*1660*/  IMAD.IADD R0, R8, 0x1, -R9 ;  /* 0x0000000108007824 */ /* 0x000fe200078e0a09 */
[----:B------:R-:W-:Y:S04]  /*1670*/  BSSY.RECONVERGENT B1, `(.L_x_190) ;  /* 0x000009d000017945 */ /* 0x000fe80003800200 */
[----:B0-----:R-:W-:-:S04]  /*1680*/  ISETP.GE.AND P0, PT, R13, R0, PT ;  /* 0x000000000d00720c */ /* 0x001fc80003f06270 */
[----:B------:R-:W-:-:S13]  /*1690*/  ISETP.GE.U32.OR P0, PT, R9, R8, P0 ;  /* 0x000000080900720c */ /* 0x000fda0000706470 */
[----:B------:R-:W-:Y:S05]  /*16a0*/  @P0 BRA `(.L_x_193) ;  /* 0x0000000800640947 */ /* 0x000fea0003800000 */
[----:B------:R-:W0:Y:S01]  /*16b0*/  LDC R10, c[0x0][0x3ac] ;  /* 0x0000eb00ff0a7b82 */ /* 0x000e220000000800 */
[----:B------:R-:W-:Y:S01]  /*16c0*/  LOP3.LUT R11, RZ, R13, RZ, 0x33, !PT ;  /* 0x0000000dff0b7212 */ /* 0x000fe200078e33ff */
[----:B------:R-:W-:Y:S06]  /*16d0*/  BSSY.RECONVERGENT B2, `(.L_x_194) ;  /* 0x000004f000027945 */ /* 0x000fec0003800200 */
[----:B------:R-:W1:Y:S01]  /*16e0*/  LDC R0, c[0x0][0x3ac] ;  /* 0x0000eb00ff007b82 */ /* 0x000e620000000800 */
[----:B0-----:R-:W-:-:S04]  /*16f0*/  IMAD.SHL.U32 R10, R10, 0x1000, RZ ;  /* 0x000010000a0a7824 */ /* 0x001fc800078e00ff */
[----:B------:R-:W-:-:S05]  /*1700*/  IMAD R10, R3, 0x1000, R10 ;  /* 0x00001000030a7824 */ /* 0x000fca00078e020a */
[----:B------:R-:W-:Y:S01]  /*1710*/  IADD3 R8, PT, PT, -R10, R8, R11 ;  /* 0x000000080a087210 */ /* 0x000fe20007ffe10b */
[----:B-1----:R-:W-:Y:S01]  /*1720*/  IMAD R11, R0, UR4, RZ ;  /* 0x00000004000b7c24 */ /* 0x002fe2000f8e02ff */
[----:B------:R-:W-:-:S03]  /*1730*/  MOV R0, R13 ;  /* 0x0000000d00007202 */ /* 0x000fc60000000f00 */
[----:B------:R-:W-:-:S05]  /*1740*/  IMAD R8, R11, -0x1000, R8 ;  /* 0xfffff0000b087824 */ /* 0x000fca00078e0208 */
[C---:B------:R-:W-:Y:S02]  /*1750*/  ISETP.GE.U32.AND P0, PT, R8.reuse, 0xf00, PT ;  /* 0x00000f000800780c */ /* 0x040fe40003f06070 */
[----:B------:R-:W-:-:S04]  /*1760*/  LEA.HI R8, R8, 0x1, RZ, 0x18 ;  /* 0x0000000108087811 */ /* 0x000fc800078fc0ff */
[----:B------:R-:W-:-:S07]  /*1770*/  LOP3.LUT R10, R8, 0xf, RZ, 0xc0, !PT ;  /* 0x0000000f080a7812 */ /* 0x000fce00078ec0ff */
[----:B------:R-:W-:Y:S05]  /*1780*/  @!P0 BRA `(.L_x_195) ;  /* 0x00000004000c8947 */ /* 0x000fea0003800000 */
[----:B------:R-:W-:Y:S01]  /*1790*/  LEA.HI R0, R6, 0x1, RZ, 0x18 ;  /* 0x0000000106007811 */ /* 0x000fe200078fc0ff */
[----:B------:R-:W-:Y:S01]  /*17a0*/  BSSY.RECONVERGENT B3, `(.L_x_196) ;  /* 0x0000040000037945 */ /* 0x000fe20003800200 */
[----:B------:R-:W-:Y:S02]  /*17b0*/  LOP3.LUT R11, R13, 0x800, RZ, 0xfc, !PT ;  /* 0x000008000d0b7812 */ /* 0x000fe400078efcff */
[----:B------:R-:W-:-:S05]  /*17c0*/  LOP3.LUT R0, R0, 0x1fffff0, RZ, 0xc0, !PT ;  /* 0x01fffff000007812 */ /* 0x000fca00078ec0ff */
[----:B------:R-:W-:-:S07]  /*17d0*/  IMAD.MOV R12, RZ, RZ, -R0 ;  /* 0x000000ffff0c7224 */ /* 0x000fce00078e0a00 */
.L_x_197:
[C---:B------:R-:W-:Y:S02]  /*17e0*/  VIADD R15, R7.reuse, 0xfffff800 ;  /* 0xfffff800070f7836 */ /* 0x040fe40000000000 */
[----:B------:R-:W-:Y:S02]  /*17f0*/  VIADD R21, R7, 0xfffff900 ;  /* 0xfffff90007157836 */ /* 0x000fe40000000000 */
[----:B------:R-:W-:-:S04]  /*1800*/  IMAD.WIDE.U32 R14, R15, 0x4, R4 ;  /* 0x000000040f0e7825 */ /* 0x000fc800078e0004 */
[--C-:B------:R-:W-:Y:S01]  /*1810*/  IMAD.WIDE.U32 R20, R21, 0x4, R4.reuse ;  /* 0x0000000415147825 */ /* 0x100fe200078e0004 */
[----:B------:R0:W2:Y:S04]  /*1820*/  LDG.E R28, desc[UR6][R14.64] ;  /* 0x000000060e1c7981 */ /* 0x0000a8000c1e1900 */
[----:B------:R1:W2:Y:S01]  /*1830*/  LDG.E R27, desc[UR6][R20.64] ;  /* 0x00000006141b7981 */ /* 0x0002a2000c1e1900 */
[C---:B------:R-:W-:Y:S02]  /*1840*/  VIADD R17, R7.reuse, 0xfffffa00 ;  /* 0xfffffa0007117836 */ /* 0x040fe40000000000 */
[----:B------:R-:W-:Y:S02]  /*1850*/  VIADD R19, R7, 0xfffffb00 ;  /* 0xfffffb0007137836 */ /* 0x000fe40000000000 */
[----:B------:R-:W-:-:S04]  /*1860*/  IMAD.WIDE.U32 R16, R17, 0x4, R4 ;  /* 0x0000000411107825 */ /* 0x000fc800078e0004 */
[--C-:B------:R-:W-:Y:S01]  /*1870*/  IMAD.WIDE.U32 R18, R19, 0x4, R4.reuse ;  /* 0x0000000413127825 */ /* 0x100fe200078e0004 */
[----:B------:R3:W4:Y:S04]  /*1880*/  LDG.E R0, desc[UR6][R16.64] ;  /* 0x0000000610007981 */ /* 0x000728000c1e1900 */
[----:B------:R5:W4:Y:S01]  /*1890*/  LDG.E R13, desc[UR6][R18.64] ;  /* 0x00000006120d7981 */ /* 0x000b22000c1e1900 */
[C---:B------:R-:W-:Y:S02]  /*18a0*/  VIADD R22, R7.reuse, 0xfffffd00 ;  /* 0xfffffd0007167836 */ /* 0x040fe40000000000 */
[C---:B------:R-:W-:Y:S02]  /*18b0*/  VIADD R23, R7.reuse, 0xfffffc00 ;  /* 0xfffffc0007177836 */ /* 0x040fe40000000000 */
[----:B------:R-:W-:-:S04]  /*18c0*/  IMAD.WIDE.U32 R24, R7, 0x4, R4 ;  /* 0x0000000407187825 */ /* 0x000fc800078e0004 */
[----:B------:R-:W-:Y:S02]  /*18d0*/  VIADD R26, R7, 0xfffffe00 ;  /* 0xfffffe00071a7836 */ /* 0x000fe40000000000 */
[--C-:B0-----:R-:W-:Y:S01]  /*18e0*/  IMAD.WIDE.U32 R14, R22, 0x4, R4.reuse ;  /* 0x00000004160e7825 */ /* 0x101fe200078e0004 */
[----:B------:R-:W4:Y:S03]  /*18f0*/  LDG.E R24, desc[UR6][R24.64] ;  /* 0x0000000618187981 */ /* 0x000f26000c1e1900 */
[----:B-1----:R-:W-:-:S04]  /*1900*/  IMAD.WIDE.U32 R20, R23, 0x4, R4 ;  /* 0x0000000417147825 */ /* 0x002fc800078e0004 */
[----:B---3--:R-:W-:Y:S02]  /*1910*/  IMAD.WIDE.U32 R16, R26, 0x4, R4 ;  /* 0x000000041a107825 */ /* 0x008fe400078e0004 */
[----:B------:R0:W3:Y:S02]  /*1920*/  LDG.E R26, desc[UR6][R14.64] ;  /* 0x000000060e1a7981 */ /* 0x0000e4000c1e1900 */
[C---:B-----5:R-:W-:Y:S02]  /*1930*/  VIADD R19, R7.reuse, 0xffffff00 ;  /* 0xffffff0007137836 */ /* 0x060fe40000000000 */
[----:B------:R1:W3:Y:S01]  /*1940*/  LDG.E R25, desc[UR6][R20.64] ;  /* 0x0000000614197981 */ /* 0x0002e2000c1e1900 */
[----:B------:R-:W-:-:S03]  /*1950*/  VIADD R23, R7, 0x100 ;  /* 0x0000010007177836 */ /* 0x000fc60000000000 */
[----:B------:R-:W5:Y:S01]  /*1960*/  LDG.E R16, desc[UR6][R16.64] ;  /* 0x0000000610107981 */ /* 0x000f62000c1e1900 */
[C---:B0-----:R-:W-:Y:S02]  /*1970*/  VIADD R15, R7.reuse, 0x200 ;  /* 0x00000200070f7836 */ /* 0x041fe40000000000 */
[----:B-1----:R-:W-:Y:S02]  /*1980*/  VIADD R21, R7, 0x300 ;  /* 0x0000030007157836 */ /* 0x002fe40000000000 */
[----:B------:R-:W-:-:S04]  /*1990*/  IMAD.WIDE.U32 R18, R19, 0x4, R4 ;  /* 0x0000000413127825 */ /* 0x000fc800078e0004 */
[--C-:B------:R-:W-:Y:S02]  /*19a0*/  IMAD.WIDE.U32 R20, R21, 0x4, R4.reuse ;  /* 0x0000000415147825 */ /* 0x100fe400078e0004 */
[----:B------:R-:W5:Y:S02]  /*19b0*/  LDG.E R19, desc[UR6][R18.64] ;  /* 0x0000000612137981 */ /* 0x000f64000c1e1900 */
[----:B------:R-:W-:Y:S02]  /*19c0*/  IMAD.WIDE.U32 R22, R23, 0x4, R4 ;  /* 0x0000000417167825 */ /* 0x000fe400078e0004 */
[----:B------:R0:W5:Y:S04]  /*19d0*/  LDG.E R17, desc[UR6][R20.64] ;  /* 0x0000000614117981 */ /* 0x000168000c1e1900 */
[----:B------:R1:W5:Y:S01]  /*19e0*/  LDG.E R23, desc[UR6][R22.64] ;  /* 0x0000000616177981 */ /* 0x000362000c1e1900 */
[----:B0-----:R-:W-:-:S02]  /*19f0*/  VIADD R21, R7, 0x500 ;  /* 0x0000050007157836 */ /* 0x001fc40000000000 */
[----:B-1----:R-:W-:Y:S01]  /*1a00*/  VIADD R22, R7, 0x600 ;  /* 0x0000060007167836 */ /* 0x002fe20000000000 */
[----:B--2---:R-:W-:Y:S01]  /*1a10*/  VIMNMX3 R27, R29, R28, R27, !PT ;  /* 0x0000001c1d1b720f */ /* 0x004fe2000780011b */
[----:B------:R-:W-:-:S04]  /*1a20*/  IMAD.WIDE.U32 R28, R15, 0x4, R4 ;  /* 0x000000040f1c7825 */ /* 0x000fc800078e0004 */
[----:B------:R-:W-:Y:S02]  /*1a30*/  VIADD R15, R7, 0x400 ;  /* 0x00000400070f7836 */ /* 0x000fe40000000000 */
[----:B------:R-:W2:Y:S02]  /*1a40*/  LDG.E R28, desc[UR6][R28.64] ;  /* 0x000000061c1c7981 */ /* 0x000ea4000c1e1900 */
[----:B------:R-:W-:-:S05]  /*1a50*/  IMAD.WIDE.U32 R14, R15, 0x4, R4 ;  /* 0x000000040f0e7825 */ /* 0x000fca00078e0004 */
[----:B------:R0:W2:Y:S01]  /*1a60*/  LDG.E R18, desc[UR6][R14.64] ;  /* 0x000000060e127981 */ /* 0x0000a2000c1e1900 */
[----:B----4-:R-:W-:Y:S01]  /*1a70*/  VIMNMX3 R0, R27, R0, R13, !PT ;  /* 0x000000001b00720f */ /* 0x010fe2000780010d */
[----:B------:R-:W-:Y:S02]  /*1a80*/  VIADD R27, R7, 0x700 ;  /* 0x00000700071b7836 */ /* 0x000fe40000000000 */
[----:B0-----:R-:W-:-:S04]  /*1a90*/  IMAD.WIDE.U32 R14, R21, 0x4, R4 ;  /* 0x00000004150e7825 */ /* 0x001fc800078e0004 */
[--C-:B------:R-:W-:Y:S01]  /*1aa0*/  IMAD.WIDE.U32 R20, R22, 0x4, R4.reuse ;  /* 0x0000000416147825 */ /* 0x100fe200078e0004 */
[----:B------:R0:W4:Y:S04]  /*1ab0*/  LDG.E R13, desc[UR6][R14.64] ;  /* 0x000000060e0d7981 */ /* 0x000128000c1e1900 */
[----:B------:R-:W4:Y:S01]  /*1ac0*/  LDG.E R29, desc[UR6][R20.64] ;  /* 0x00000006141d7981 */ /* 0x000f22000c1e1900 */
[----:B0-----:R-:W-:-:S05]  /*1ad0*/  IMAD.WIDE.U32 R14, R27, 0x4, R4 ;  /* 0x000000041b0e7825 */ /* 0x001fca00078e0004 */
[----:B------:R-:W4:Y:S01]  /*1ae0*/  LDG.E R22, desc[UR6][R14.64] ;  /* 0x000000060e167981 */ /* 0x000f22000c1e1900 */
[----:B---3--:R-:W-:Y:S01]  /*1af0*/  VIMNMX3 R0, R0, R25, R26, !PT ;  /* 0x000000190000720f */ /* 0x008fe2000780011a */
[----:B------:R-:W-:-:S05]  /*1b00*/  VIADD R12, R12, 0x10 ;  /* 0x000000100c0c7836 */ /* 0x000fca0000000000 */
[----:B------:R-:W-:Y:S02]  /*1b10*/  ISETP.NE.AND P0, PT, R12, RZ, PT ;  /* 0x000000ff0c00720c */ /* 0x000fe40003f05270 */
[----:B-----5:R-:W-:-:S04]  /*1b20*/  VIMNMX3 R0, R0, R16, R19, !PT ;  /* 0x000000100000720f */ /* 0x020fc80007800113 */
[----:B------:R-:W-:Y:S01]  /*1b30*/  VIMNMX3 R0, R0, R24, R23, !PT ;  /* 0x000000180000720f */ /* 0x000fe20007800117 */
[----:B------:R-:W-:Y:S02]  /*1b40*/  VIADD R11, R11, 0x1000 ;  /* 0x000010000b0b7836 */ /* 0x000fe40000000000 */
[----:B------:R-:W-:Y:S01]  /*1b50*/  VIADD R7, R7, 0x1000 ;  /* 0x0000100007077836 */ /* 0x000fe20000000000 */
[----:B--2---:R-:W-:-:S04]  /*1b60*/  VIMNMX3 R0, R0, R28, R17, !PT ;  /* 0x0000001c0000720f */ /* 0x004fc80007800111 */
[----:B----4-:R-:W-:-:S04]  /*1b70*/  VIMNMX3 R0, R0, R18, R13, !PT ;  /* 0x000000120000720f */ /* 0x010fc8000780010d */
[----:B------:R-:W-:Y:S01]  /*1b80*/  VIMNMX3 R29, R0, R29, R22, !PT ;  /* 0x0000001d001d720f */ /* 0x000fe20007800116 */
[----:B------:R-:W-:Y:S06]  /*1b90*/  @P0 BRA `(.L_x_197) ;  /* 0xfffffffc00100947 */ /* 0x000fec000383ffff */
[----:B------:R-:W-:Y:S05]  /*1ba0*/  BSYNC.RECONVERGENT B3 ;  /* 0x0000000000037941 */ /* 0x000fea0003800200 */
.L_x_196:
[----:B------:R-:W-:-:S07]  /*1bb0*/  VIADD R0, R11, 0xfffff800 ;  /* 0xfffff8000b007836 */ /* 0x000fce0000000000 */
.L_x_195:
[----:B------:R-:W-:Y:S05]  /*1bc0*/  BSYNC.RECONVERGENT B2 ;  /* 0x0000000000027941 */ /* 0x000fea0003800200 */
.L_x_194:
[----:B------:R-:W-:-:S13]  /*1bd0*/  ISETP.NE.AND P0, PT, R10, RZ, PT ;  /* 0x000000ff0a00720c */ /* 0x000fda0003f05270 */
[----:B------:R-:W-:Y:S05]  /*1be0*/  @!P0 BRA `(.L_x_193) ;  /* 0x0000000400148947 */ /* 0x000fea0003800000 */
[----:B------:R-:W-:Y:S01]  /*1bf0*/  ISETP.GE.U32.AND P0, PT, R10, 0x8, PT ;  /* 0x000000080a00780c */ /* 0x000fe20003f06070 */
[----:B------:R-:W-:Y:S01]  /*1c00*/  BSSY.RECONVERGENT B2, `(.L_x_198) ;  /* 0x0000021000027945 */ /* 0x000fe20003800200 */
[----:B------:R-:W-:-:S04]  /*1c10*/  LOP3.LUT R23, R8, 0x7, RZ, 0xc0, !PT ;  /* 0x0000000708177812 */ /* 0x000fc800078ec0ff */
[----:B------:R-:W-:-:S07]  /*1c20*/  ISETP.NE.AND P1, PT, R23, RZ, PT ;  /* 0x000000ff1700720c */ /* 0x000fce0003f25270 */
[----:B------:R-:W-:Y:S06]  /*1c30*/  @!P0 BRA `(.L_x_199) ;  /* 0x0000000000748947 */ /* 0x000fec0003800000 */
[----:B------:R-:W-:-:S05]  /*1c40*/  IADD3 R11, PT, PT, R0, R9, RZ ;  /* 0x00000009000b7210 */ /* 0x000fca0007ffe0ff */
[C---:B------:R-:W-:Y:S02]  /*1c50*/  VIADD R19, R11.reuse, 0x100 ;  /* 0x000001000b137836 */ /* 0x040fe40000000000 */
[C---:B------:R-:W-:Y:S02]  /*1c60*/  VIADD R21, R11.reuse, 0x200 ;  /* 0x000002000b157836 */ /* 0x040fe40000000000 */
[C---:B------:R-:W-:Y:S02]  /*1c70*/  VIADD R13, R11.reuse, 0x300 ;  /* 0x000003000b0d7836 */ /* 0x040fe40000000000 */
[----:B------:R-:W-:-:S04]  /*1c80*/  IMAD.WIDE.U32 R16, R11, 0x4, R4 ;  /* 0x000000040b107825 */ /* 0x000fc800078e0004 */
[--C-:B------:R-:W-:Y:S01]  /*1c90*/  IMAD.WIDE.U32 R18, R19, 0x4, R4.reuse ;  /* 0x0000000413127825 */ /* 0x100fe200078e0004 */
[----:B------:R0:W2:Y:S03]  /*1ca0*/  LDG.E R22, desc[UR6][R16.64] ;  /* 0x0000000610167981 */ /* 0x0000a6000c1e1900 */
[--C-:B------:R-:W-:Y:S01]  /*1cb0*/  IMAD.WIDE.U32 R20, R21, 0x4, R4.reuse ;  /* 0x0000000415147825 */ /* 0x100fe200078e0004 */
[----:B------:R1:W2:Y:S03]  /*1cc0*/  LDG.E R7, desc[UR6][R18.64] ;  /* 0x0000000612077981 */ /* 0x0002a6000c1e1900 */
[C---:B------:R-:W-:Y:S02]  /*1cd0*/  VIADD R15, R11.reuse, 0x400 ;  /* 0x000004000b0f7836 */ /* 0x040fe40000000000 */
[----:B------:R-:W-:Y:S01]  /*1ce0*/  VIADD R25, R11, 0x500 ;  /* 0x000005000b197836 */ /* 0x000fe20000000000 */
[----:B------:R-:W3:Y:S01]  /*1cf0*/  LDG.E R20, desc[UR6][R20.64] ;  /* 0x0000000614147981 */ /* 0x000ee2000c1e1900 */
[----:B------:R-:W-:-:S04]  /*1d00*/  IMAD.WIDE.U32 R12, R13, 0x4, R4 ;  /* 0x000000040d0c7825 */ /* 0x000fc800078e0004 */
[C---:B------:R-:W-:Y:S02]  /*1d10*/  VIADD R27, R11.reuse, 0x600 ;  /* 0x000006000b1b7836 */ /* 0x040fe40000000000 */
[----:B------:R-:W-:Y:S01]  /*1d20*/  VIADD R24, R11, 0x700 ;  /* 0x000007000b187836 */ /* 0x000fe20000000000 */
[----:B------:R-:W3:Y:S01]  /*1d30*/  LDG.E R12, desc[UR6][R12.64] ;  /* 0x000000060c0c7981 */ /* 0x000ee2000c1e1900 */
[----:B------:R-:W-:-:S04]  /*1d40*/  IMAD.WIDE.U32 R14, R15, 0x4, R4 ;  /* 0x000000040f0e7825 */ /* 0x000fc800078e0004 */
[--C-:B------:R-:W-:Y:S02]  /*1d50*/  IMAD.WIDE.U32 R10, R25, 0x4, R4.reuse ;  /* 0x00000004190a7825 */ /* 0x100fe400078e0004 */
[----:B------:R-:W4:Y:S02]  /*1d60*/  LDG.E R14, desc[UR6][R14.64] ;  /* 0x000000060e0e7981 */ /* 0x000f24000c1e1900 */
[--C-:B0-----:R-:W-:Y:S02]  /*1d70*/  IMAD.WIDE.U32 R16, R27, 0x4, R4.reuse ;  /* 0x000000041b107825 */ /* 0x101fe400078e0004 */
[----:B------:R-:W4:Y:S02]  /*1d80*/  LDG.E R10, desc[UR6][R10.64] ;  /* 0x000000060a0a7981 */ /* 0x000f24000c1e1900 */
[----:B-1----:R-:W-:Y:S02]  /*1d90*/  IMAD.WIDE.U32 R18, R24, 0x4, R4 ;  /* 0x0000000418127825 */ /* 0x002fe400078e0004 */
[----:B------:R-:W5:Y:S04]  /*1da0*/  LDG.E R16, desc[UR6][R16.64] ;  /* 0x0000000610107981 */ /* 0x000f68000c1e1900 */
[----:B------:R-:W5:Y:S01]  /*1db0*/  LDG.E R18, desc[UR6][R18.64] ;  /* 0x0000000612127981 */ /* 0x000f62000c1e1900 */
[----:B------:R-:W-:Y:S01]  /*1dc0*/  VIADD R0, R0, 0x800 ;  /* 0x0000080000007836 */ /* 0x000fe20000000000 */
[----:B--2---:R-:W-:-:S04]  /*1dd0*/  VIMNMX3 R7, R29, R22, R7, !PT ;  /* 0x000000161d07720f */ /* 0x004fc80007800107 */
[----:B---3--:R-:W-:-:S04]  /*1de0*/  VIMNMX3 R7, R7, R20, R12, !PT ;  /* 0x000000140707720f */ /* 0x008fc8000780010c */
[----:B----4-:R-:W-:-:S04]  /*1df0*/  VIMNMX3 R7, R7, R14, R10, !PT ;  /* 0x0000000e0707720f */ /* 0x010fc8000780010a */
[----:B-----5:R-:W-:-:S07]  /*1e00*/  VIMNMX3 R29, R7, R16, R18, !PT ;  /* 0x00000010071d720f */ /* 0x020fce0007800112 */
.L_x_199:
[----:B------:R-:W-:Y:S05]  /*1e10*/  BSYNC.RECONVERGENT B2 ;  /* 0x0000000000027941 */ /* 0x000fea0003800200 */
.L_x_198:
[----:B------:R-:W-:Y:S05]  /*1e20*/  @!P1 BRA `(.L_x_193) ;  /* 0x0000000000849947 */ /* 0x000fea0003800000 */
[----:B------:R-:W-:Y:S01]  /*1e30*/  ISETP.GE.U32.AND P0, PT, R23, 0x4, PT ;  /* 0x000000041700780c */ /* 0x000fe20003f06070 */
[----:B------:R-:W-:Y:S01]  /*1e40*/  BSSY.RECONVERGENT B2, `(.L_x_200) ;  /* 0x0000012000027945 */ /* 0x000fe20003800200 */
[----:B------:R-:W-:-:S11]  /*1e50*/  LOP3.LUT P1, RZ, R8, 0x3, RZ, 0xc0, !PT ;  /* 0x0000000308ff7812 */ /* 0x000fd6000782c0ff */
[----:B------:R-:W-:Y:S05]  /*1e60*/  @!P0 BRA `(.L_x_201) ;  /* 0x00000000003c8947 */ /* 0x000fea0003800000 */
[----:B------:R-:W-:-:S04]  /*1e70*/  IMAD.IADD R7, R0, 0x1, R9 ;  /* 0x0000000100077824 */ /* 0x000fc800078e0209 */
[C---:B------:R-:W-:Y:S02]  /*1e80*/  VIADD R11, R7.reuse, 0x100 ;  /* 0x00000100070b7836 */ /* 0x040fe40000000000 */
[----:B------:R-:W-:-:S04]  /*1e90*/  IMAD.WIDE.U32 R8, R7, 0x4, R4 ;  /* 0x0000000407087825 */ /* 0x000fc800078e0004 */
[C---:B------:R-:W-:Y:S02]  /*1ea0*/  VIADD R13, R7.reuse, 0x200 ;  /* 0x00000200070d7836 */ /* 0x040fe40000000000 */
[----:B------:R-:W-:Y:S01]  /*1eb0*/  VIADD R15, R7, 0x300 ;  /* 0x00000300070f7836 */ /* 0x000fe20000000000 */
[----:B------:R-:W2:Y:S01]  /*1ec0*/  LDG.E R8, desc[UR6][R8.64] ;  /* 0x0000000608087981 */ /* 0x000ea2000c1e1900 */
[----:B------:R-:W-:-:S04]  /*1ed0*/  IMAD.WIDE.U32 R10, R11, 0x4, R4 ;  /* 0x000000040b0a7825 */ /* 0x000fc800078e0004 */
[--C-:B------:R-:W-:Y:S02]  /*1ee0*/  IMAD.WIDE.U32 R12, R13, 0x4, R4.reuse ;  /* 0x000000040d0c7825 */ /* 0x100fe400078e0004 */
[----:B------:R-:W2:Y:S02]  /*1ef0*/  LDG.E R10, desc[UR6][R10.64] ;  /* 0x000000060a0a7981 */ /* 0x000ea4000c1e1900 */
[----:B------:R-:W-:Y:S02]  /*1f00*/  IMAD.WIDE.U32 R14, R15, 0x4, R4 ;  /* 0x000000040f0e7825 */ /* 0x000fe400078e0004 */
[----:B------:R-:W3:Y:S04]  /*1f10*/  LDG.E R12, desc[UR6][R12.64] ;  /* 0x000000060c0c7981 */ /* 0x000ee8000c1e1900 */
[----:B------:R-:W3:Y:S01]  /*1f20*/  LDG.E R14, desc[UR6][R14.64] ;  /* 0x000000060e0e7981 */ /* 0x000ee2000c1e1900 */
[----:B------:R-:W-:Y:S01]  /*1f30*/  VIADD R0, R0, 0x400 ;  /* 0x0000040000007836 */ /* 0x000fe20000000000 */
[----:B--2---:R-:W-:-:S04]  /*1f40*/  VIMNMX3 R29, R29, R8, R10, !PT ;  /* 0x000000081d1d720f */ /* 0x004fc8000780010a */
[----:B---3--:R-:W-:-:S07]  /*1f50*/  VIMNMX3 R29, R29, R12, R14, !PT ;  /* 0x0000000c1d1d720f */ /* 0x008fce000780010e */
.L_x_201:
[----:B------:R-:W-:Y:S05]  /*1f60*/  BSYNC.RECONVERGENT B2 ;  /* 0x0000000000027941 */ /* 0x000fea0003800200 */
.L_x_200:
[----:B------:R-:W-:Y:S05]  /*1f70*/  @!P1 BRA `(.L_x_193) ;  /* 0x0000000000309947 */ /* 0x000fea0003800000 */
[----:B------:R-:W-:Y:S01]  /*1f80*/  LOP3.LUT R6, R6, 0xffff, RZ, 0xc0, !PT ;  /* 0x0000ffff06067812 */ /* 0x000fe200078ec0ff */
[----:B------:R-:W-:-:S03]  /*1f90*/  IMAD.IADD R9, R0, 0x1, R2 ;  /* 0x0000000100097824 */ /* 0x000fc600078e0202 */
[----:B------:R-:W-:-:S04]  /*1fa0*/  LEA.HI R6, R6, 0x1, RZ, 0x18 ;  /* 0x0000000106067811 */ /* 0x000fc800078fc0ff */
[----:B------:R-:W-:-:S05]  /*1fb0*/  LOP3.LUT R6, R6, 0x3, RZ, 0xc0, !PT ;  /* 0x0000000306067812 */ /* 0x000fca00078ec0ff */
[----:B------:R-:W-:-:S07]  /*1fc0*/  IMAD.MOV R0, RZ, RZ, -R6 ;  /* 0x000000ffff007224 */ /* 0x000fce00078e0a06 */
.L_x_202:
[----:B------:R-:W-:-:S06]  /*1fd0*/  IMAD.WIDE.U32 R6, R9, 0x4, R4 ;  /* 0x0000000409067825 */ /* 0x000fcc00078e0004 */
[----:B------:R-:W2:Y:S01]  /*1fe0*/  LDG.E R6, desc[UR6][R6.64] ;  /* 0x0000000606067981 */ /* 0x000ea2000c1e1900 */
[----:B------:R-:W-:Y:S02]  /*1ff0*/  VIADD R0, R0, 0x1 ;  /* 0x0000000100007836 */ /* 0x000fe40000000000 */
[----:B------:R-:W-:-:S03]  /*2000*/  VIADD R9, R9, 0x100 ;  /* 0x0000010009097836 */ /* 0x000fc60000000000 */
[----:B------:R-:W-:Y:S02]  /*2010*/  ISETP.NE.AND P0, PT, R0, RZ, PT ;  /* 0x000000ff0000720c */ /* 0x000fe40003f05270 */
[----:B--2---:R-:W-:-:S11]  /*2020*/  VIMNMX R29, PT, PT, R6, R29, !PT ;  /* 0x0000001d061d7248 */ /* 0x004fd60007fe0100 */
[----:B------:R-:W-:Y:S05]  /*2030*/  @P0 BRA `(.L_x_202) ;  /* 0xfffffffc00e40947 */ /* 0x000fea000383ffff */
.L_x_193:
[----:B------:R-:W-:Y:S05]  /*2040*/  BSYNC.RECONVERGENT B1 ;  /* 0x0000000000017941 */ /* 0x000fea0003800200 */
.L_x_190:
[----:B------:R-:W0:Y:S01]  /*2050*/  S2R R7, SR_LANEID ;  /* 0x0000000000077919 */ /* 0x000e220000000000 */
[----:B------:R-:W1:Y:S01]  /*2060*/  SHFL.DOWN PT, R0, R29, 0x1, 0x1f ;  /* 0x08201f001d007f89 */ /* 0x000e6200000e0000 */
[----:B------:R-:W2:Y:S01]  /*2070*/  S2R R6, SR_TID.X ;  /* 0x0000000000067919 */ /* 0x000ea20000002100 */
[C---:B0-----:R-:W-:Y:S02]  /*2080*/  ISETP.GT.AND P0, PT, R7.reuse, 0x1e, PT ;  /* 0x0000001e0700780c */ /* 0x041fe40003f04270 */
[----:B------:R-:W-:-:S11]  /*2090*/  ISETP.NE.AND P1, PT, R7, RZ, PT ;  /* 0x000000ff0700720c */ /* 0x000fd60003f25270 */
[----:B-1----:R-:W-:Y:S02]  /*20a0*/  @!P0 VIMNMX R29, PT, PT, R0, R29, !PT ;  /* 0x0000001d001d8248 */ /* 0x002fe40007fe0100 */
[----:B------:R-:W-:Y:S01]  /*20b0*/  ISETP.GT.AND P0, PT, R7, 0x1d, PT ;  /* 0x0000001d0700780c */ /* 0x000fe20003f04270 */
[----:B------:R-:W0:Y:S01]  /*20c0*/  @!P1 S2R R5, SR_CgaCtaId ;  /* 0x0000000000059919 */ /* 0x000e220000008800 */
[----:B------:R-:W-:Y:S02]  /*20d0*/  @!P1 MOV R4, 0x400 ;  /* 0x0000040000049802 */ /* 0x000fe40000000f00 */
[----:B--2---:R-:W-:Y:S01]  /*20e0*/  @!P1 SHF.R.U32.HI R2, RZ, 0x3, R6 ;  /* 0x00000003ff029819 */ /* 0x004fe20000011606 */
        /* <DEDUP_REMOVED lines=22> */
[----:B---3--:R-:W-:Y:S04]  /*2250*/  LDS R0, [UR4+0xc] ;  /* 0x00000c04ff007984 */ /* 0x008fe80008000800 */
[----:B------:R-:W0:Y:S04]  /*2260*/  LDS.128 R4, [UR4+0x10] ;  /* 0x00001004ff047984 */ /* 0x000e280008000c00 */
[----:B------:R-:W1:Y:S01]  /*2270*/  LDS.64 R10, [UR4+0x20] ;  /* 0x00002004ff0a7984 */ /* 0x000e620008000a00 */
[----:B0-----:R-:W-:-:S04]  /*2280*/  VIMNMX3 R0, R9, R0, R4, !PT ;  /* 0x000000000900720f */ /* 0x001fc80007800104 */
[----:B------:R-:W-:-:S04]  /*2290*/  VIMNMX3 R0, R0, R5, R6, !PT ;  /* 0x000000050000720f */ /* 0x000fc80007800106 */
[----:B-1----:R-:W-:-:S04]  /*22a0*/  VIMNMX3 R0, R0, R7, R10, !PT ;  /* 0x000000070000720f */ /* 0x002fc8000780010a */
[----:B------:R-:W-:-:S07]  /*22b0*/  VIMNMX R9, PT, PT, R0, R11, !PT ;  /* 0x0000000b00097248 */ /* 0x000fce0007fe0100 */
.L_x_189:
[----:B------:R-:W-:Y:S05]  /*22c0*/  BSYNC.RECONVERGENT B0 ;  /* 0x0000000000007941 */ /* 0x000fea0003800200 */
.L_x_173:
[----:B------:R-:W-:Y:S05]  /*22d0*/  @P0 EXIT ;  /* 0x000000000000094d */ /* 0x000fea0003800000 */
[----:B--23--:R-:W2:Y:S02]  /*22e0*/  LDC.64 R4, c[0x0][0x388] ;  /* 0x0000e200ff047b82 */ /* 0x00cea40000000a00 */
[----:B--2---:R-:W-:-:S05]  /*22f0*/  IMAD.WIDE.U32 R2, R3, 0x4, R4 ;  /* 0x0000000403027825 */ /* 0x004fca00078e0004 */
[----:B------:R-:W-:Y:S01]  /*2300*/  STG.E desc[UR6][R2.64], R9 ;  /* 0x0000000902007986 */ /* 0x000fe2000c101906 */
[----:B------:R-:W-:Y:S05]  /*2310*/  EXIT ;  /* 0x000000000000794d */ /* 0x000fea0003800000 */
.L_x_203:
        /* <DEDUP_REMOVED lines=14> */
.L_x_501:


//--------------------- .text._ZN3cub18CUB_300001_SM_10006detail6reduce28DeviceReduceSingleTileKernelINS2_10policy_hubIijN4cuda3__47maximumIiEEE10Policy1000EN6thrust24THRUST_300001_SM_1000_NS6detail15normal_iteratorINSC_10device_ptrIiEEEEPfjS8_fiNS5_3std3__410__identityEEEvT0_T1_T2_T3_T4_T6_ --------------------------
	.section	.text._ZN3cub18CUB_300001_SM_10006detail6reduce28DeviceReduceSingleTileKernelINS2_10policy_hubIijN4cuda3__47maximumIiEEE10Policy1000EN6thrust24THRUST_300001_SM_1000_NS6detail15normal_iteratorINSC_10device_ptrIiEEEEPfjS8_fiNS5_3std3__410__identityEEEvT0_T1_T2_T3_T4_T6_,"ax",@progbits
	.align	128
        .global         _ZN3cub18CUB_300001_SM_10006detail6reduce28DeviceReduceSingleTileKernelINS2_10policy_hubIijN4cuda3__47maximumIiEEE10Policy1000EN6thrust24THRUST_300001_SM_1000_NS6detail15normal_iteratorINSC_10device_ptrIiEEEEPfjS8_fiNS5_3std3__410__identityEEEvT0_T1_T2_T3_T4_T6_
        .type           _ZN3cub18CUB_300001_SM_10006detail6reduce28DeviceReduceSingleTileKernelINS2_10policy_hubIijN4cuda3__47maximumIiEEE10Policy1000EN6thrust24THRUST_300001_SM_1000_NS6detail15normal_iteratorINSC_10device_ptrIiEEEEPfjS8_fiNS5_3std3__410__identityEEEvT0_T1_T2_T3_T4_T6_,@function
        .size           _ZN3cub18CUB_300001_SM_10006detail6reduce28DeviceReduceSingleTileKernelINS2_10policy_hubIijN4cuda3__47maximumIiEEE10Policy1000EN6thrust24THRUST_300001_SM_1000_NS6detail15normal_iteratorINSC_10device_ptrIiEEEEPfjS8_fiNS5_3std3__410__identityEEEvT0_T1_T2_T3_T4_T6_,(.L_x_502 - _ZN3cub18CUB_300001_SM_10006detail6reduce28DeviceReduceSingleTileKernelINS2_10policy_hubIijN4cuda3__47maximumIiEEE10Policy1000EN6thrust24THRUST_300001_SM_1000_NS6detail15normal_iteratorINSC_10device_ptrIiEEEEPfjS8_fiNS5_3std3__410__identityEEEvT0_T1_T2_T3_T4_T6_)
        .other          _ZN3cub18CUB_300001_SM_10006detail6reduce28DeviceReduceSingleTileKernelINS2_10policy_hubIijN4cuda3__47maximumIiEEE10Policy1000EN6thrust24THRUST_300001_SM_1000_NS6detail15normal_iteratorINSC_10device_ptrIiEEEEPfjS8_fiNS5_3std3__410__identityEEEvT0_T1_T2_T3_T4_T6_,@"STO_CUDA_ENTRY STV_DEFAULT"
_ZN3cub18CUB_300001_SM_10006detail6reduce28DeviceReduceSingleTileKernelINS2_10policy_hubIijN4cuda3__47maximumIiEEE10Policy1000EN6thrust24THRUST_300001_SM_1000_NS6detail15normal_iteratorINSC_10device_ptrIiEEEEPfjS8_fiNS5_3std3__410__identityEEEvT0_T1_T2_T3_T4_T6_:
.text._ZN3cub18CUB_300001_SM_10006detail6reduce28DeviceReduceSingleTileKernelINS2_10policy_hubIijN4cuda3__47maximumIiEEE10Policy1000EN6thrust24THRUST_300001_SM_1000_NS6detail15normal_iteratorINSC_10device_ptrIiEEEEPfjS8_fiNS5_3std3__410__identityEEEvT0_T1_T2_T3_T4_T6_:
        /* <DEDUP_REMOVED lines=13> */
.L_x_204:
[----:B------:R-:W-:Y:S01]  /*00d0*/  ISETP.GT.U32.AND P0, PT, R2, 0xfff, PT ;  /* 0x00000fff0200780c */ /* 0x000fe20003f04070 */
[----:B------:R-:W-:-:S12]  /*00e0*/  BSSY.RECONVERGENT B0, `(.L_x_205) ;  /* 0x00001da000007945 */ /* 0x000fd80003800200 */
        /* <DEDUP_REMOVED lines=11> */
.L_x_208:
[----:B------:R-:W-:Y:S05]  /*01a0*/  BSYNC.RECONVERGENT B1 ;  /* 0x0000000000017941 */ /* 0x000fea0003800200 */
.L_x_207:
        /* <DEDUP_REMOVED lines=17> */
.L_x_213:
        /* <DEDUP_REMOVED lines=31> */
.L_x_212:
[----:B------:R-:W-:Y:S05]  /*04b0*/  BSYNC.RECONVERGENT B2 ;  /* 0x0000000000027941 */ /* 0x000fea0003800200 */
.L_x_211:
[----:B------:R-:W-:Y:S05]  /*04c0*/  @!P1 BRA `(.L_x_210) ;  /* 0x0000000000c89947 */ /* 0x000fea0003800000 */
[----:B------:R-:W-:Y:S01]  /*04d0*/  ISETP.GE.U32.AND P0, PT, R21, 0x8, PT ;  /* 0x000000081500780c */ /* 0x000fe20003f06070 */
[----:B------:R-:W-:Y:S01]  /*04e0*/  BSSY.RECONVERGENT B2, `(.L_x_214) ;  /* 0x0000013000027945 */ /* 0x000fe20003800200 */
[----:B------:R-:W-:-:S04]  /*04f0*/  LOP3.LUT R16, R4, 0x7, RZ, 0xc0, !PT ;  /* 0x0000000704107812 */ /* 0x000fc800078ec0ff */
[----:B------:R-:W-:-:S07]  /*0500*/  ISETP.NE.AND P1, PT, R16, RZ, PT ;  /* 0x000000ff1000720c */ /* 0x000fce0003f25270 */
[----:B------:R-:W-:Y:S06]  /*0510*/  @!P0 BRA `(.L_x_215) ;  /* 0x00000000003c8947 */ /* 0x000fec0003800000 */
[----:B------:R-:W0:Y:S02]  /*0520*/  LDC.64 R6, c[0x0][0x380] ;  /* 0x0000e000ff067b82 */ /* 0x000e240000000a00 */
[----:B0-----:R-:W-:-:S05]  /*0530*/  IMAD.WIDE.U32 R6, R5, 0x4, R6 ;  /* 0x0000000405067825 */ /* 0x001fca00078e0006 */
        /* <DEDUP_REMOVED lines=13> */
.L_x_215:
[----:B------:R-:W-:Y:S05]  /*0610*/  BSYNC.RECONVERGENT B2 ;  /* 0x0000000000027941 */ /* 0x000fea0003800200 */
.L_x_214:
        /* <DEDUP_REMOVED lines=11> */
[----:B------:R-:W3:Y:S01]  /*06d0*/  LDG.E R10, desc[UR6][R6.64+0xc00] ;  /* 0x000c0006060a7981 */ /* 0x000ee2000c1e1900 */
[----:B------:R-:W-:Y:S01]  /*06e0*/  VIADD R5, R5, 0x400 ;  /* 0x0000040005057836 */ /* 0x000fe20000000000 */
[----:B--2--5:R-:W-:-:S04]  /*06f0*/  VIMNMX3 R0, R0, R9, R4, !PT ;  /* 0x000000090000720f */ /* 0x024fc80007800104 */
[----:B---3--:R-:W-:-:S07]  /*0700*/  VIMNMX3 R0, R0, R11, R10, !PT ;  /* 0x0000000b0000720f */ /* 0x008fce000780010a */
.L_x_217:
[----:B------:R-:W-:Y:S05]  /*0710*/  BSYNC.RECONVERGENT B2 ;  /* 0x0000000000027941 */ /* 0x000fea0003800200 */
.L_x_216:
[----:B------:R-:W-:Y:S05]  /*0720*/  @!P1 BRA `(.L_x_210) ;  /* 0x0000000000309947 */ /* 0x000fea0003800000 */
[----:B------:R-:W0:Y:S02]  /*0730*/  LDC.64 R6, c[0x0][0x380] ;  /* 0x0000e000ff067b82 */ /* 0x000e240000000a00 */
[----:B0-----:R-:W-:-:S04]  /*0740*/  IMAD.WIDE.U32 R4, R5, 0x4, R6 ;  /* 0x0000000405047825 */ /* 0x001fc800078e0006 */
[----:B------:R-:W-:Y:S02]  /*0750*/  IMAD.MOV R6, RZ, RZ, -R8 ;  /* 0x000000ffff067224 */ /* 0x000fe400078e0a08 */
[----:B------:R-:W-:-:S07]  /*0760*/  IMAD.MOV.U32 R7, RZ, RZ, R5 ;  /* 0x000000ffff077224 */ /* 0x000fce00078e0005 */
.L_x_218:
[----:B------:R-:W-:-:S06]  /*0770*/  IMAD.MOV.U32 R5, RZ, RZ, R7 ;  /* 0x000000ffff057224 */ /* 0x000fcc00078e0007 */
[----:B------:R0:W2:Y:S01]  /*0780*/  LDG.E R5, desc[UR6][R4.64] ;  /* 0x0000000604057981 */ /* 0x0000a2000c1e1900 */
[----:B------:R-:W-:-:S05]  /*0790*/  VIADD R6, R6, 0x1 ;  /* 0x0000000106067836 */ /* 0x000fca0000000000 */
[----:B------:R-:W-:Y:S02]  /*07a0*/  ISETP.NE.AND P0, PT, R6, RZ, PT ;  /* 0x000000ff0600720c */ /* 0x000fe40003f05270 */
[----:B0-----:R-:W-:-:S05]  /*07b0*/  IADD3 R4, P1, PT, R4, 0x400, RZ ;  /* 0x0000040004047810 */ /* 0x001fca0007f3e0ff */
[----:B------:R-:W-:Y:S01]  /*07c0*/  IMAD.X R7, RZ, RZ, R7, P1 ;  /* 0x000000ffff077224 */ /* 0x000fe200008e0607 */
[----:B--2--5:R-:W-:-:S05]  /*07d0*/  VIMNMX R0, PT, PT, R5, R0, !PT ;  /* 0x0000000005007248 */ /* 0x024fca0007fe0100 */
[----:B------:R-:W-:Y:S05]  /*07e0*/  @P0 BRA `(.L_x_218) ;  /* 0xfffffffc00e00947 */ /* 0x000fea000383ffff */
.L_x_210:
[----:B------:R-:W-:Y:S05]  /*07f0*/  BSYNC.RECONVERGENT B1 ;  /* 0x0000000000017941 */ /* 0x000fea0003800200 */
.L_x_209:
[----:B------:R-:W-:Y:S01]  /*0800*/  ISETP.GE.U32.AND P0, PT, R2, 0x100, PT ;  /* 0x000001000200780c */ /* 0x000fe20003f06070 */
[----:B-----5:R-:W-:-:S12]  /*0810*/  IMAD.MOV.U32 R9, RZ, RZ, R0 ;  /* 0x000000ffff097224 */ /* 0x020fd800078e0000 */
[----:B------:R-:W-:Y:S05]  /*0820*/  @!P0 BRA `(.L_x_219) ;  /* 0x0000000000a08947 */ /* 0x000fea0003800000 */
[----:B0-----:R-:W0:Y:S01]  /*0830*/  S2R R6, SR_LANEID ;  /* 0x0000000000067919 */ /* 0x001e220000000000 */
[----:B------:R-:W1:Y:S02]  /*0840*/  SHFL.DOWN PT, R0, R9, 0x1, 0x1f ;  /* 0x08201f0009007f89 */ /* 0x000e6400000e0000 */
[----:B-1----:R-:W-:Y:S02]  /*0850*/  VIMNMX R0, PT, PT, R0, R9, !PT ;  /* 0x0000000900007248 */ /* 0x002fe40007fe0100 */
[C---:B0-----:R-:W-:Y:S02]  /*0860*/  ISETP.GT.AND P0, PT, R6.reuse, 0x1e, PT ;  /* 0x0000001e0600780c */ /* 0x041fe40003f04270 */
[C---:B------:R-:W-:Y:S02]  /*0870*/  ISETP.NE.AND P1, PT, R6.reuse, RZ, PT ;  /* 0x000000ff0600720c */ /* 0x040fe40003f25270 */
[----:B------:R-:W-:Y:S02]  /*0880*/  SEL R0, R9, R0, P0 ;  /* 0x0000000009007207 */ /* 0x000fe40000000000 */
[----:B------:R-:W-:-:S03]  /*0890*/  ISETP.GT.AND P0, PT, R6, 0x1d, PT ;  /* 0x0000001d0600780c */ /* 0x000fc60003f04270 */
[----:B------:R-:W0:Y:S06]  /*08a0*/  SHFL.DOWN PT, R5, R0, 0x2, 0x1f ;  /* 0x08401f0000057f89 */ /* 0x000e2c00000e0000 */
        /* <DEDUP_REMOVED lines=32> */
.L_x_219:
[----:B0-----:R-:W0:Y:S01]  /*0ab0*/  S2R R6, SR_LANEID ;  /* 0x0000000000067919 */ /* 0x001e220000000000 */
[----:B------:R-:W-:-:S04]  /*0ac0*/  LOP3.LUT R0, R3, 0x3e0, RZ, 0xc0, !PT ;  /* 0x000003e003007812 */ /* 0x000fc800078ec0ff */
[----:B------:R-:W-:Y:S01]  /*0ad0*/  LOP3.LUT R7, RZ, R0, RZ, 0x33, !PT ;  /* 0x00000000ff077212 */ /* 0x000fe200078e33ff */
[----:B------:R-:W-:-:S04]  /*0ae0*/  VIADD R5, R0, 0x20 ;  /* 0x0000002000057836 */ /* 0x000fc80000000000 */
[----:B------:R-:W-:Y:S01]  /*0af0*/  IMAD.IADD R7, R7, 0x1, R2 ;  /* 0x0000000107077824 */ /* 0x000fe200078e0202 */
[----:B------:R-:W-:-:S04]  /*0b00*/  ISETP.GT.U32.AND P0, PT, R5, R2, PT ;  /* 0x000000020500720c */ /* 0x000fc80003f04070 */
        /* <DEDUP_REMOVED lines=36> */
[C---:B------:R-:W-:Y:S02]  /*0d50*/  ISETP.GT.U32.AND P3, PT, R2.reuse, 0x60, PT ;  /* 0x000000600200780c */ /* 0x040fe40003f64070 */
[----:B------:R-:W-:Y:S01]  /*0d60*/  ISETP.GT.U32.AND P1, PT, R2, 0x80, PT ;  /* 0x000000800200780c */ /* 0x000fe20003f24070 */
[----:B-1----:R-:W-:-:S09]  /*0d70*/  ULEA UR4, UR5, UR4, 0x18 ;  /* 0x0000000405047291 */ /* 0x002fd2000f8ec0ff */
[----:B------:R-:W0:Y:S04]  /*0d80*/  LDS R0, [UR4+0xc] ;  /* 0x00000c04ff007984 */ /* 0x000e280008000800 */
[----:B------:R-:W1:Y:S04]  /*0d90*/  LDS.128 R8, [UR4+0x10] ;  /* 0x00001004ff087984 */ /* 0x000e680008000c00 */
[----:B------:R-:W2:Y:S01]  /*0da0*/  LDS.64 R6, [UR4+0x20] ;  /* 0x00002004ff067984 */ /* 0x000ea20008000a00 */
[----:B0-----:R-:W-:Y:S02]  /*0db0*/  @P2 VIMNMX R5, PT, PT, R5, R0, !PT ;  /* 0x0000000005052248 */ /* 0x001fe40007fe0100 */
[----:B------:R-:W-:-:S02]  /*0dc0*/  ISETP.GT.U32.AND P2, PT, R2, 0xa0, PT ;  /* 0x000000a00200780c */ /* 0x000fc40003f44070 */
[----:B-1----:R-:W-:Y:S02]  /*0dd0*/  @P4 VIMNMX R5, PT, PT, R5, R8, !PT ;  /* 0x0000000805054248 */ /* 0x002fe40007fe0100 */
[C---:B------:R-:W-:Y:S02]  /*0de0*/  ISETP.GT.U32.AND P4, PT, R2.reuse, 0xc0, PT ;  /* 0x000000c00200780c */ /* 0x040fe40003f84070 */
[----:B------:R-:W-:Y:S02]  /*0df0*/  @P3 VIMNMX R5, PT, PT, R5, R9, !PT ;  /* 0x0000000905053248 */ /* 0x000fe40007fe0100 */
[----:B------:R-:W-:Y:S02]  /*0e00*/  ISETP.GT.U32.AND P3, PT, R2, 0xe0, PT ;  /* 0x000000e00200780c */ /* 0x000fe40003f64070 */
[----:B------:R-:W-:-:S04]  /*0e10*/  @P1 VIMNMX R5, PT, PT, R5, R10, !PT ;  /* 0x0000000a05051248 */ /* 0x000fc80007fe0100 */
[----:B------:R-:W-:-:S04]  /*0e20*/  @P2 VIMNMX R5, PT, PT, R5, R11, !PT ;  /* 0x0000000b05052248 */ /* 0x000fc80007fe0100 */
[----:B--2---:R-:W-:-:S04]  /*0e30*/  @P4 VIMNMX R5, PT, PT, R5, R6, !PT ;  /* 0x0000000605054248 */ /* 0x004fc80007fe0100 */
[----:B------:R-:W-:Y:S01]  /*0e40*/  @P3 VIMNMX R5, PT, PT, R5, R7, !PT ;  /* 0x0000000705053248 */ /* 0x000fe20007fe0100 */
[----:B------:R-:W-:Y:S06]  /*0e50*/  BRA `(.L_x_220) ;  /* 0x0000001000087947 */ /* 0x000fec0003800000 */
.L_x_206:
[----:B------:R-:W0:Y:S01]  /*0e60*/  S2R R0, SR_TID.X ;  /* 0x0000000000007919 */ /* 0x000e220000002100 */
[----:B------:R-:W1:Y:S02]  /*0e70*/  LDCU.64 UR4, c[0x0][0x380] ;  /* 0x00007000ff0477ac */ /* 0x000e640008000a00 */
[----:B-1----:R-:W-:Y:S02]  /*0e80*/  IMAD.U32 R12, RZ, RZ, UR4 ;  /* 0x00000004ff0c7e24 */ /* 0x002fe4000f8e00ff */
[----:B------:R-:W-:Y:S02]  /*0e90*/  IMAD.U32 R13, RZ, RZ, UR5 ;  /* 0x00000005ff0d7e24 */ /* 0x000fe4000f8e00ff */
        /* <DEDUP_REMOVED lines=17> */
[----:B------:R-:W-:Y:S01]  /*0fb0*/  UMOV UR4, 0x1000 ;  /* 0x0000100000047882 */ /* 0x000fe20000000000 */
[----:B--2---:R-:W-:Y:S01]  /*0fc0*/  VIMNMX3 R6, R3, R6, R7, !PT ;  /* 0x000000060306720f */ /* 0x004fe20007800107 */
[----:B------:R-:W-:-:S05]  /*0fd0*/  VIADD R3, R2, 0xfffff000 ;  /* 0xfffff00002037836 */ /* 0x000fca0000000000 */
[----:B------:R-:W-:Y:S02]  /*0fe0*/  ISETP.GE.U32.AND P0, PT, R3, 0x1000, PT ;  /* 0x000010000300780c */ /* 0x000fe40003f06070 */
        /* <DEDUP_REMOVED lines=8> */
[----:B------:R-:W0:Y:S01]  /*1070*/  LDC R2, c[0x0][0x390] ;  /* 0x0000e400ff027b82 */ /* 0x000e220000000800 */
[----:B------:R-:W-:-:S07]  /*1080*/  UMOV UR4, 0x1000 ;  /* 0x0000100000047882 */ /* 0x000fce0000000000 */
[----:B------:R-:W1:Y:S02]  /*1090*/  LDC.64 R12, c[0x0][0x380] ;  /* 0x0000e000ff0c7b82 */ /* 0x000e640000000a00 */
.L_x_223:
[----:B------:R-:W-:-:S04]  /*10a0*/  VIADD R5, R0, UR4 ;  /* 0x0000000400057c36 */ /* 0x000fc80008000000 */
[----:B-1----:R-:W-:-:S05]  /*10b0*/  IMAD.WIDE.U32 R4, R5, 0x4, R12 ;  /* 0x0000000405047825 */ /* 0x002fca00078e000c */
        /* <DEDUP_REMOVED lines=16> */
[----:B--2---:R-:W-:Y:S01]  /*11c0*/  VIMNMX3 R10, R10, R11, R14, !PT ;  /* 0x0000000b0a0a720f */ /* 0x004fe2000780010e */
[----:B0-----:R-:W-:-:S05]  /*11d0*/  VIADD R11, R2, -UR4 ;  /* 0x80000004020b7c36 */ /* 0x001fca0008000000 */
[----:B------:R-:W-:Y:S02]  /*11e0*/  ISETP.GE.U32.AND P0, PT, R11, 0x1000, PT ;  /* 0x000010000b00780c */ /* 0x000fe40003f06070 */
[----:B---3--:R-:W-:Y:S02]  /*11f0*/  VIMNMX3 R16, R25, R16, R17, !PT ;  /* 0x000000101910720f */ /* 0x008fe40007800111 */
[----:B----4-:R-:W-:Y:S02]  /*1200*/  VIMNMX3 R19, R18, R19, R20, !PT ;  /* 0x000000131213720f */ /* 0x010fe40007800114 */
[----:B-----5:R-:W-:-:S04]  /*1210*/  VIMNMX3 R21, R21, R22, R23, !PT ;  /* 0x000000161515720f */ /* 0x020fc80007800117 */
[----:B------:R-:W-:Y:S02]  /*1220*/  VIMNMX3 R16, R16, R19, R21, !PT ;  /* 0x000000131010720f */ /* 0x000fe40007800115 */
[----:B------:R-:W-:Y:S02]  /*1230*/  VIMNMX3 R7, R9, R7, R6, !PT ;  /* 0x000000070907720f */ /* 0x000fe40007800106 */
[----:B------:R-:W-:-:S04]  /*1240*/  VIMNMX R8, PT, PT, R8, R15, !PT ;  /* 0x0000000f08087248 */ /* 0x000fc80007fe0100 */
[----:B------:R-:W-:-:S04]  /*1250*/  VIMNMX3 R7, R10, R7, R8, !PT ;  /* 0x000000070a07720f */ /* 0x000fc80007800108 */
[----:B------:R-:W-:Y:S01]  /*1260*/  VIMNMX R25, PT, PT, R16, R7, !PT ;  /* 0x0000000710197248 */ /* 0x000fe20007fe0100 */
[----:B------:R-:W-:Y:S06]  /*1270*/  @!P0 BRA `(.L_x_222) ;  /* 0x0000000800688947 */ /* 0x000fec0003800000 */
[----:B------:R-:W-:-:S06]  /*1280*/  UIADD3 UR4, UPT, UPT, UR4, 0x1000, URZ ;  /* 0x0000100004047890 */ /* 0x000fcc000fffe0ff */
[----:B------:R-:W-:-:S13]  /*1290*/  ISETP.LT.U32.AND P0, PT, R3, UR4, PT ;  /* 0x0000000403007c0c */ /* 0x000fda000bf01070 */
[----:B------:R-:W-:Y:S05]  /*12a0*/  @!P0 BRA `(.L_x_223) ;  /* 0xfffffffc007c8947 */ /* 0x000fea000383ffff */
.L_x_221:
[----:B------:R-:W-:Y:S01]  /*12b0*/  VIADD R3, R2, -UR4 ;  /* 0x8000000402037c36 */ /* 0x000fe20008000000 */
[----:B------:R-:W-:Y:S04]  /*12c0*/  BSSY.RECONVERGENT B1, `(.L_x_222) ;  /* 0x0000095000017945 */ /* 0x000fe80003800200 */
[----:B------:R-:W-:-:S04]  /*12d0*/  ISETP.GE.AND P0, PT, R0, R3, PT ;  /* 0x000000030000720c */ /* 0x000fc80003f06270 */
[----:B------:R-:W-:-:S13]  /*12e0*/  ISETP.LE.U32.OR P0, PT, R2, UR4, P0 ;  /* 0x0000000402007c0c */ /* 0x000fda0008703470 */
[----:B------:R-:W-:Y:S05]  /*12f0*/  @P0 BRA `(.L_x_224) ;  /* 0x0000000800440947 */ /* 0x000fea0003800000 */
[----:B------:R-:W-:Y:S01]  /*1300*/  LOP3.LUT R3, RZ, R0, RZ, 0x33, !PT ;  /* 0x00000000ff037212 */ /* 0x000fe200078e33ff */
[----:B------:R-:W-:Y:S01]  /*1310*/  BSSY.RECONVERGENT B2, `(.L_x_225) ;  /* 0x000004a000027945 */ /* 0x000fe20003800200 */
[----:B------:R-:W-:Y:S02]  /*1320*/  IMAD.MOV.U32 R6, RZ, RZ, R0 ;  /* 0x000000ffff067224 */ /* 0x000fe400078e0000 */
[----:B------:R-:W-:-:S04]  /*1330*/  IADD3 R3, PT, PT, R2, -UR4, R3 ;  /* 0x8000000402037c10 */ /* 0x000fc8000fffe003 */
[C---:B------:R-:W-:Y:S02]  /*1340*/  ISETP.GE.U32.AND P0, PT, R3.reuse, 0xf00, PT ;  /* 0x00000f000300780c */ /* 0x040fe40003f06070 */
[----:B------:R-:W-:-:S04]  /*1350*/  LEA.HI R3, R3, 0x1, RZ, 0x18 ;  /* 0x0000000103037811 */ /* 0x000fc800078fc0ff */
[----:B------:R-:W-:-:S07]  /*1360*/  LOP3.LUT R4, R3, 0xf, RZ, 0xc0, !PT ;  /* 0x0000000f03047812 */ /* 0x000fce00078ec0ff */
[----:B------:R-:W-:Y:S05]  /*1370*/  @!P0 BRA `(.L_x_226) ;  /* 0x00000004000c8947 */ /* 0x000fea0003800000 */
[----:B------:R-:W-:Y:S01]  /*1380*/  LOP3.LUT R7, R3, 0x1fffff0, RZ, 0xc0, !PT ;  /* 0x01fffff003077812 */ /* 0x000fe200078ec0ff */
[----:B------:R-:W-:Y:S01]  /*1390*/  BSSY.RECONVERGENT B3, `(.L_x_227) ;  /* 0x0000040000037945 */ /* 0x000fe20003800200 */
[C---:B------:R-:W-:Y:S01]  /*13a0*/  LOP3.LUT R6, R0.reuse, 0x800, RZ, 0xfc, !PT ;  /* 0x0000080000067812 */ /* 0x040fe200078efcff */
[----:B------:R-:W-:Y:S02]  /*13b0*/  VIADD R2, R0, UR4 ;  /* 0x0000000400027c36 */ /* 0x000fe40008000000 */
[----:B------:R-:W-:-:S07]  /*13c0*/  IMAD.MOV R7, RZ, RZ, -R7 ;  /* 0x000000ffff077224 */ /* 0x000fce00078e0a07 */
.L_x_228:
[----:B------:R-:W-:-:S04]  /*13d0*/  IMAD.WIDE.U32 R26, R2, 0x4, R12 ;  /* 0x00000004021a7825 */ /* 0x000fc800078e000c */
[C---:B------:R-:W-:Y:S02]  /*13e0*/  VIADD R9, R2.reuse, 0x100 ;  /* 0x0000010002097836 */ /* 0x040fe40000000000 */
[----:B------:R-:W-:Y:S01]  /*13f0*/  VIADD R15, R2, 0x400 ;  /* 0x00000400020f7836 */ /* 0x000fe20000000000 */
[----:B------:R0:W2:Y:S01]  /*1400*/  LDG.E R26, desc[UR6][R26.64] ;  /* 0x000000061a1a7981 */ /* 0x0000a2000c1e1900 */
[----:B------:R-:W-:-:S04]  /*1410*/  IMAD.WIDE.U32 R8, R9, 0x4, R12 ;  /* 0x0000000409087825 */ /* 0x000fc800078e000c */
[C---:B------:R-:W-:Y:S01]  /*1420*/  VIADD R17, R2.reuse, 0x200 ;  /* 0x0000020002117836 */ /* 0x040fe20000000000 */
[----:B------:R1:W2:Y:S01]  /*1430*/  LDG.E R5, desc[UR6][R8.64] ;  /* 0x0000000608057981 */ /* 0x0002a2000c1e1900 */
[C---:B------:R-:W-:Y:S02]  /*1440*/  VIADD R11, R2.reuse, 0x300 ;  /* 0x00000300020b7836 */ /* 0x040fe40000000000 */
[----:B0-----:R-:W-:Y:S02]  /*1450*/  VIADD R27, R2, 0x700 ;  /* 0x00000700021b7836 */ /* 0x001fe40000000000 */
[----:B------:R-:W-:-:S04]  /*1460*/  IMAD.WIDE.U32 R14, R15, 0x4, R12 ;  /* 0x000000040f0e7825 */ /* 0x000fc800078e000c */
[--C-:B------:R-:W-:Y:S01]  /*1470*/  IMAD.WIDE.U32 R16, R17, 0x4, R12.reuse ;  /* 0x0000000411107825 */ /* 0x100fe200078e000c */
[----:B------:R0:W3:Y:S03]  /*1480*/  LDG.E R22, desc[UR6][R14.64] ;  /* 0x000000060e167981 */ /* 0x0000e6000c1e1900 */
[----:B------:R-:W-:Y:S01]  /*1490*/  VIADD R29, R2, 0x500 ;  /* 0x00000500021d7836 */ /* 0x000fe20000000000 */
[----:B------:R-:W4:Y:S01]  /*14a0*/  LDG.E R24, desc[UR6][R16.64] ;  /* 0x0000000610187981 */ /* 0x000f22000c1e1900 */
[----:B------:R-:W-:-:S04]  /*14b0*/  IMAD.WIDE.U32 R10, R11, 0x4, R12 ;  /* 0x000000040b0a7825 */ /* 0x000fc800078e000c */
[--C-:B-1----:R-:W-:Y:S01]  /*14c0*/  IMAD.WIDE.U32 R8, R27, 0x4, R12.reuse ;  /* 0x000000041b087825 */ /* 0x102fe200078e000c */
[----:B------:R-:W4:Y:S03]  /*14d0*/  LDG.E R23, desc[UR6][R10.64] ;  /* 0x000000060a177981 */ /* 0x000f26000c1e1900 */
[----:B------:R-:W-:Y:S02]  /*14e0*/  VIADD R27, R2, 0x900 ;  /* 0x00000900021b7836 */ /* 0x000fe40000000000 */
[----:B------:R-:W-:-:S04]  /*14f0*/  IMAD.WIDE.U32 R28, R29, 0x4, R12 ;  /* 0x000000041d1c7825 */ /* 0x000fc800078e000c */
[C---:B------:R-:W-:Y:S01]  /*1500*/  VIADD R19, R2.reuse, 0x600 ;  /* 0x0000060002137836 */ /* 0x040fe20000000000 */
[----:B------:R1:W5:Y:S01]  /*1510*/  LDG.E R11, desc[UR6][R8.64] ;  /* 0x00000006080b7981 */ /* 0x000362000c1e1900 */
[C---:B0-----:R-:W-:Y:S02]  /*1520*/  VIADD R15, R2.reuse, 0xa00 ;  /* 0x00000a00020f7836 */ /* 0x041fe40000000000 */
[----:B------:R-:W-:Y:S01]  /*1530*/  VIADD R20, R2, 0x800 ;  /* 0x0000080002147836 */ /* 0x000fe20000000000 */
[----:B------:R0:W3:Y:S01]  /*1540*/  LDG.E R21, desc[UR6][R28.64] ;  /* 0x000000061c157981 */ /* 0x0000e2000c1e1900 */
[----:B------:R-:W-:-:S04]  /*1550*/  IMAD.WIDE.U32 R18, R19, 0x4, R12 ;  /* 0x0000000413127825 */ /* 0x000fc800078e000c */
[----:B-1----:R-:W-:-:S04]  /*1560*/  IMAD.WIDE.U32 R8, R27, 0x4, R12 ;  /* 0x000000041b087825 */ /* 0x002fc800078e000c */
[--C-:B------:R-:W-:Y:S02]  /*1570*/  IMAD.WIDE.U32 R14, R15, 0x4, R12.reuse ;  /* 0x000000040f0e7825 */ /* 0x100fe400078e000c */
[----:B------:R-:W5:Y:S02]  /*1580*/  LDG.E R9, desc[UR6][R8.64] ;  /* 0x0000000608097981 */ /* 0x000f64000c1e1900 */
[--C-:B------:R-:W-:Y:S02]  /*1590*/  IMAD.WIDE.U32 R16, R20, 0x4, R12.reuse ;  /* 0x0000000414107825 */ /* 0x100fe400078e000c */
[----:B------:R1:W5:Y:S02]  /*15a0*/  LDG.E R20, desc[UR6][R18.64] ;  /* 0x0000000612147981 */ /* 0x000364000c1e1900 */
[C---:B0-----:R-:W-:Y:S02]  /*15b0*/  VIADD R29, R2.reuse, 0xb00 ;  /* 0x00000b00021d7836 */ /* 0x041fe40000000000 */
[----:B------:R-:W-:Y:S01]  /*15c0*/  VIADD R27, R2, 0xc00 ;  /* 0x00000c00021b7836 */ /* 0x000fe20000000000 */
[----:B------:R0:W5:Y:S01]  /*15d0*/  LDG.E R10, desc[UR6][R16.64] ;  /* 0x00000006100a7981 */ /* 0x000162000c1e1900 */
[----:B------:R-:W-:-:S03]  /*15e0*/  IMAD.WIDE.U32 R28, R29, 0x4, R12 ;  /* 0x000000041d1c7825 */ /* 0x000fc600078e000c */
[----:B------:R0:W5:Y:S01]  /*15f0*/  LDG.E R8, desc[UR6][R14.64] ;  /* 0x000000060e087981 */ /* 0x000162000c1e1900 */
[C---:B-1----:R-:W-:Y:S02]  /*1600*/  VIADD R19, R2.reuse, 0xe00 ;  /* 0x00000e0002137836 */ /* 0x042fe40000000000 */
[C---:B------:R-:W-:Y:S02]  /*1610*/  VIADD R18, R2.reuse, 0xf00 ;  /* 0x00000f0002127836 */ /* 0x040fe40000000000 */
[----:B0-----:R-:W-:Y:S02]  /*1620*/  IMAD.WIDE.U32 R16, R27, 0x4, R12 ;  /* 0x000000041b107825 */ /* 0x001fe400078e000c */
[----:B------:R-:W5:Y:S02]  /*1630*/  LDG.E R27, desc[UR6][R28.64] ;  /* 0x000000061c1b7981 */ /* 0x000f64000c1e1900 */
[----:B------:R-:W-:-:S04]  /*1640*/  VIADD R15, R2, 0xd00 ;  /* 0x00000d00020f7836 */ /* 0x000fc80000000000 */
[--C-:B------:R-:W-:Y:S01]  /*1650*/  IMAD.WIDE.U32 R14, R15, 0x4, R12.reuse ;  /* 0x000000040f0e7825 */ /* 0x100fe200078e000c */
[----:B------:R0:W5:Y:S05]  /*1660*/  LDG.E R28, desc[UR6][R16.64] ;  /* 0x00000006101c7981 */ /* 0x00016a000c1e1900 */
[----:B------:R-:W5:Y:S01]  /*1670*/  LDG.E R15, desc[UR6][R14.64] ;  /* 0x000000060e0f7981 */ /* 0x000f62000c1e1900 */
[----:B0-----:R-:W-:-:S04]  /*1680*/  IMAD.WIDE.U32 R16, R19, 0x4, R12 ;  /* 0x0000000413107825 */ /* 0x001fc800078e000c */
[----:B------:R-:W-:Y:S02]  /*1690*/  IMAD.WIDE.U32 R18, R18, 0x4, R12 ;  /* 0x0000000412127825 */ /* 0x000fe400078e000c */
[----:B------:R-:W5:Y:S04]  /*16a0*/  LDG.E R16, desc[UR6][R16.64] ;  /* 0x0000000610107981 */ /* 0x000f68000c1e1900 */
[----:B------:R-:W5:Y:S01]  /*16b0*/  LDG.E R19, desc[UR6][R18.64] ;  /* 0x0000000612137981 */ /* 0x000f62000c1e1900 */
[----:B------:R-:W-:-:S05]  /*16c0*/  VIADD R7, R7, 0x10 ;  /* 0x0000001007077836 */ /* 0x000fca0000000000 */
[----:B------:R-:W-:Y:S01]  /*16d0*/  ISETP.NE.AND P0, PT, R7, RZ, PT ;  /* 0x000000ff0700720c */ /* 0x000fe20003f05270 */
[----:B------:R-:W-:Y:S02]  /*16e0*/  VIADD R6, R6, 0x1000 ;  /* 0x0000100006067836 */ /* 0x000fe40000000000 */
[----:B------:R-:W-:Y:S01]  /*16f0*/  VIADD R2, R2, 0x1000 ;  /* 0x0000100002027836 */ /* 0x000fe20000000000 */
[----:B--2---:R-:W-:-:S04]  /*1700*/  VIMNMX3 R5, R25, R26, R5, !PT ;  /* 0x0000001a1905720f */ /* 0x004fc80007800105 */
[----:B----4-:R-:W-:-:S04]  /*1710*/  VIMNMX3 R5, R5, R24, R23, !PT ;  /* 0x000000180505720f */ /* 0x010fc80007800117 */
[----:B---3--:R-:W-:-:S04]  /*1720*/  VIMNMX3 R5, R5, R22, R21, !PT ;  /* 0x000000160505720f */ /* 0x008fc80007800115 */
[----:B-----5:R-:W-:-:S04]  /*1730*/  VIMNMX3 R5, R5, R20, R11, !PT ;  /* 0x000000140505720f */ /* 0x020fc8000780010b */
[----:B------:R-:W-:-:S04]  /*1740*/  VIMNMX3 R5, R5, R10, R9, !PT ;  /* 0x0000000a0505720f */ /* 0x000fc80007800109 */
[----:B------:R-:W-:-:S04]  /*1750*/  VIMNMX3 R5, R5, R8, R27, !PT ;  /* 0x000000080505720f */ /* 0x000fc8000780011b */
[----:B------:R-:W-:-:S04]  /*1760*/  VIMNMX3 R5, R5, R28, R15, !PT ;  /* 0x0000001c0505720f */ /* 0x000fc8000780010f */
[----:B------:R-:W-:Y:S01]  /*1770*/  VIMNMX3 R25, R5, R16, R19, !PT ;  /* 0x000000100519720f */ /* 0x000fe20007800113 */
[----:B------:R-:W-:Y:S06]  /*1780*/  @P0 BRA `(.L_x_228) ;  /* 0xfffffffc00100947 */ /* 0x000fec000383ffff */
[----:B------:R-:W-:Y:S05]  /*1790*/  BSYNC.RECONVERGENT B3 ;  /* 0x0000000000037941 */ /* 0x000fea0003800200 */
.L_x_227:
[----:B------:R-:W-:-:S07]  /*17a0*/  VIADD R6, R6, 0xfffff800 ;  /* 0xfffff80006067836 */ /* 0x000fce0000000000 */
.L_x_226:
[----:B------:R-:W-:Y:S05]  /*17b0*/  BSYNC.RECONVERGENT B2 ;  /* 0x0000000000027941 */ /* 0x000fea0003800200 */
.L_x_225:
[----:B------:R-:W-:-:S13]  /*17c0*/  ISETP.NE.AND P0, PT, R4, RZ, PT ;  /* 0x000000ff0400720c */ /* 0x000fda0003f05270 */
[----:B------:R-:W-:Y:S05]  /*17d0*/  @!P0 BRA `(.L_x_224) ;  /* 0x00000004000c8947 */ /* 0x000fea0003800000 */
[----:B------:R-:W-:Y:S01]  /*17e0*/  ISETP.GE.U32.AND P0, PT, R4, 0x8, PT ;  /* 0x000000080400780c */ /* 0x000fe20003f06070 */
[----:B------:R-:W-:Y:S01]  /*17f0*/  BSSY.RECONVERGENT B2, `(.L_x_229) ;  /* 0x0000021000027945 */ /* 0x000fe20003800200 */
[----:B------:R-:W-:-:S04]  /*1800*/  LOP3.LUT R22, R3, 0x7, RZ, 0xc0, !PT ;  /* 0x0000000703167812 */ /* 0x000fc800078ec0ff */
[----:B------:R-:W-:-:S07]  /*1810*/  ISETP.NE.AND P1, PT, R22, RZ, PT ;  /* 0x000000ff1600720c */ /* 0x000fce0003f25270 */
[----:B------:R-:W-:Y:S06]  /*1820*/  @!P0 BRA `(.L_x_230) ;  /* 0x0000000000748947 */ /* 0x000fec0003800000 */
[----:B------:R-:W-:-:S04]  /*1830*/  VIADD R5, R6, UR4 ;  /* 0x0000000406057c36 */ /* 0x000fc80008000000 */
[C---:B------:R-:W-:Y:S02]  /*1840*/  VIADD R21, R5.reuse, 0x100 ;  /* 0x0000010005157836 */ /* 0x040fe40000000000 */
[C---:B------:R-:W-:Y:S02]  /*1850*/  VIADD R19, R5.reuse, 0x200 ;  /* 0x0000020005137836 */ /* 0x040fe40000000000 */
[C---:B------:R-:W-:Y:S02]  /*1860*/  VIADD R9, R5.reuse, 0x300 ;  /* 0x0000030005097836 */ /* 0x040fe40000000000 */
[----:B------:R-:W-:-:S04]  /*1870*/  IMAD.WIDE.U32 R14, R5, 0x4, R12 ;  /* 0x00000004050e7825 */ /* 0x000fc800078e000c */
[--C-:B------:R-:W-:Y:S01]  /*1880*/  IMAD.WIDE.U32 R20, R21, 0x4, R12.reuse ;  /* 0x0000000415147825 */ /* 0x100fe200078e000c */
[----:B------:R0:W2:Y:S03]  /*1890*/  LDG.E R2, desc[UR6][R14.64] ;  /* 0x000000060e027981 */ /* 0x0000a6000c1e1900 */
[--C-:B------:R-:W-:Y:S01]  /*18a0*/  IMAD.WIDE.U32 R18, R19, 0x4, R12.reuse ;  /* 0x0000000413127825 */ /* 0x100fe200078e000c */
[----:B------:R-:W2:Y:S03]  /*18b0*/  LDG.E R7, desc[UR6][R20.64] ;  /* 0x0000000614077981 */ /* 0x000ea6000c1e1900 */
        /* <DEDUP_REMOVED lines=10> */
[--C-:B------:R-:W-:Y:S02]  /*1960*/  IMAD.WIDE.U32 R16, R23, 0x4, R12.reuse ;  /* 0x0000000417107825 */ /* 0x100fe400078e000c */
[----:B------:R-:W4:Y:S02]  /*1970*/  LDG.E R4, desc[UR6][R4.64] ;  /* 0x0000000604047981 */ /* 0x000f24000c1e1900 */
[----:B0-----:R-:W-:Y:S02]  /*1980*/  IMAD.WIDE.U32 R14, R27, 0x4, R12 ;  /* 0x000000041b0e7825 */ /* 0x001fe400078e000c */
[----:B------:R-:W5:Y:S04]  /*1990*/  LDG.E R16, desc[UR6][R16.64] ;  /* 0x0000000610107981 */ /* 0x000f68000c1e1900 */
[----:B------:R-:W5:Y:S01]  /*19a0*/  LDG.E R14, desc[UR6][R14.64] ;  /* 0x000000060e0e7981 */ /* 0x000f62000c1e1900 */
[----:B------:R-:W-:Y:S01]  /*19b0*/  VIADD R6, R6, 0x800 ;  /* 0x0000080006067836 */ /* 0x000fe20000000000 */
[----:B--2---:R-:W-:-:S04]  /*19c0*/  VIMNMX3 R7, R25, R2, R7, !PT ;  /* 0x000000021907720f */ /* 0x004fc80007800107 */
[----:B---3--:R-:W-:-:S04]  /*19d0*/  VIMNMX3 R7, R7, R18, R8, !PT ;  /* 0x000000120707720f */ /* 0x008fc80007800108 */
[----:B----4-:R-:W-:-:S04]  /*19e0*/  VIMNMX3 R7, R7, R10, R4, !PT ;  /* 0x0000000a0707720f */ /* 0x010fc80007800104 */
[----:B-----5:R-:W-:-:S07]  /*19f0*/  VIMNMX3 R25, R7, R16, R14, !PT ;  /* 0x000000100719720f */ /* 0x020fce000780010e */
.L_x_230:
[----:B------:R-:W-:Y:S05]  /*1a00*/  BSYNC.RECONVERGENT B2 ;  /* 0x0000000000027941 */ /* 0x000fea0003800200 */
.L_x_229:
        /* <DEDUP_REMOVED lines=21> */
.L_x_232:
[----:B------:R-:W-:Y:S05]  /*1b60*/  BSYNC.RECONVERGENT B2 ;  /* 0x0000000000027941 */ /* 0x000fea0003800200 */
.L_x_231:
[----:B------:R-:W-:Y:S05]  /*1b70*/  @!P1 BRA `(.L_x_224) ;  /* 0x0000000000249947 */ /* 0x000fea0003800000 */
[----:B------:R-:W-:Y:S02]  /*1b80*/  VIADD R5, R6, UR4 ;  /* 0x0000000406057c36 */ /* 0x000fe40008000000 */
[----:B------:R-:W-:-:S07]  /*1b90*/  IMAD.MOV R4, RZ, RZ, -R7 ;  /* 0x000000ffff047224 */ /* 0x000fce00078e0a07 */
.L_x_233:
[----:B------:R-:W-:-:S06]  /*1ba0*/  IMAD.WIDE.U32 R2, R5, 0x4, R12 ;  /* 0x0000000405027825 */ /* 0x000fcc00078e000c */
[----:B------:R-:W2:Y:S01]  /*1bb0*/  LDG.E R2, desc[UR6][R2.64] ;  /* 0x0000000602027981 */ /* 0x000ea2000c1e1900 */
[----:B------:R-:W-:Y:S02]  /*1bc0*/  VIADD R4, R4, 0x1 ;  /* 0x0000000104047836 */ /* 0x000fe40000000000 */
[----:B------:R-:W-:-:S03]  /*1bd0*/  VIADD R5, R5, 0x100 ;  /* 0x0000010005057836 */ /* 0x000fc60000000000 */
[----:B------:R-:W-:Y:S02]  /*1be0*/  ISETP.NE.AND P0, PT, R4, RZ, PT ;  /* 0x000000ff0400720c */ /* 0x000fe40003f05270 */
[----:B--2---:R-:W-:-:S11]  /*1bf0*/  VIMNMX R25, PT, PT, R2, R25, !PT ;  /* 0x0000001902197248 */ /* 0x004fd60007fe0100 */
[----:B------:R-:W-:Y:S05]  /*1c00*/  @P0 BRA `(.L_x_233) ;  /* 0xfffffffc00e40947 */ /* 0x000fea000383ffff */
.L_x_224:
[----:B------:R-:W-:Y:S05]  /*1c10*/  BSYNC.RECONVERGENT B1 ;  /* 0x0000000000017941 */ /* 0x000fea0003800200 */
.L_x_222:
        /* <DEDUP_REMOVED lines=38> */
.L_x_220:
[----:B------:R-:W-:Y:S05]  /*1e80*/  BSYNC.RECONVERGENT B0 ;  /* 0x0000000000007941 */ /* 0x000fea0003800200 */
.L_x_205:
[----:B------:R-:W-:Y:S05]  /*1e90*/  @P0 EXIT ;  /* 0x000000000000094d */ /* 0x000fea0003800000 */
[----:B------:R-:W3:Y:S01]  /*1ea0*/  LDCU UR4, c[0x0][0x398] ;  /* 0x00007300ff0477ac */ /* 0x000ee20008000800 */
[----:B-12---:R-:W1:Y:S01]  /*1eb0*/  LDC.64 R2, c[0x0][0x388] ;  /* 0x0000e200ff027b82 */ /* 0x006e620000000a00 */
[----:B---3--:R-:W2:Y:S02]  /*1ec0*/  F2I.TRUNC.NTZ R0, UR4 ;  /* 0x0000000400007d05 */ /* 0x008ea4000820f100 */
[----:B--2---:R-:W-:-:S04]  /*1ed0*/  VIMNMX R0, PT, PT, R0, R5, !PT ;  /* 0x0000000500007248 */ /* 0x004fc80007fe0100 */
[----:B0-----:R-:W-:-:S05]  /*1ee0*/  I2FP.F32.S32 R5, R0 ;  /* 0x0000000000057245 */ /* 0x001fca0000201400 */
[----:B-1----:R-:W-:Y:S01]  /*1ef0*/  STG.E desc[UR6][R2.64], R5 ;  /* 0x0000000502007986 */ /* 0x002fe2000c101906 */
[----:B------:R-:W-:Y:S05]  /*1f00*/  EXIT ;  /* 0x000000000000794d */ /* 0x000fea0003800000 */
.L_x_234:
        /* <DEDUP_REMOVED lines=15> */
.L_x_502:


//--------------------- .text._ZN3cub18CUB_300001_SM_10006detail6reduce28DeviceReduceSingleTileKernelINS2_10policy_hubIiyN4cuda3std3__44plusIiEEE10Policy1000EPiPfiS9_fiNS7_10__identityEEEvT0_T1_T2_T3_T4_T6_ --------------------------
	.section	.text._ZN3cub18CUB_300001_SM_10006detail6reduce28DeviceReduceSingleTileKernelINS2_10policy_hubIiyN4cuda3std3__44plusIiEEE10Policy1000EPiPfiS9_fiNS7_10__identityEEEvT0_T1_T2_T3_T4_T6_,"ax",@progbits
	.align	128
        .global         _ZN3cub18CUB_300001_SM_10006detail6reduce28DeviceReduceSingleTileKernelINS2_10policy_hubIiyN4cuda3std3__44plusIiEEE10Policy1000EPiPfiS9_fiNS7_10__identityEEEvT0_T1_T2_T3_T4_T6_
        .type           _ZN3cub18CUB_300001_SM_10006detail6reduce28DeviceReduceSingleTileKernelINS2_10policy_hubIiyN4cuda3std3__44plusIiEEE10Policy1000EPiPfiS9_fiNS7_10__identityEEEvT0_T1_T2_T3_T4_T6_,@function
        .size           _ZN3cub18CUB_300001_SM_10006detail6reduce28DeviceReduceSingleTileKernelINS2_10policy_hubIiyN4cuda3std3__44plusIiEEE10Policy1000EPiPfiS9_fiNS7_10__identityEEEvT0_T1_T2_T3_T4_T6_,(.L_x_503 - _ZN3cub18CUB_300001_SM_10006detail6reduce28DeviceReduceSingleTileKernelINS2_10policy_hubIiyN4cuda3std3__44plusIiEEE10Policy1000EPiPfiS9_fiNS7_10__identityEEEvT0_T1_T2_T3_T4_T6_)
        .other          _ZN3cub18CUB_300001_SM_10006detail6reduce28DeviceReduceSingleTileKernelINS2_10policy_hubIiyN4cuda3std3__44plusIiEEE10Policy1000EPiPfiS9_fiNS7_10__identityEEEvT0_T1_T2_T3_T4_T6_,@"STO_CUDA_ENTRY STV_DEFAULT"
_ZN3cub18CUB_300001_SM_10006detail6reduce28DeviceReduceSingleTileKernelINS2_10policy_hubIiyN4cuda3std3__44plusIiEEE10Policy1000EPiPfiS9_fiNS7_10__identityEEEvT0_T1_T2_T3_T4_T6_:
.text._ZN3cub18CUB_300001_SM_10006detail6reduce28DeviceReduceSingleTileKernelINS2_10policy_hubIiyN4cuda3std3__44plusIiEEE10Policy1000EPiPfiS9_fiNS7_10__identityEEEvT0_T1_T2_T3_T4_T6_:
        /* <DEDUP_REMOVED lines=13> */
.L_x_235:
        /* <DEDUP_REMOVED lines=16> */
.L_x_240:
[----:B------:R-:W-:Y:S05]  /*01d0*/  BSYNC.RECONVERGENT B1 ;  /* 0x0000000000017941 */ /* 0x000fea0003800200 */
.L_x_239:
        /* <DEDUP_REMOVED lines=16> */
.L_x_245:
[----:B------:R-:W-:-:S06]  /*02e0*/  IMAD.MOV.U32 R3, RZ, RZ, R5 ;  /* 0x000000ffff037224 */ /* 0x000fcc00078e0005 */
[----:B------:R0:W2:Y:S01]  /*02f0*/  LDG.E.CONSTANT R3, desc[UR6][R2.64] ;  /* 0x0000000602037981 */ /* 0x0000a2000c1e9900 */
[----:B------:R-:W-:Y:S02]  /*0300*/  VIADD R4, R4, 0x1 ;  /* 0x0000000104047836 */ /* 0x000fe40000000000 */
[----:B------:R-:W-:-:S03]  /*0310*/  VIADD R11, R11, 0x100 ;  /* 0x000001000b0b7836 */ /* 0x000fc60000000000 */
[----:B------:R-:W-:Y:S02]  /*0320*/  ISETP.NE.AND P0, PT, R4, RZ, PT ;  /* 0x000000ff0400720c */ /* 0x000fe40003f05270 */
[----:B0-----:R-:W-:-:S05]  /*0330*/  IADD3 R2, P2, PT, R2, 0x400, RZ ;  /* 0x0000040002027810 */ /* 0x001fca0007f5e0ff */
[----:B------:R-:W-:Y:S02]  /*0340*/  IMAD.X R5, RZ, RZ, R5, P2 ;  /* 0x000000ffff057224 */ /* 0x000fe400010e0605 */
[----:B--2--5:R-:W-:-:S04]  /*0350*/  IMAD.IADD R0, R3, 0x1, R0 ;  /* 0x0000000103007824 */ /* 0x024fc800078e0200 */
[----:B------:R-:W-:Y:S05]  /*0360*/  @P0 BRA `(.L_x_245) ;  /* 0xfffffffc00dc0947 */ /* 0x000fea000383ffff */
.L_x_244:
[----:B------:R-:W-:Y:S05]  /*0370*/  BSYNC.RECONVERGENT B2 ;  /* 0x0000000000027941 */ /* 0x000fea0003800200 */
.L_x_243:
        /* <DEDUP_REMOVED lines=8> */
.L_x_248:
        /* <DEDUP_REMOVED lines=26> */
[----:B--2--5:R-:W-:-:S04]  /*05a0*/  IADD3 R10, PT, PT, R10, R13, R0 ;  /* 0x0000000d0a0a7210 */ /* 0x024fc80007ffe000 */
[----:B---3--:R-:W-:-:S04]  /*05b0*/  IADD3 R10, PT, PT, R19, R12, R10 ;  /* 0x0000000c130a7210 */ /* 0x008fc80007ffe00a */
[----:B----4-:R-:W-:-:S04]  /*05c0*/  IADD3 R10, PT, PT, R15, R16, R10 ;  /* 0x000000100f0a7210 */ /* 0x010fc80007ffe00a */
[----:B------:R-:W-:-:S04]  /*05d0*/  IADD3 R10, PT, PT, R21, R14, R10 ;  /* 0x0000000e150a7210 */ /* 0x000fc80007ffe00a */
[----:B------:R-:W-:-:S04]  /*05e0*/  IADD3 R10, PT, PT, R17, R18, R10 ;  /* 0x00000012110a7210 */ /* 0x000fc80007ffe00a */
[----:B------:R-:W-:-:S04]  /*05f0*/  IADD3 R10, PT, PT, R24, R23, R10 ;  /* 0x00000017180a7210 */ /* 0x000fc80007ffe00a */
[----:B------:R-:W-:-:S04]  /*0600*/  IADD3 R25, PT, PT, R26, R25, R10 ;  /* 0x000000191a197210 */ /* 0x000fc80007ffe00a */
[----:B------:R-:W-:Y:S01]  /*0610*/  IADD3 R0, PT, PT, R27, R22, R25 ;  /* 0x000000161b007210 */ /* 0x000fe20007ffe019 */
[----:B------:R-:W-:Y:S06]  /*0620*/  @!P1 BRA `(.L_x_248) ;  /* 0xfffffffc00749947 */ /* 0x000fec000383ffff */
.L_x_247:
[----:B------:R-:W-:Y:S05]  /*0630*/  BSYNC.RECONVERGENT B2 ;  /* 0x0000000000027941 */ /* 0x000fea0003800200 */
.L_x_246:
        /* <DEDUP_REMOVED lines=18> */
[----:B--2--5:R-:W-:-:S04]  /*0760*/  IADD3 R6, PT, PT, R6, R7, R0 ;  /* 0x0000000706067210 */ /* 0x024fc80007ffe000 */
[----:B---3--:R-:W-:-:S04]  /*0770*/  IADD3 R6, PT, PT, R8, R13, R6 ;  /* 0x0000000d08067210 */ /* 0x008fc80007ffe006 */
[----:B----4-:R-:W-:-:S04]  /*0780*/  IADD3 R6, PT, PT, R10, R15, R6 ;  /* 0x0000000f0a067210 */ /* 0x010fc80007ffe006 */
[----:B------:R-:W-:-:S07]  /*0790*/  IADD3 R0, PT, PT, R12, R17, R6 ;  /* 0x000000110c007210 */ /* 0x000fce0007ffe006 */
.L_x_250:
[----:B------:R-:W-:Y:S05]  /*07a0*/  BSYNC.RECONVERGENT B2 ;  /* 0x0000000000027941 */ /* 0x000fea0003800200 */
.L_x_249:
        /* <DEDUP_REMOVED lines=8> */
[----:B--2--5:R-:W-:-:S04]  /*0830*/  IADD3 R0, PT, PT, R4, R5, R0 ;  /* 0x0000000504007210 */ /* 0x024fc80007ffe000 */
[----:B---3--:R-:W-:-:S07]  /*0840*/  IADD3 R0, PT, PT, R6, R7, R0 ;  /* 0x0000000706007210 */ /* 0x008fce0007ffe000 */
.L_x_242:
[----:B------:R-:W-:Y:S05]  /*0850*/  BSYNC.RECONVERGENT B1 ;  /* 0x0000000000017941 */ /* 0x000fea0003800200 */
.L_x_241:
[----:B------:R-:W-:-:S13]  /*0860*/  ISETP.GE.AND P0, PT, R20, 0x100, PT ;  /* 0x000001001400780c */ /* 0x000fda0003f06270 */
[----:B------:R-:W-:Y:S05]  /*0870*/  @!P0 BRA `(.L_x_251) ;  /* 0x0000000000ac8947 */ /* 0x000fea0003800000 */
[----:B------:R-:W1:Y:S01]  /*0880*/  S2R R6, SR_LANEID ;  /* 0x0000000000067919 */ /* 0x000e620000000000 */
[----:B0----5:R-:W0:Y:S01]  /*0890*/  SHFL.DOWN PT, R2, R0, 0x1, 0x1f ;  /* 0x08201f0000027f89 */ /* 0x021e2200000e0000 */
[C---:B-1----:R-:W-:Y:S02]  /*08a0*/  ISETP.GT.AND P0, PT, R6.reuse, 0x1e, PT ;  /* 0x0000001e0600780c */ /* 0x042fe40003f04270 */
[----:B------:R-:W-:Y:S02]  /*08b0*/  ISETP.NE.AND P1, PT, R6, RZ, PT ;  /* 0x000000ff0600720c */ /* 0x000fe40003f25270 */
[----:B0-----:R-:W-:Y:S02]  /*08c0*/  SEL R3, R2, RZ, !P0 ;  /* 0x000000ff02037207 */ /* 0x001fe40004000000 */
[----:B------:R-:W-:-:S03]  /*08d0*/  ISETP.GT.AND P0, PT, R6, 0x1d, PT ;  /* 0x0000001d0600780c */ /* 0x000fc60003f04270 */
[----:B------:R-:W-:-:S05]  /*08e0*/  IMAD.IADD R3, R3, 0x1, R0 ;  /* 0x0000000103037824 */ /* 0x000fca00078e0200 */
[----:B------:R-:W0:Y:S01]  /*08f0*/  SHFL.DOWN PT, R2, R3, 0x2, 0x1f ;  /* 0x08401f0003027f89 */ /* 0x000e2200000e0000 */
[----:B------:R-:W1:Y:S01]  /*0900*/  @!P1 S2R R7, SR_CgaCtaId ;  /* 0x0000000000079919 */ /* 0x000e620000008800 */
[----:B0-----:R-:W-:Y:S02]  /*0910*/  SEL R2, R2, RZ, !P0 ;  /* 0x000000ff02027207 */ /* 0x001fe40004000000 */
[----:B------:R-:W-:-:S03]  /*0920*/  ISETP.GT.AND P0, PT, R6, 0x1b, PT ;  /* 0x0000001b0600780c */ /* 0x000fc60003f04270 */
[----:B------:R-:W-:-:S05]  /*0930*/  IMAD.IADD R2, R3, 0x1, R2 ;  /* 0x0000000103027824 */ /* 0x000fca00078e0202 */
[----:B------:R-:W0:Y:S02]  /*0940*/  SHFL.DOWN PT, R4, R2, 0x4, 0x1f ;  /* 0x08801f0002047f89 */ /* 0x000e2400000e0000 */
[----:B0-----:R-:W-:Y:S02]  /*0950*/  SEL R5, R4, RZ, !P0 ;  /* 0x000000ff04057207 */ /* 0x001fe40004000000 */
[----:B------:R-:W-:Y:S02]  /*0960*/  ISETP.GT.AND P0, PT, R6, 0x17, PT ;  /* 0x000000170600780c */ /* 0x000fe40003f04270 */
[----:B------:R-:W-:Y:S01]  /*0970*/  @!P1 MOV R4, 0x400 ;  /* 0x0000040000049802 */ /* 0x000fe20000000f00 */
[----:B------:R-:W-:Y:S01]  /*0980*/  IMAD.IADD R5, R2, 0x1, R5 ;  /* 0x0000000102057824 */ /* 0x000fe200078e0205 */
[----:B------:R-:W-:Y:S02]  /*0990*/  @!P1 SHF.R.U32.HI R2, RZ, 0x3, R9 ;  /* 0x00000003ff029819 */ /* 0x000fe40000011609 */
[----:B-1----:R-:W-:-:S02]  /*09a0*/  @!P1 LEA R7, R7, R4, 0x18 ;  /* 0x0000000407079211 */ /* 0x002fc400078ec0ff */
[----:B------:R-:W0:Y:S01]  /*09b0*/  SHFL.DOWN PT, R0, R5, 0x8, 0x1f ;  /* 0x09001f0005007f89 */ /* 0x000e2200000e0000 */
[----:B------:R-:W-:-:S05]  /*09c0*/  @!P1 LOP3.LUT R2, R2, 0x7c, RZ, 0xc0, !PT ;  /* 0x0000007c02029812 */ /* 0x000fca00078ec0ff */
[----:B------:R-:W-:Y:S01]  /*09d0*/  @!P1 IMAD.IADD R2, R2, 0x1, R7 ;  /* 0x0000000102029824 */ /* 0x000fe200078e0207 */
[----:B0-----:R-:W-:Y:S02]  /*09e0*/  SEL R0, R0, RZ, !P0 ;  /* 0x000000ff00007207 */ /* 0x001fe40004000000 */
[----:B------:R-:W-:-:S03]  /*09f0*/  ISETP.GT.AND P0, PT, R6, 0xf, PT ;  /* 0x0000000f0600780c */ /* 0x000fc60003f04270 */
[----:B------:R-:W-:-:S05]  /*0a00*/  IMAD.IADD R0, R5, 0x1, R0 ;  /* 0x0000000105007824 */ /* 0x000fca00078e0200 */
[----:B------:R-:W0:Y:S02]  /*0a10*/  SHFL.DOWN PT, R3, R0, 0x10, 0x1f ;  /* 0x0a001f0000037f89 */ /* 0x000e2400000e0000 */
[----:B0-----:R-:W-:Y:S02]  /*0a20*/  SEL R3, R3, RZ, !P0 ;  /* 0x000000ff03037207 */ /* 0x001fe40004000000 */
[----:B------:R-:W-:-:S03]  /*0a30*/  ISETP.NE.AND P0, PT, R9, RZ, PT ;  /* 0x000000ff0900720c */ /* 0x000fc60003f05270 */
[----:B------:R-:W-:-:S05]  /*0a40*/  IMAD.IADD R3, R0, 0x1, R3 ;  /* 0x0000000100037824 */ /* 0x000fca00078e0203 */
[----:B------:R0:W-:Y:S01]  /*0a50*/  @!P1 STS [R2+0x8], R3 ;  /* 0x0000080302009388 */ /* 0x0001e20000000800 */
[----:B------:R-:W-:Y:S06]  /*0a60*/  BAR.SYNC.DEFER_BLOCKING 0x0 ;  /* 0x0000000000007b1d */ /* 0x000fec0000010000 */
[----:B------:R-:W-:Y:S05]  /*0a70*/  @P0 BRA `(.L_x_252) ;  /* 0x0000002c00ac0947 */ /* 0x000fea0003800000 */
[----:B------:R-:W1:Y:S01]  /*0a80*/  S2UR UR5, SR_CgaCtaId ;  /* 0x00000000000579c3 */ /* 0x000e620000008800 */
[----:B------:R-:W-:Y:S02]  /*0a90*/  UMOV UR4, 0x400 ;  /* 0x0000040000047882 */ /* 0x000fe40000000000 */
[----:B-1----:R-:W-:-:S09]  /*0aa0*/  ULEA UR4, UR5, UR4, 0x18 ;  /* 0x0000000405047291 */ /* 0x002fd2000f8ec0ff */
[----:B------:R-:W-:Y:S04]  /*0ab0*/  LDS R0, [UR4+0xc] ;  /* 0x00000c04ff007984 */ /* 0x000fe80008000800 */
[----:B------:R-:W1:Y:S04]  /*0ac0*/  LDS.128 R4, [UR4+0x10] ;  /* 0x00001004ff047984 */ /* 0x000e680008000c00 */
[----:B------:R-:W2:Y:S01]  /*0ad0*/  LDS.64 R8, [UR4+0x20] ;  /* 0x00002004ff087984 */ /* 0x000ea20008000a00 */
[----:B-1----:R-:W-:-:S04]  /*0ae0*/  IADD3 R0, PT, PT, R4, R0, R3 ;  /* 0x0000000004007210 */ /* 0x002fc80007ffe003 */
[----:B------:R-:W-:-:S04]  /*0af0*/  IADD3 R0, PT, PT, R6, R0, R5 ;  /* 0x0000000006007210 */ /* 0x000fc80007ffe005 */
[----:B--2---:R-:W-:-:S05]  /*0b00*/  IADD3 R0, PT, PT, R8, R0, R7 ;  /* 0x0000000008007210 */ /* 0x004fca0007ffe007 */
[----:B0-----:R-:W-:Y:S01]  /*0b10*/  IMAD.IADD R3, R0, 0x1, R9 ;  /* 0x0000000100037824 */ /* 0x001fe200078e0209 */
[----:B------:R-:W-:Y:S06]  /*0b20*/  BRA `(.L_x_252) ;  /* 0x0000002c00807947 */ /* 0x000fec0003800000 */
.L_x_251:
[----:B0-----:R-:W-:Y:S01]  /*0b30*/  LOP3.LUT R2, R9, 0x3e0, RZ, 0xc0, !PT ;  /* 0x000003e009027812 */ /* 0x001fe200078ec0ff */
[----:B------:R-:W0:Y:S03]  /*0b40*/  S2R R8, SR_LANEID ;  /* 0x0000000000087919 */ /* 0x000e260000000000 */
[----:B------:R-:W-:Y:S01]  /*0b50*/  LOP3.LUT R5, RZ, R2, RZ, 0x33, !PT ;  /* 0x00000002ff057212 */ /* 0x000fe200078e33ff */
[----:B------:R-:W-:-:S04]  /*0b60*/  VIADD R3, R2, 0x20 ;  /* 0x0000002002037836 */ /* 0x000fc80000000000 */
[----:B------:R-:W-:Y:S01]  /*0b70*/  IMAD.IADD R5, R5, 0x1, R20 ;  /* 0x0000000105057824 */ /* 0x000fe200078e0214 */
[----:B------:R-:W-:-:S04]  /*0b80*/  ISETP.GT.AND P0, PT, R3, R20, PT ;  /* 0x000000140300720c */ /* 0x000fc80003f04270 */
[----:B------:R-:W-:-:S05]  /*0b90*/  SEL R5, R5, 0x1f, P0 ;  /* 0x0000001f05057807 */ /* 0x000fca0000000000 */
[----:B-----5:R-:W1:Y:S01]  /*0ba0*/  SHFL.DOWN PT, R2, R0, 0x1, R5 ;  /* 0x0820000000027989 */ /* 0x020e6200000e0005 */
[CC--:B0-----:R-:W-:Y:S01]  /*0bb0*/  ISETP.GE.AND P0, PT, R8.reuse, R5.reuse, PT ;  /* 0x000000050800720c */ /* 0x0c1fe20003f06270 */
[C---:B------:R-:W-:Y:S01]  /*0bc0*/  VIADD R4, R8.reuse, 0x2 ;  /* 0x0000000208047836 */ /* 0x040fe20000000000 */
[C---:B------:R-:W-:Y:S01]  /*0bd0*/  ISETP.NE.AND P1, PT, R8.reuse, RZ, PT ;  /* 0x000000ff0800720c */ /* 0x040fe20003f25270 */
[----:B------:R-:W-:Y:S01]  /*0be0*/  VIADD R6, R8, 0x4 ;  /* 0x0000000408067836 */ /* 0x000fe20000000000 */
[----:B-1----:R-:W-:Y:S02]  /*0bf0*/  SEL R3, R2, RZ, !P0 ;  /* 0x000000ff02037207 */ /* 0x002fe40004000000 */
[----:B------:R-:W-:-:S03]  /*0c00*/  ISETP.GT.AND P0, PT, R4, R5, PT ;  /* 0x000000050400720c */ /* 0x000fc60003f04270 */
[----:B------:R-:W-:-:S06]  /*0c10*/  IMAD.IADD R2, R3, 0x1, R0 ;  /* 0x0000000103027824 */ /* 0x000fcc00078e0200 */
[----:B------:R-:W0:Y:S01]  /*0c20*/  @!P1 S2R R10, SR_CgaCtaId ;  /* 0x00000000000a9919 */ /* 0x000e220000008800 */
[----:B------:R-:W-:Y:S01]  /*0c30*/  @!P1 MOV R7, 0x400 ;  /* 0x0000040000079802 */ /* 0x000fe20000000f00 */
[----:B------:R-:W1:Y:S02]  /*0c40*/  SHFL.DOWN PT, R3, R2, 0x2, R5 ;  /* 0x0840000002037989 */ /* 0x000e6400000e0005 */
[----:B-1----:R-:W-:Y:S02]  /*0c50*/  SEL R3, R3, RZ, !P0 ;  /* 0x000000ff03037207 */ /* 0x002fe40004000000 */
[----:B------:R-:W-:Y:S02]  /*0c60*/  ISETP.GT.AND P0, PT, R6, R5, PT ;  /* 0x000000050600720c */ /* 0x000fe40003f04270 */
[----:B------:R-:W-:Y:S01]  /*0c70*/  @!P1 SHF.R.U32.HI R6, RZ, 0x3, R9 ;  /* 0x00000003ff069819 */ /* 0x000fe20000011609 */
[----:B------:R-:W-:Y:S01]  /*0c80*/  IMAD.IADD R4, R2, 0x1, R3 ;  /* 0x0000000102047824 */ /* 0x000fe200078e0203 */
[----:B0-----:R-:W-:Y:S01]  /*0c90*/  @!P1 LEA R7, R10, R7, 0x18 ;  /* 0x000000070a079211 */ /* 0x001fe200078ec0ff */
[----:B------:R-:W-:Y:S01]  /*0ca0*/  VIADD R2, R8, 0x8 ;  /* 0x0000000808027836 */ /* 0x000fe20000000000 */
[----:B------:R-:W-:-:S02]  /*0cb0*/  @!P1 LOP3.LUT R6, R6, 0x7c, RZ, 0xc0, !PT ;  /* 0x0000007c06069812 */ /* 0x000fc400078ec0ff */
[----:B------:R-:W0:Y:S03]  /*0cc0*/  SHFL.DOWN PT, R3, R4, 0x4, R5 ;  /* 0x0880000004037989 */ /* 0x000e2600000e0005 */
[----:B------:R-:W-:Y:S01]  /*0cd0*/  @!P1 IMAD.IADD R6, R6, 0x1, R7 ;  /* 0x0000000106069824 */ /* 0x000fe200078e0207 */
[----:B0-----:R-:W-:Y:S02]  /*0ce0*/  SEL R3, R3, RZ, !P0 ;  /* 0x000000ff03037207 */ /* 0x001fe40004000000 */
[----:B------:R-:W-:-:S03]  /*0cf0*/  ISETP.GT.AND P0, PT, R2, R5, PT ;  /* 0x000000050200720c */ /* 0x000fc60003f04270 */
[----:B------:R-:W-:Y:S02]  /*0d00*/  IMAD.IADD R0, R4, 0x1, R3 ;  /* 0x0000000104007824 */ /* 0x000fe400078e0203 */
[----:B------:R-:W-:-:S03]  /*0d10*/  VIADD R4, R8, 0x10 ;  /* 0x0000001008047836 */ /* 0x000fc60000000000 */
[----:B------:R-:W0:Y:S02]  /*0d20*/  SHFL.DOWN PT, R3, R0, 0x8, R5 ;  /* 0x0900000000037989 */ /* 0x000e2400000e0005 */
[----:B0-----:R-:W-:Y:S02]  /*0d30*/  SEL R3, R3, RZ, !P0 ;  /* 0x000000ff03037207 */ /* 0x001fe40004000000 */
[----:B------:R-:W-:-:S03]  /*0d40*/  ISETP.GT.AND P0, PT, R4, R5, PT ;  /* 0x000000050400720c */ /* 0x000fc60003f04270 */
[----:B------:R-:W-:-:S05]  /*0d50*/  IMAD.IADD R2, R0, 0x1, R3 ;  /* 0x0000000100027824 */ /* 0x000fca00078e0203 */
[----:B------:R-:W0:Y:S02]  /*0d60*/  SHFL.DOWN PT, R3, R2, 0x10, R5 ;  /* 0x0a00000002037989 */ /* 0x000e2400000e0005 */
[----:B0-----:R-:W-:Y:S02]  /*0d70*/  SEL R3, R3, RZ, !P0 ;  /* 0x000000ff03037207 */ /* 0x001fe40004000000 */
[----:B------:R-:W-:-:S03]  /*0d80*/  ISETP.NE.AND P0, PT, R9, RZ, PT ;  /* 0x000000ff0900720c */ /* 0x000fc60003f05270 */
[----:B------:R-:W-:-:S05]  /*0d90*/  IMAD.IADD R3, R2, 0x1, R3 ;  /* 0x0000000102037824 */ /* 0x000fca00078e0203 */
[----:B------:R4:W-:Y:S01]  /*0da0*/  @!P1 STS [R6+0x8], R3 ;  /* 0x0000080306009388 */ /* 0x0009e20000000800 */
[----:B------:R-:W-:Y:S06]  /*0db0*/  BAR.SYNC.DEFER_BLOCKING 0x0 ;  /* 0x0000000000007b1d */ /* 0x000fec0000010000 */
[----:B------:R-:W-:Y:S05]  /*0dc0*/  @P0 BRA `(.L_x_252) ;  /* 0x0000002800d80947 */ /* 0x000fea0003800000 */
[----:B------:R-:W0:Y:S01]  /*0dd0*/  S2UR UR5, SR_CgaCtaId ;  /* 0x00000000000579c3 */ /* 0x000e220000008800 */
[----:B------:R-:W-:Y:S01]  /*0de0*/  UMOV UR4, 0x400 ;  /* 0x0000040000047882 */ /* 0x000fe20000000000 */
[C---:B------:R-:W-:Y:S02]  /*0df0*/  ISETP.GT.AND P2, PT, R20.reuse, 0x40, PT ;  /* 0x000000401400780c */ /* 0x040fe40003f44270 */
[C---:B------:R-:W-:Y:S02]  /*0e00*/  ISETP.GT.AND P1, PT, R20.reuse, 0x20, PT ;  /* 0x000000201400780c */ /* 0x040fe40003f24270 */
[----:B------:R-:W-:Y:S01]  /*0e10*/  ISETP.GT.AND P3, PT, R20, 0x80, PT ;  /* 0x000000801400780c */ /* 0x000fe20003f64270 */
[----:B0-----:R-:W-:-:S09]  /*0e20*/  ULEA UR4, UR5, UR4, 0x18 ;  /* 0x0000000405047291 */ /* 0x001fd2000f8ec0ff */
[----:B----4-:R-:W0:Y:S04]  /*0e30*/  LDS.128 R4, [UR4+0x10] ;  /* 0x00001004ff047984 */ /* 0x010e280008000c00 */
[----:B------:R-:W1:Y:S04]  /*0e40*/  LDS R0, [UR4+0xc] ;  /* 0x00000c04ff007984 */ /* 0x000e680008000800 */
[----:B------:R-:W2:Y:S01]  /*0e50*/  LDS.64 R8, [UR4+0x20] ;  /* 0x00002004ff087984 */ /* 0x000ea20008000a00 */
[----:B0-----:R-:W-:Y:S02]  /*0e60*/  SEL R4, R4, RZ, P2 ;  /* 0x000000ff04047207 */ /* 0x001fe40001000000 */
[----:B------:R-:W-:-:S02]  /*0e70*/  ISETP.GT.AND P2, PT, R20, 0x60, PT ;  /* 0x000000601400780c */ /* 0x000fc40003f44270 */
[----:B-1----:R-:W-:Y:S02]  /*0e80*/  SEL R0, R0, RZ, P1 ;  /* 0x000000ff00007207 */ /* 0x002fe40000800000 */
[----:B------:R-:W-:Y:S02]  /*0e90*/  SEL R5, R5, RZ, P2 ;  /* 0x000000ff05057207 */ /* 0x000fe40001000000 */
[----:B------:R-:W-:Y:S02]  /*0ea0*/  IADD3 R0, PT, PT, R4, R0, R3 ;  /* 0x0000000004007210 */ /* 0x000fe40007ffe003 */
[----:B------:R-:W-:Y:S02]  /*0eb0*/  ISETP.GT.AND P1, PT, R20, 0xa0, PT ;  /* 0x000000a01400780c */ /* 0x000fe40003f24270 */
[----:B------:R-:W-:Y:S02]  /*0ec0*/  SEL R6, R6, RZ, P3 ;  /* 0x000000ff06067207 */ /* 0x000fe40001800000 */
[----:B------:R-:W-:-:S02]  /*0ed0*/  ISETP.GT.AND P2, PT, R20, 0xc0, PT ;  /* 0x000000c01400780c */ /* 0x000fc40003f44270 */
[----:B------:R-:W-:Y:S02]  /*0ee0*/  ISETP.GT.AND P3, PT, R20, 0xe0, PT ;  /* 0x000000e01400780c */ /* 0x000fe40003f64270 */
[----:B------:R-:W-:Y:S02]  /*0ef0*/  SEL R7, R7, RZ, P1 ;  /* 0x000000ff07077207 */ /* 0x000fe40000800000 */
[----:B------:R-:W-:Y:S02]  /*0f00*/  IADD3 R0, PT, PT, R6, R0, R5 ;  /* 0x0000000006007210 */ /* 0x000fe40007ffe005 */
[----:B--2---:R-:W-:Y:S02]  /*0f10*/  SEL R8, R8, RZ, P2 ;  /* 0x000000ff08087207 */ /* 0x004fe40001000000 */
[----:B------:R-:W-:Y:S02]  /*0f20*/  SEL R9, R9, RZ, P3 ;  /* 0x000000ff09097207 */ /* 0x000fe40001800000 */
[----:B------:R-:W-:-:S05]  /*0f30*/  IADD3 R0, PT, PT, R8, R0, R7 ;  /* 0x0000000008007210 */ /* 0x000fca0007ffe007 */
[----:B------:R-:W-:Y:S01]  /*0f40*/  IMAD.IADD R3, R0, 0x1, R9 ;  /* 0x0000000100037824 */ /* 0x000fe200078e0209 */
[----:B------:R-:W-:Y:S06]  /*0f50*/  BRA `(.L_x_252) ;  /* 0x0000002800747947 */ /* 0x000fec0003800000 */
.L_x_238:
        /* <DEDUP_REMOVED lines=10> */
[----:B--2---:R-:W-:-:S04]  /*1000*/  IADD3 R5, PT, PT, R6, R5, R4 ;  /* 0x0000000506057210 */ /* 0x004fc80007ffe004 */
[----:B---3--:R-:W-:-:S04]  /*1010*/  IADD3 R5, PT, PT, R8, R7, R5 ;  /* 0x0000000708057210 */ /* 0x008fc80007ffe005 */
[----:B------:R-:W-:-:S04]  /*1020*/  IADD3 R5, PT, PT, R10, R9, R5 ;  /* 0x000000090a057210 */ /* 0x000fc80007ffe005 */
[----:B----4-:R-:W-:-:S04]  /*1030*/  IADD3 R5, PT, PT, R12, R11, R5 ;  /* 0x0000000b0c057210 */ /* 0x010fc80007ffe005 */
[----:B------:R-:W-:-:S04]  /*1040*/  IADD3 R5, PT, PT, R14, R13, R5 ;  /* 0x0000000d0e057210 */ /* 0x000fc80007ffe005 */
[----:B-----5:R-:W-:-:S04]  /*1050*/  IADD3 R5, PT, PT, R16, R15, R5 ;  /* 0x0000000f10057210 */ /* 0x020fc80007ffe005 */
[----:B------:R-:W-:-:S05]  /*1060*/  IADD3 R5, PT, PT, R18, R17, R5 ;  /* 0x0000001112057210 */ /* 0x000fca0007ffe005 */
[----:B------:R-:W-:Y:S01]  /*1070*/  IMAD.IADD R21, R19, 0x1, R5 ;  /* 0x0000000113157824 */ /* 0x000fe200078e0205 */
[----:B------:R-:W-:Y:S06]  /*1080*/  @!P0 BRA `(.L_x_253) ;  /* 0x00000000005c8947 */ /* 0x000fec0003800000 */
[----:B------:R-:W0:Y:S01]  /*1090*/  LDC R24, c[0x0][0x390] ;  /* 0x0000e400ff187b82 */ /* 0x000e220000000800 */
[----:B------:R-:W-:Y:S02]  /*10a0*/  VIADD R22, R20, 0xfffff000 ;  /* 0xfffff00014167836 */ /* 0x000fe40000000000 */
[----:B------:R-:W-:-:S07]  /*10b0*/  IMAD.MOV.U32 R23, RZ, RZ, 0x1000 ;  /* 0x00001000ff177424 */ /* 0x000fce00078e00ff */
.L_x_255:
[----:B------:R-:W-:-:S05]  /*10c0*/  IMAD.WIDE R26, R23, 0x4, R2 ;  /* 0x00000004171a7825 */ /* 0x000fca00078e0202 */
[----:B------:R-:W2:Y:S04]  /*10d0*/  LDG.E.128.CONSTANT R12, desc[UR6][R26.64] ;  /* 0x000000061a0c7981 */ /* 0x000ea8000c1e9d00 */
[----:B------:R-:W3:Y:S04]  /*10e0*/  LDG.E.128.CONSTANT R16, desc[UR6][R26.64+0x1000] ;  /* 0x001000061a107981 */ /* 0x000ee8000c1e9d00 */
[----:B------:R-:W4:Y:S04]  /*10f0*/  LDG.E.128.CONSTANT R4, desc[UR6][R26.64+0x2000] ;  /* 0x002000061a047981 */ /* 0x000f28000c1e9d00 */
[----:B------:R-:W5:Y:S01]  /*1100*/  LDG.E.128.CONSTANT R8, desc[UR6][R26.64+0x3000] ;  /* 0x003000061a087981 */ /* 0x000f62000c1e9d00 */
[----:B0-----:R-:W-:Y:S01]  /*1110*/  IMAD.MOV.U32 R20, RZ, RZ, R24 ;  /* 0x000000ffff147224 */ /* 0x001fe200078e0018 */
[----:B--2---:R-:W-:-:S04]  /*1120*/  IADD3 R13, PT, PT, R13, R12, R21 ;  /* 0x0000000c0d0d7210 */ /* 0x004fc80007ffe015 */
[----:B------:R-:W-:-:S04]  /*1130*/  IADD3 R13, PT, PT, R15, R14, R13 ;  /* 0x0000000e0f0d7210 */ /* 0x000fc80007ffe00d */
[----:B---3--:R-:W-:-:S04]  /*1140*/  IADD3 R13, PT, PT, R17, R16, R13 ;  /* 0x00000010110d7210 */ /* 0x008fc80007ffe00d */
[----:B------:R-:W-:-:S04]  /*1150*/  IADD3 R13, PT, PT, R19, R18, R13 ;  /* 0x00000012130d7210 */ /* 0x000fc80007ffe00d */
[----:B----4-:R-:W-:Y:S01]  /*1160*/  IADD3 R13, PT, PT, R5, R4, R13 ;  /* 0x00000004050d7210 */ /* 0x010fe20007ffe00d */
[----:B------:R-:W-:-:S03]  /*1170*/  IMAD.IADD R4, R20, 0x1, -R23 ;  /* 0x0000000114047824 */ /* 0x000fc600078e0a17 */
[----:B------:R-:W-:Y:S02]  /*1180*/  IADD3 R13, PT, PT, R7, R6, R13 ;  /* 0x00000006070d7210 */ /* 0x000fe40007ffe00d */
[----:B------:R-:W-:Y:S02]  /*1190*/  ISETP.GE.AND P0, PT, R4, 0x1000, PT ;  /* 0x000010000400780c */ /* 0x000fe40003f06270 */
[----:B-----5:R-:W-:-:S04]  /*11a0*/  IADD3 R13, PT, PT, R9, R8, R13 ;  /* 0x00000008090d7210 */ /* 0x020fc80007ffe00d */
[----:B------:R-:W-:-:S07]  /*11b0*/  IADD3 R21, PT, PT, R11, R10, R13 ;  /* 0x0000000a0b157210 */ /* 0x000fce0007ffe00d */
[----:B------:R-:W-:Y:S05]  /*11c0*/  @!P0 BRA `(.L_x_254) ;  /* 0x0000000400fc8947 */ /* 0x000fea0003800000 */
[----:B------:R-:W-:-:S05]  /*11d0*/  VIADD R23, R23, 0x1000 ;  /* 0x0000100017177836 */ /* 0x000fca0000000000 */
[----:B------:R-:W-:-:S13]  /*11e0*/  ISETP.GT.AND P0, PT, R23, R22, PT ;  /* 0x000000161700720c */ /* 0x000fda0003f04270 */
[----:B------:R-:W-:Y:S05]  /*11f0*/  @!P0 BRA `(.L_x_255) ;  /* 0xfffffffc00b08947 */ /* 0x000fea000383ffff */
.L_x_253:
        /* <DEDUP_REMOVED lines=20> */
.L_x_259:
[----:B0-----:R-:W-:-:S06]  /*1340*/  IMAD.WIDE.U32 R2, R7, 0x4, R4 ;  /* 0x0000000407027825 */ /* 0x001fcc00078e0004 */
[----:B------:R-:W2:Y:S01]  /*1350*/  LDG.E.CONSTANT R2, desc[UR6][R2.64] ;  /* 0x0000000602027981 */ /* 0x000ea2000c1e9900 */
[----:B------:R-:W-:Y:S02]  /*1360*/  VIADD R6, R6, 0x1 ;  /* 0x0000000106067836 */ /* 0x000fe40000000000 */
[----:B------:R-:W-:Y:S02]  /*1370*/  VIADD R8, R8, 0x100 ;  /* 0x0000010008087836 */ /* 0x000fe40000000000 */
[----:B------:R-:W-:Y:S01]  /*1380*/  VIADD R7, R7, 0x100 ;  /* 0x0000010007077836 */ /* 0x000fe20000000000 */
[----:B------:R-:W-:Y:S01]  /*1390*/  ISETP.NE.AND P0, PT, R6, RZ, PT ;  /* 0x000000ff0600720c */ /* 0x000fe20003f05270 */
[----:B--2---:R-:W-:-:S12]  /*13a0*/  IMAD.IADD R21, R2, 0x1, R21 ;  /* 0x0000000102157824 */ /* 0x004fd800078e0215 */
[----:B------:R-:W-:Y:S05]  /*13b0*/  @P0 BRA `(.L_x_259) ;  /* 0xfffffffc00e00947 */ /* 0x000fea000383ffff */
.L_x_258:
[----:B------:R-:W-:Y:S05]  /*13c0*/  BSYNC.RECONVERGENT B2 ;  /* 0x0000000000027941 */ /* 0x000fea0003800200 */
.L_x_257:
        /* <DEDUP_REMOVED lines=16> */
.L_x_262:
        /* <DEDUP_REMOVED lines=13> */
[----:B------:R-:W-:-:S03]  /*15a0*/  IMAD.WIDE.U32 R26, R27, 0x4, R4 ;  /* 0x000000041b1a7825 */ /* 0x000fc600078e0004 */
[----:B------:R-:W5:Y:S01]  /*15b0*/  LDG.E.CONSTANT R20, desc[UR6][R2.64+0x2400] ;  /* 0x0024000602147981 */ /* 0x000f62000c1e9900 */
[----:B------:R-:W-:-:S03]  /*15c0*/  IMAD.WIDE.U32 R6, R7, 0x4, R4 ;  /* 0x0000000407067825 */ /* 0x000fc600078e0004 */
[----:B------:R-:W4:Y:S01]  /*15d0*/  LDG.E.CONSTANT R16, desc[UR6][R26.64] ;  /* 0x000000061a107981 */ /* 0x000f22000c1e9900 */
        /* <DEDUP_REMOVED lines=13> */
[----:B--2---:R-:W-:-:S04]  /*16b0*/  IADD3 R10, PT, PT, R12, R10, R21 ;  /* 0x0000000a0c0a7210 */ /* 0x004fc80007ffe015 */
[----:B---3--:R-:W-:-:S04]  /*16c0*/  IADD3 R10, PT, PT, R17, R18, R10 ;  /* 0x00000012110a7210 */ /* 0x008fc80007ffe00a */
[----:B----4-:R-:W-:-:S04]  /*16d0*/  IADD3 R10, PT, PT, R15, R16, R10 ;  /* 0x000000100f0a7210 */ /* 0x010fc80007ffe00a */
[----:B-----5:R-:W-:-:S04]  /*16e0*/  IADD3 R10, PT, PT, R13, R14, R10 ;  /* 0x0000000e0d0a7210 */ /* 0x020fc80007ffe00a */
[----:B------:R-:W-:-:S04]  /*16f0*/  IADD3 R6, PT, PT, R19, R6, R10 ;  /* 0x0000000613067210 */ /* 0x000fc80007ffe00a */
[----:B------:R-:W-:-:S04]  /*1700*/  IADD3 R6, PT, PT, R20, R25, R6 ;  /* 0x0000001914067210 */ /* 0x000fc80007ffe006 */
[----:B------:R-:W-:-:S04]  /*1710*/  IADD3 R5, PT, PT, R24, R5, R6 ;  /* 0x0000000518057210 */ /* 0x000fc80007ffe006 */
[----:B------:R-:W-:Y:S01]  /*1720*/  IADD3 R21, PT, PT, R22, R27, R5 ;  /* 0x0000001b16157210 */ /* 0x000fe20007ffe005 */
[----:B------:R-:W-:Y:S06]  /*1730*/  @!P1 BRA `(.L_x_262) ;  /* 0xfffffffc00649947 */ /* 0x000fec000383ffff */
.L_x_261:
[----:B------:R-:W-:Y:S05]  /*1740*/  BSYNC.RECONVERGENT B2 ;  /* 0x0000000000027941 */ /* 0x000fea0003800200 */
.L_x_260:
        /* <DEDUP_REMOVED lines=19> */
[----:B--2---:R-:W-:Y:S02]  /*1880*/  IADD3 R10, PT, PT, R10, R4, R21 ;  /* 0x000000040a0a7210 */ /* 0x004fe40007ffe015 */
[----:B------:R-:W-:Y:S02]  /*1890*/  IADD3 R4, P1, PT, R2, 0x2000, RZ ;  /* 0x0000200002047810 */ /* 0x000fe40007f3e0ff */
[----:B---3--:R-:W-:-:S03]  /*18a0*/  IADD3 R10, PT, PT, R12, R11, R10 ;  /* 0x0000000b0c0a7210 */ /* 0x008fc60007ffe00a */
[----:B------:R-:W-:Y:S01]  /*18b0*/  IMAD.X R5, RZ, RZ, R3, P1 ;  /* 0x000000ffff057224 */ /* 0x000fe200008e0603 */
[----:B----4-:R-:W-:Y:S01]  /*18c0*/  IADD3 R10, PT, PT, R13, R7, R10 ;  /* 0x000000070d0a7210 */ /* 0x010fe20007ffe00a */
[----:B-1----:R-:W-:Y:S02]  /*18d0*/  IMAD.MOV.U32 R2, RZ, RZ, R4 ;  /* 0x000000ffff027224 */ /* 0x002fe400078e0004 */
[----:B------:R-:W-:Y:S01]  /*18e0*/  IMAD.MOV.U32 R3, RZ, RZ, R5 ;  /* 0x000000ffff037224 */ /* 0x000fe200078e0005 */
[----:B-----5:R-:W-:-:S07]  /*18f0*/  IADD3 R21, PT, PT, R14, R15, R10 ;  /* 0x0000000f0e157210 */ /* 0x020fce0007ffe00a */
.L_x_264:
[----:B------:R-:W-:Y:S05]  /*1900*/  BSYNC.RECONVERGENT B2 ;  /* 0x0000000000027941 */ /* 0x000fea0003800200 */
.L_x_263:
        /* <DEDUP_REMOVED lines=8> */
[----:B--2---:R-:W-:-:S04]  /*1990*/  IADD3 R6, PT, PT, R6, R4, R21 ;  /* 0x0000000406067210 */ /* 0x004fc80007ffe015 */
[----:B---3--:R-:W-:-:S07]  /*19a0*/  IADD3 R21, PT, PT, R8, R7, R6 ;  /* 0x0000000708157210 */ /* 0x008fce0007ffe006 */
.L_x_256:
[----:B------:R-:W-:Y:S05]  /*19b0*/  BSYNC.RECONVERGENT B1 ;  /* 0x0000000000017941 */ /* 0x000fea0003800200 */
.L_x_254:
[----:B------:R-:W0:Y:S01]  /*19c0*/  S2R R8, SR_LANEID ;  /* 0x0000000000087919 */ /* 0x000e220000000000 */
[----:B------:R-:W1:Y:S01]  /*19d0*/  SHFL.DOWN PT, R2, R21, 0x1, 0x1f ;  /* 0x08201f0015027f89 */ /* 0x000e6200000e0000 */
[C---:B0-----:R-:W-:Y:S02]  /*19e0*/  ISETP.GT.AND P0, PT, R8.reuse, 0x1e, PT ;  /* 0x0000001e0800780c */ /* 0x041fe40003f04270 */
[----:B------:R-:W-:Y:S02]  /*19f0*/  ISETP.NE.AND P1, PT, R8, RZ, PT ;  /* 0x000000ff0800720c */ /* 0x000fe40003f25270 */
[----:B-1----:R-:W-:Y:S02]  /*1a00*/  SEL R2, R2, RZ, !P0 ;  /* 0x000000ff02027207 */ /* 0x002fe40004000000 */
[----:B------:R-:W-:-:S03]  /*1a10*/  ISETP.GT.AND P0, PT, R8, 0x1d, PT ;  /* 0x0000001d0800780c */ /* 0x000fc60003f04270 */
[----:B------:R-:W-:-:S05]  /*1a20*/  IMAD.IADD R2, R2, 0x1, R21 ;  /* 0x0000000102027824 */ /* 0x000fca00078e0215 */
[----:B------:R-:W0:Y:S01]  /*1a30*/  SHFL.DOWN PT, R3, R2, 0x2, 0x1f ;  /* 0x08401f0002037f89 */ /* 0x000e2200000e0000 */
[----:B------:R-:W-:Y:S01]  /*1a40*/  @!P1 MOV R6, 0x400 ;  /* 0x0000040000069802 */ /* 0x000fe20000000f00 */
[----:B------:R-:W1:Y:S01]  /*1a50*/  @!P1 S2R R7, SR_CgaCtaId ;  /* 0x0000000000079919 */ /* 0x000e620000008800 */
[----:B0-----:R-:W-:Y:S02]  /*1a60*/  SEL R3, R3, RZ, !P0 ;  /* 0x000000ff03037207 */ /* 0x001fe40004000000 */
[----:B------:R-:W-:-:S03]  /*1a70*/  ISETP.GT.AND P0, PT, R8, 0x1b, PT ;  /* 0x0000001b0800780c */ /* 0x000fc60003f04270 */
[----:B------:R-:W-:-:S05]  /*1a80*/  IMAD.IADD R3, R2, 0x1, R3 ;  /* 0x0000000102037824 */ /* 0x000fca00078e0203 */
[----:B------:R-:W0:Y:S01]  /*1a90*/  SHFL.DOWN PT, R4, R3, 0x4, 0x1f ;  /* 0x08801f0003047f89 */ /* 0x000e2200000e0000 */
[----:B-1----:R-:W-:Y:S02]  /*1aa0*/  @!P1 LEA R6, R7, R6, 0x18 ;  /* 0x0000000607069211 */ /* 0x002fe400078ec0ff */
[----:B0-----:R-:W-:Y:S02]  /*1ab0*/  SEL R4, R4, RZ, !P0 ;  /* 0x000000ff04047207 */ /* 0x001fe40004000000 */
[----:B------:R-:W-:-:S03]  /*1ac0*/  ISETP.GT.AND P0, PT, R8, 0x17, PT ;  /* 0x000000170800780c */ /* 0x000fc60003f04270 */
[----:B------:R-:W-:Y:S01]  /*1ad0*/  IMAD.IADD R4, R3, 0x1, R4 ;  /* 0x0000000103047824 */ /* 0x000fe200078e0204 */
[----:B------:R-:W-:-:S04]  /*1ae0*/  @!P1 SHF.R.U32.HI R3, RZ, 0x3, R0 ;  /* 0x00000003ff039819 */ /* 0x000fc80000011600 */
        /* <DEDUP_REMOVED lines=13> */
[----:B------:R-:W0:Y:S01]  /*1bc0*/  S2UR UR5, SR_CgaCtaId ;  /* 0x00000000000579c3 */ /* 0x000e220000008800 */
[----:B------:R-:W-:Y:S02]  /*1bd0*/  UMOV UR4, 0x400 ;  /* 0x0000040000047882 */ /* 0x000fe40000000000 */
[----:B0-----:R-:W-:-:S09]  /*1be0*/  ULEA UR4, UR5, UR4, 0x18 ;  /* 0x0000000405047291 */ /* 0x001fd2000f8ec0ff */
[----:B------:R-:W-:Y:S04]  /*1bf0*/  LDS R0, [UR4+0xc] ;  /* 0x00000c04ff007984 */ /* 0x000fe80008000800 */
[----:B---3--:R-:W0:Y:S04]  /*1c00*/  LDS.128 R4, [UR4+0x10] ;  /* 0x00001004ff047984 */ /* 0x008e280008000c00 */
[----:B------:R-:W1:Y:S01]  /*1c10*/  LDS.64 R8, [UR4+0x20] ;  /* 0x00002004ff087984 */ /* 0x000e620008000a00 */
[----:B0-----:R-:W-:-:S04]  /*1c20*/  IADD3 R0, PT, PT, R4, R0, R3 ;  /* 0x0000000004007210 */ /* 0x001fc80007ffe003 */
[----:B------:R-:W-:-:S04]  /*1c30*/  IADD3 R0, PT, PT, R6, R0, R5 ;  /* 0x0000000006007210 */ /* 0x000fc80007ffe005 */
[----:B-1----:R-:W-:-:S05]  /*1c40*/  IADD3 R0, PT, PT, R8, R0, R7 ;  /* 0x0000000008007210 */ /* 0x002fca0007ffe007 */
[----:B------:R-:W-:Y:S01]  /*1c50*/  IMAD.IADD R3, R0, 0x1, R9 ;  /* 0x0000000100037824 */ /* 0x000fe200078e0209 */
[----:B------:R-:W-:Y:S06]  /*1c60*/  BRA `(.L_x_252) ;  /* 0x0000001c00307947 */ /* 0x000fec0003800000 */
.L_x_237:
        /* <DEDUP_REMOVED lines=12> */
.L_x_267:
[----:B------:R-:W-:Y:S05]  /*1d30*/  BSYNC.RECONVERGENT B1 ;  /* 0x0000000000017941 */ /* 0x000fea0003800200 */
.L_x_266:
        /* <DEDUP_REMOVED lines=16> */
.L_x_272:
        /* <DEDUP_REMOVED lines=9> */
.L_x_271:
[----:B------:R-:W-:Y:S05]  /*1ed0*/  BSYNC.RECONVERGENT B2 ;  /* 0x0000000000027941 */ /* 0x000fea0003800200 */
.L_x_270:
        /* <DEDUP_REMOVED lines=8> */
.L_x_275:
        /* <DEDUP_REMOVED lines=35> */
.L_x_274:
[----:B------:R-:W-:Y:S05]  /*2190*/  BSYNC.RECONVERGENT B2 ;  /* 0x0000000000027941 */ /* 0x000fea0003800200 */
.L_x_273:
        /* <DEDUP_REMOVED lines=22> */
.L_x_277:
[----:B------:R-:W-:Y:S05]  /*2300*/  BSYNC.RECONVERGENT B2 ;  /* 0x0000000000027941 */ /* 0x000fea0003800200 */
.L_x_276:
        /* <DEDUP_REMOVED lines=10> */
.L_x_269:
[----:B------:R-:W-:Y:S05]  /*23b0*/  BSYNC.RECONVERGENT B1 ;  /* 0x0000000000017941 */ /* 0x000fea0003800200 */
.L_x_268:
        /* <DEDUP_REMOVED lines=39> */
[----:B------:R-:W1:Y:S01]  /*2630*/  LDS.64 R8, [UR4+0x20] ;  /* 0x00002004ff087984 */ /* 0x000e620008000a00 */
[----:B0-----:R-:W-:-:S04]  /*2640*/  IADD3 R0, PT, PT, R4, R0, R3 ;  /* 0x0000000004007210 */ /* 0x001fc80007ffe003 */
[----:B------:R-:W-:-:S04]  /*2650*/  IADD3 R0, PT, PT, R6, R0, R5 ;  /* 0x0000000006007210 */ /* 0x000fc80007ffe005 */
[----:B-1----:R-:W-:-:S05]  /*2660*/  IADD3 R0, PT, PT, R8, R0, R7 ;  /* 0x0000000008007210 */ /* 0x002fca0007ffe007 */
[----:B--2---:R-:W-:Y:S01]  /*2670*/  IMAD.IADD R3, R0, 0x1, R9 ;  /* 0x0000000100037824 */ /* 0x004fe200078e0209 */
[----:B------:R-:W-:Y:S06]  /*2680*/  BRA `(.L_x_252) ;  /* 0x0000001000a87947 */ /* 0x000fec0003800000 */
.L_x_278:
        /* <DEDUP_REMOVED lines=16> */
[----:B------:R-:W1:Y:S02]  /*2790*/  SHFL.DOWN PT, R2, R3, 0x2, R7 ;  /* 0x0840000003027989 */ /* 0x000e6400000e0007 */
[----:B-1----:R-:W-:Y:S02]  /*27a0*/  SEL R2, R2, RZ, !P0 ;  /* 0x000000ff02027207 */ /* 0x002fe40004000000 */
[----:B------:R-:W-:-:S03]  /*27b0*/  ISETP.GT.AND P0, PT, R8, R7, PT ;  /* 0x000000070800720c */ /* 0x000fc60003f04270 */
[----:B------:R-:W-:Y:S01]  /*27c0*/  IMAD.IADD R2, R3, 0x1, R2 ;  /* 0x0000000103027824 */ /* 0x000fe200078e0202 */
[----:B------:R-:W-:-:S04]  /*27d0*/  @!P1 SHF.R.U32.HI R3, RZ, 0x3, R9 ;  /* 0x00000003ff039819 */ /* 0x000fc80000011609 */
[----:B------:R-:W1:Y:S02]  /*27e0*/  SHFL.DOWN PT, R4, R2, 0x4, R7 ;  /* 0x0880000002047989 */ /* 0x000e6400000e0007 */
[----:B-1----:R-:W-:Y:S01]  /*27f0*/  SEL R5, R4, RZ, !P0 ;  /* 0x000000ff04057207 */ /* 0x002fe20004000000 */
[C---:B------:R-:W-:Y:S02]  /*2800*/  VIADD R4, R6.reuse, 0x8 ;  /* 0x0000000806047836 */ /* 0x040fe40000000000 */
[----:B------:R-:W-:Y:S02]  /*2810*/  VIADD R6, R6, 0x10 ;  /* 0x0000001006067836 */ /* 0x000fe40000000000 */
[----:B------:R-:W-:Y:S01]  /*2820*/  IMAD.IADD R5, R2, 0x1, R5 ;  /* 0x0000000102057824 */ /* 0x000fe200078e0205 */
[----:B------:R-:W-:Y:S02]  /*2830*/  ISETP.GT.AND P0, PT, R4, R7, PT ;  /* 0x000000070400720c */ /* 0x000fe40003f04270 */
[----:B------:R-:W-:-:S02]  /*2840*/  @!P1 MOV R4, 0x400 ;  /* 0x0000040000049802 */ /* 0x000fc40000000f00 */
[----:B------:R-:W1:Y:S02]  /*2850*/  SHFL.DOWN PT, R0, R5, 0x8, R7 ;  /* 0x0900000005007989 */ /* 0x000e6400000e0007 */
[----:B0-----:R-:W-:Y:S02]  /*2860*/  @!P1 LEA R11, R11, R4, 0x18 ;  /* 0x000000040b0b9211 */ /* 0x001fe400078ec0ff */
[----:B------:R-:W-:-:S05]  /*2870*/  @!P1 LOP3.LUT R4, R3, 0x7c, RZ, 0xc0, !PT ;  /* 0x0000007c03049812 */ /* 0x000fca00078ec0ff */
[----:B------:R-:W-:Y:S01]  /*2880*/  @!P1 IMAD.IADD R4, R4, 0x1, R11 ;  /* 0x0000000104049824 */ /* 0x000fe200078e020b */
[----:B-1----:R-:W-:Y:S02]  /*2890*/  SEL R0, R0, RZ, !P0 ;  /* 0x000000ff00007207 */ /* 0x002fe40004000000 */
        /* <DEDUP_REMOVED lines=15> */
[----:B-1----:R-:W0:Y:S04]  /*2990*/  LDS.128 R4, [UR4+0x10] ;  /* 0x00001004ff047984 */ /* 0x002e280008000c00 */
        /* <DEDUP_REMOVED lines=18> */
.L_x_265:
        /* <DEDUP_REMOVED lines=20> */
[----:B--2---:R-:W-:-:S04]  /*2c00*/  IADD3 R4, PT, PT, R5, R4, R19 ;  /* 0x0000000405047210 */ /* 0x004fc80007ffe013 */
[----:B---3--:R-:W-:-:S04]  /*2c10*/  IADD3 R4, PT, PT, R7, R6, R4 ;  /* 0x0000000607047210 */ /* 0x008fc80007ffe004 */
[----:B----4-:R-:W-:-:S04]  /*2c20*/  IADD3 R4, PT, PT, R9, R8, R4 ;  /* 0x0000000809047210 */ /* 0x010fc80007ffe004 */
[----:B-----5:R-:W-:Y:S01]  /*2c30*/  IADD3 R4, PT, PT, R11, R10, R4 ;  /* 0x0000000a0b047210 */ /* 0x020fe20007ffe004 */
[----:B------:R-:W-:-:S03]  /*2c40*/  IMAD.MOV.U32 R11, RZ, RZ, 0x1000 ;  /* 0x00001000ff0b7424 */ /* 0x000fc600078e00ff */
[----:B------:R-:W-:-:S04]  /*2c50*/  IADD3 R4, PT, PT, R13, R12, R4 ;  /* 0x0000000c0d047210 */ /* 0x000fc80007ffe004 */
[----:B------:R-:W-:-:S04]  /*2c60*/  IADD3 R4, PT, PT, R15, R14, R4 ;  /* 0x0000000e0f047210 */ /* 0x000fc80007ffe004 */
[----:B------:R-:W-:-:S05]  /*2c70*/  IADD3 R17, PT, PT, R17, R16, R4 ;  /* 0x0000001011117210 */ /* 0x000fca0007ffe004 */
[----:B------:R-:W-:Y:S01]  /*2c80*/  IMAD.IADD R8, R18, 0x1, R17 ;  /* 0x0000000112087824 */ /* 0x000fe200078e0211 */
[----:B------:R-:W-:Y:S06]  /*2c90*/  @!P0 BRA `(.L_x_279) ;  /* 0x00000000008c8947 */ /* 0x000fec0003800000 */
[----:B------:R-:W0:Y:S01]  /*2ca0*/  LDC R7, c[0x0][0x390] ;  /* 0x0000e400ff077b82 */ /* 0x000e220000000800 */
[----:B------:R-:W-:Y:S02]  /*2cb0*/  VIADD R6, R20, 0xfffff000 ;  /* 0xfffff00014067836 */ /* 0x000fe40000000000 */
[----:B------:R-:W-:-:S07]  /*2cc0*/  IMAD.MOV.U32 R11, RZ, RZ, 0x1000 ;  /* 0x00001000ff0b7424 */ /* 0x000fce00078e00ff */
.L_x_281:
[----:B------:R-:W-:-:S05]  /*2cd0*/  IMAD.WIDE R4, R11, 0x4, R2 ;  /* 0x000000040b047825 */ /* 0x000fca00078e0202 */
        /* <DEDUP_REMOVED lines=16> */
[----:B--2---:R-:W-:-:S04]  /*2de0*/  IADD3 R18, PT, PT, R18, R19, R8 ;  /* 0x0000001312127210 */ /* 0x004fc80007ffe008 */
[----:B---3--:R-:W-:Y:S01]  /*2df0*/  IADD3 R18, PT, PT, R21, R20, R18 ;  /* 0x0000001415127210 */ /* 0x008fe20007ffe012 */
[----:B0-----:R-:W-:-:S04]  /*2e00*/  IMAD.MOV.U32 R20, RZ, RZ, R7 ;  /* 0x000000ffff147224 */ /* 0x001fc800078e0007 */
[----:B------:R-:W-:Y:S01]  /*2e10*/  IMAD.IADD R8, R20, 0x1, -R11 ;  /* 0x0000000114087824 */ /* 0x000fe200078e0a0b */
[----:B----4-:R-:W-:-:S04]  /*2e20*/  IADD3 R18, PT, PT, R23, R22, R18 ;  /* 0x0000001617127210 */ /* 0x010fc80007ffe012 */
[----:B------:R-:W-:Y:S02]  /*2e30*/  ISETP.GE.AND P0, PT, R8, 0x1000, PT ;  /* 0x000010000800780c */ /* 0x000fe40003f06270 */
[----:B-----5:R-:W-:-:S04]  /*2e40*/  IADD3 R18, PT, PT, R25, R24, R18 ;  /* 0x0000001819127210 */ /* 0x020fc80007ffe012 */
[----:B------:R-:W-:-:S04]  /*2e50*/  IADD3 R14, PT, PT, R14, R17, R18 ;  /* 0x000000110e0e7210 */ /* 0x000fc80007ffe012 */
[----:B------:R-:W-:-:S04]  /*2e60*/  IADD3 R12, PT, PT, R15, R12, R14 ;  /* 0x0000000c0f0c7210 */ /* 0x000fc80007ffe00e */
[----:B------:R-:W-:-:S04]  /*2e70*/  IADD3 R10, PT, PT, R10, R13, R12 ;  /* 0x0000000d0a0a7210 */ /* 0x000fc80007ffe00c */
[----:B------:R-:W-:Y:S01]  /*2e80*/  IADD3 R8, PT, PT, R16, R9, R10 ;  /* 0x0000000910087210 */ /* 0x000fe20007ffe00a */
[----:B------:R-:W-:Y:S06]  /*2e90*/  @!P0 BRA `(.L_x_280) ;  /* 0x0000000400fc8947 */ /* 0x000fec0003800000 */
[----:B------:R-:W-:-:S05]  /*2ea0*/  VIADD R11, R11, 0x1000 ;  /* 0x000010000b0b7836 */ /* 0x000fca0000000000 */
[----:B------:R-:W-:-:S13]  /*2eb0*/  ISETP.GT.AND P0, PT, R11, R6, PT ;  /* 0x000000060b00720c */ /* 0x000fda0003f04270 */
[----:B------:R-:W-:Y:S05]  /*2ec0*/  @!P0 BRA `(.L_x_281) ;  /* 0xfffffffc00808947 */ /* 0x000fea000383ffff */
.L_x_279:
        /* <DEDUP_REMOVED lines=20> */
.L_x_285:
        /* <DEDUP_REMOVED lines=8> */
.L_x_284:
[----:B------:R-:W-:Y:S05]  /*3090*/  BSYNC.RECONVERGENT B2 ;  /* 0x0000000000027941 */ /* 0x000fea0003800200 */
.L_x_283:
        /* <DEDUP_REMOVED lines=16> */
.L_x_288:
        /* <DEDUP_REMOVED lines=20> */
[----:B------:R-:W5:Y:S04]  /*32e0*/  LDG.E.CONSTANT R22, desc[UR6][R2.64+0x2400] ;  /* 0x0024000602167981 */ /* 0x000f68000c1e9900 */
[----:B------:R0:W5:Y:S04]  /*32f0*/  LDG.E.CONSTANT R5, desc[UR6][R4.64] ;  /* 0x0000000604057981 */ /* 0x000168000c1e9900 */
        /* <DEDUP_REMOVED lines=17> */
.L_x_287:
[----:B------:R-:W-:Y:S05]  /*3410*/  BSYNC.RECONVERGENT B2 ;  /* 0x0000000000027941 */ /* 0x000fea0003800200 */
.L_x_286:
        /* <DEDUP_REMOVED lines=21> */
[----:B--2---:R-:W-:-:S04]  /*3570*/  IADD3 R12, PT, PT, R12, R5, R8 ;  /* 0x000000050c0c7210 */ /* 0x004fc80007ffe008 */
[----:B---3--:R-:W-:Y:S01]  /*3580*/  IADD3 R12, PT, PT, R14, R13, R12 ;  /* 0x0000000d0e0c7210 */ /* 0x008fe20007ffe00c */
[----:B------:R-:W-:-:S03]  /*3590*/  IMAD.X R5, RZ, RZ, R3, P1 ;  /* 0x000000ffff057224 */ /* 0x000fc600008e0603 */
[----:B----4-:R-:W-:Y:S01]  /*35a0*/  IADD3 R12, PT, PT, R15, R7, R12 ;  /* 0x000000070f0c7210 */ /* 0x010fe20007ffe00c */
[----:B------:R-:W-:-:S03]  /*35b0*/  IMAD.MOV.U32 R3, RZ, RZ, R5 ;  /* 0x000000ffff037224 */ /* 0x000fc600078e0005 */
[----:B-----5:R-:W-:-:S07]  /*35c0*/  IADD3 R8, PT, PT, R16, R17, R12 ;  /* 0x0000001110087210 */ /* 0x020fce0007ffe00c */
.L_x_290:
[----:B------:R-:W-:Y:S05]  /*35d0*/  BSYNC.RECONVERGENT B2 ;  /* 0x0000000000027941 */ /* 0x000fea0003800200 */
.L_x_289:
        /* <DEDUP_REMOVED lines=10> */
.L_x_282:
[----:B------:R-:W-:Y:S05]  /*3680*/  BSYNC.RECONVERGENT B1 ;  /* 0x0000000000017941 */ /* 0x000fea0003800200 */
.L_x_280:
[----:B------:R-:W0:Y:S01]  /*3690*/  S2R R9, SR_LANEID ;  /* 0x0000000000097919 */ /* 0x000e220000000000 */
[----:B------:R-:W1:Y:S01]  /*36a0*/  SHFL.DOWN PT, R2, R8, 0x1, 0x1f ;  /* 0x08201f0008027f89 */ /* 0x000e6200000e0000 */
[C---:B0-----:R-:W-:Y:S02]  /*36b0*/  ISETP.GT.AND P0, PT, R9.reuse, 0x1e, PT ;  /* 0x0000001e0900780c */ /* 0x041fe40003f04270 */
[C---:B------:R-:W-:Y:S02]  /*36c0*/  ISETP.NE.AND P1, PT, R9.reuse, RZ, PT ;  /* 0x000000ff0900720c */ /* 0x040fe40003f25270 */
        /* <DEDUP_REMOVED lines=37> */
[----:B0-----:R-:W-:-:S07]  /*3920*/  IMAD.IADD R3, R0, 0x1, R9 ;  /* 0x0000000100037824 */ /* 0x001fce00078e0209 */
.L_x_252:
[----:B------:R-:W-:Y:S05]  /*3930*/  BSYNC.RECONVERGENT B0 ;  /* 0x0000000000007941 */ /* 0x000fea0003800200 */
.L_x_236:
[----:B------:R-:W-:Y:S05]  /*3940*/  @P0 EXIT ;  /* 0x000000000000094d */ /* 0x000fea0003800000 */
[----:B------:R-:W5:Y:S01]  /*3950*/  LDCU UR4, c[0x0][0x398] ;  /* 0x00007300ff0477ac */ /* 0x000f620008000800 */
[----:B-1----:R-:W1:Y:S01]  /*3960*/  LDC.64 R4, c[0x0][0x388] ;  /* 0x0000e200ff047b82 */ /* 0x002e620000000a00 */
[----:B-----5:R-:W5:Y:S02]  /*3970*/  F2I.TRUNC.NTZ R0, UR4 ;  /* 0x0000000400007d05 */ /* 0x020f64000820f100 */
[----:B-----5:R-:W-:-:S05]  /*3980*/  IMAD.IADD R0, R0, 0x1, R3 ;  /* 0x0000000100007824 */ /* 0x020fca00078e0203 */
[----:B0-234-:R-:W-:-:S05]  /*3990*/  I2FP.F32.S32 R3, R0 ;  /* 0x0000000000037245 */ /* 0x01dfca0000201400 */
[----:B-1----:R-:W-:Y:S01]  /*39a0*/  STG.E desc[UR6][R4.64], R3 ;  /* 0x0000000304007986 */ /* 0x002fe2000c101906 */
[----:B------:R-:W-:Y:S05]  /*39b0*/  EXIT ;  /* 0x000000000000794d */ /* 0x000fea0003800000 */
.L_x_291:
        /* <DEDUP_REMOVED lines=12> */
.L_x_503:


//--------------------- .text._ZN3cub18CUB_300001_SM_10006detail6reduce18DeviceReduceKernelINS2_10policy_hubIiyN4cuda3std3__44plusIiEEE10Policy1000EN6thrust24THRUST_300001_SM_1000_NS6detail15normal_iteratorINSD_10device_ptrIiEEEEyS9_iNS7_10__identityEEEvT0_PT3_T1_NS0_13GridEvenShareISN_EET2_T4_ --------------------------
	.section	.text._ZN3cub18CUB_300001_SM_10006detail6reduce18DeviceReduceKernelINS2_10policy_hubIiyN4cuda3std3__44plusIiEEE10Policy1000EN6thrust24THRUST_300001_SM_1000_NS6detail15normal_iteratorINSD_10device_ptrIiEEEEyS9_iNS7_10__identityEEEvT0_PT3_T1_NS0_13GridEvenShareISN_EET2_T4_,"ax",@progbits
	.align	128
        .global         _ZN3cub18CUB_300001_SM_10006detail6reduce18DeviceReduceKernelINS2_10policy_hubIiyN4cuda3std3__44plusIiEEE10Policy1000EN6thrust24THRUST_300001_SM_1000_NS6detail15normal_iteratorINSD_10device_ptrIiEEEEyS9_iNS7_10__identityEEEvT0_PT3_T1_NS0_13GridEvenShareISN_EET2_T4_
        .type           _ZN3cub18CUB_300001_SM_10006detail6reduce18DeviceReduceKernelINS2_10policy_hubIiyN4cuda3std3__44plusIiEEE10Policy1000EN6thrust24THRUST_300001_SM_1000_NS6detail15normal_iteratorINSD_10device_ptrIiEEEEyS9_iNS7_10__identityEEEvT0_PT3_T1_NS0_13GridEvenShareISN_EET2_T4_,@function
        .size           _ZN3cub18CUB_300001_SM_10006detail6reduce18DeviceReduceKernelINS2_10policy_hubIiyN4cuda3std3__44plusIiEEE10Policy1000EN6thrust24THRUST_300001_SM_1000_NS6detail15normal_iteratorINSD_10device_ptrIiEEEEyS9_iNS7_10__identityEEEvT0_PT3_T1_NS0_13GridEvenShareISN_EET2_T4_,(.L_x_504 - _ZN3cub18CUB_300001_SM_10006detail6reduce18DeviceReduceKernelINS2_10policy_hubIiyN4cuda3std3__44plusIiEEE10Policy1000EN6thrust24THRUST_300001_SM_1000_NS6detail15normal_iteratorINSD_10device_ptrIiEEEEyS9_iNS7_10__identityEEEvT0_PT3_T1_NS0_13GridEvenShareISN_EET2_T4_)
        .other          _ZN3cub18CUB_300001_SM_10006detail6reduce18DeviceReduceKernelINS2_10policy_hubIiyN4cuda3std3__44plusIiEEE10Policy1000EN6thrust24THRUST_300001_SM_1000_NS6detail15normal_iteratorINSD_10device_ptrIiEEEEyS9_iNS7_10__identityEEEvT0_PT3_T1_NS0_13GridEvenShareISN_EET2_T4_,@"STO_CUDA_ENTRY STV_DEFAULT"
_ZN3cub18CUB_300001_SM_10006detail6reduce18DeviceReduceKernelINS2_10policy_hubIiyN4cuda3std3__44plusIiEEE10Policy1000EN6thrust24THRUST_300001_SM_1000_NS6detail15normal_iteratorINSD_10device_ptrIiEEEEyS9_iNS7_10__identityEEEvT0_PT3_T1_NS0_13GridEvenShareISN_EET2_T4_:
.text._ZN3cub18CUB_300001_SM_10006detail6reduce18DeviceReduceKernelINS2_10policy_hubIiyN4cuda3std3__44plusIiEEE10Policy1000EN6thrust24THRUST_300001_SM_1000_NS6detail15normal_iteratorINSD_10device_ptrIiEEEEyS9_iNS7_10__identityEEEvT0_PT3_T1_NS0_13GridEvenShareISN_EET2_T4_:
        /* <DEDUP_REMOVED lines=25> */
[----:B0-----:R-:W-:-:S05]  /*0190*/  IMAD.WIDE.U32 R6, R5, 0x4, R6 ;  /* 0x0000000405067825 */ /* 0x001fca00078e0006 */
[----:B------:R0:W5:Y:S01]  /*01a0*/  LDG.E R4, desc[UR14][R6.64] ;  /* 0x0000000e06047981 */ /* 0x000162000c1e1900 */
[----:B------:R-:W-:-:S07]  /*01b0*/  VIADD R5, R3, 0x100 ;  /* 0x0000010003057836 */ /* 0x000fce0000000000 */
.L_x_295:
[----:B------:R-:W-:Y:S05]  /*01c0*/  BSYNC.RECONVERGENT B1 ;  /* 0x0000000000017941 */ /* 0x000fea0003800200 */
.L_x_294:
        /* <DEDUP_REMOVED lines=21> */
.L_x_300:
        /* <DEDUP_REMOVED lines=20> */
[----:B--2--5:R-:W-:-:S04]  /*0460*/  IADD3 R15, PT, PT, R16, R15, R4 ;  /* 0x0000000f100f7210 */ /* 0x024fc80007ffe004 */
[----:B---3--:R-:W-:-:S04]  /*0470*/  IADD3 R15, PT, PT, R17, R18, R15 ;  /* 0x00000012110f7210 */ /* 0x008fc80007ffe00f */
[----:B----4-:R-:W-:-:S04]  /*0480*/  IADD3 R15, PT, PT, R19, R20, R15 ;  /* 0x00000014130f7210 */ /* 0x010fc80007ffe00f */
[----:B------:R-:W-:-:S04]  /*0490*/  IADD3 R15, PT, PT, R23, R22, R15 ;  /* 0x00000016170f7210 */ /* 0x000fc80007ffe00f */
[----:B------:R-:W-:-:S04]  /*04a0*/  IADD3 R15, PT, PT, R25, R24, R15 ;  /* 0x00000018190f7210 */ /* 0x000fc80007ffe00f */
[----:B------:R-:W-:Y:S02]  /*04b0*/  IADD3 R13, PT, PT, R13, R14, R15 ;  /* 0x0000000e0d0d7210 */ /* 0x000fe40007ffe00f */
[----:B------:R-:W-:-:S05]  /*04c0*/  IADD3 R14, P2, PT, R6, 0x4000, RZ ;  /* 0x00004000060e7810 */ /* 0x000fca0007f5e0ff */
[----:B0-----:R-:W-:Y:S01]  /*04d0*/  IMAD.X R7, RZ, RZ, R7, P2 ;  /* 0x000000ffff077224 */ /* 0x001fe200010e0607 */
[----:B------:R-:W-:-:S04]  /*04e0*/  IADD3 R9, PT, PT, R12, R9, R13 ;  /* 0x000000090c097210 */ /* 0x000fc80007ffe00d */
[----:B------:R-:W-:Y:S01]  /*04f0*/  IADD3 R4, PT, PT, R10, R11, R9 ;  /* 0x0000000b0a047210 */ /* 0x000fe20007ffe009 */
[----:B------:R-:W-:Y:S06]  /*0500*/  @P1 BRA `(.L_x_300) ;  /* 0xfffffffc00841947 */ /* 0x000fec000383ffff */
.L_x_299:
[----:B------:R-:W-:Y:S05]  /*0510*/  BSYNC.RECONVERGENT B2 ;  /* 0x0000000000027941 */ /* 0x000fea0003800200 */
.L_x_298:
        /* <DEDUP_REMOVED lines=20> */
[----:B--2--5:R-:W-:-:S04]  /*0660*/  IADD3 R8, PT, PT, R8, R9, R4 ;  /* 0x0000000908087210 */ /* 0x024fc80007ffe004 */
[----:B---3--:R-:W-:-:S04]  /*0670*/  IADD3 R8, PT, PT, R10, R11, R8 ;  /* 0x0000000b0a087210 */ /* 0x008fc80007ffe008 */
[----:B----4-:R-:W-:-:S04]  /*0680*/  IADD3 R8, PT, PT, R12, R13, R8 ;  /* 0x0000000d0c087210 */ /* 0x010fc80007ffe008 */
[----:B------:R-:W-:-:S07]  /*0690*/  IADD3 R4, PT, PT, R14, R15, R8 ;  /* 0x0000000f0e047210 */ /* 0x000fce0007ffe008 */
.L_x_302:
[----:B------:R-:W-:Y:S05]  /*06a0*/  BSYNC.RECONVERGENT B2 ;  /* 0x0000000000027941 */ /* 0x000fea0003800200 */
.L_x_301:
        /* <DEDUP_REMOVED lines=16> */
[----:B--2--5:R-:W-:-:S04]  /*07b0*/  IADD3 R4, PT, PT, R8, R9, R4 ;  /* 0x0000000908047210 */ /* 0x024fc80007ffe004 */
[----:B---3--:R-:W-:-:S07]  /*07c0*/  IADD3 R4, PT, PT, R10, R11, R4 ;  /* 0x0000000b0a047210 */ /* 0x008fce0007ffe004 */
.L_x_304:
[----:B------:R-:W-:Y:S05]  /*07d0*/  BSYNC.RECONVERGENT B2 ;  /* 0x0000000000027941 */ /* 0x000fea0003800200 */
.L_x_303:
[----:B------:R-:W-:Y:S05]  /*07e0*/  @!P1 BRA `(.L_x_297) ;  /* 0x00000000002c9947 */ /* 0x000fea0003800000 */
[----:B------:R-:W0:Y:S01]  /*07f0*/  LDC.64 R6, c[0x0][0x380] ;  /* 0x0000e000ff067b82 */ /* 0x000e220000000a00 */
[----:B------:R-:W-:Y:S02]  /*0800*/  IMAD.U32 R9, RZ, RZ, UR16 ;  /* 0x00000010ff097e24 */ /* 0x000fe4000f8e00ff */
[----:B------:R-:W-:Y:S02]  /*0810*/  IMAD.MOV R2, RZ, RZ, -R2 ;  /* 0x000000ffff027224 */ /* 0x000fe400078e0a02 */
[----:B0-----:R-:W-:-:S07]  /*0820*/  IMAD.WIDE.U32 R6, R9, 0x4000, R6 ;  /* 0x0000400009067825 */ /* 0x001fce00078e0006 */
.L_x_305:
[----:B------:R-:W-:-:S06]  /*0830*/  IMAD.WIDE R8, R5, 0x4, R6 ;  /* 0x0000000405087825 */ /* 0x000fcc00078e0206 */
[----:B------:R-:W2:Y:S01]  /*0840*/  LDG.E R9, desc[UR14][R8.64] ;  /* 0x0000000e08097981 */ /* 0x000ea2000c1e1900 */
[----:B------:R-:W-:Y:S02]  /*0850*/  VIADD R2, R2, 0x1 ;  /* 0x0000000102027836 */ /* 0x000fe40000000000 */
[----:B------:R-:W-:-:S03]  /*0860*/  VIADD R5, R5, 0x100 ;  /* 0x0000010005057836 */ /* 0x000fc60000000000 */
[----:B------:R-:W-:Y:S01]  /*0870*/  ISETP.NE.AND P0, PT, R2, RZ, PT ;  /* 0x000000ff0200720c */ /* 0x000fe20003f05270 */
[----:B--2--5:R-:W-:-:S12]  /*0880*/  IMAD.IADD R4, R9, 0x1, R4 ;  /* 0x0000000109047824 */ /* 0x024fd800078e0204 */
[----:B------:R-:W-:Y:S05]  /*0890*/  @P0 BRA `(.L_x_305) ;  /* 0xfffffffc00e40947 */ /* 0x000fea000383ffff */
.L_x_297:
[----:B------:R-:W-:Y:S05]  /*08a0*/  BSYNC.RECONVERGENT B1 ;  /* 0x0000000000017941 */ /* 0x000fea0003800200 */
.L_x_296:
[----:B------:R-:W-:-:S13]  /*08b0*/  ISETP.GE.AND P0, PT, R0, 0x100, PT ;  /* 0x000001000000780c */ /* 0x000fda0003f06270 */
[----:B------:R-:W-:Y:S05]  /*08c0*/  @!P0 BRA `(.L_x_306) ;  /* 0x0000000000ac8947 */ /* 0x000fea0003800000 */
[----:B------:R-:W1:Y:S01]  /*08d0*/  S2R R8, SR_LANEID ;  /* 0x0000000000087919 */ /* 0x000e620000000000 */
[----:B-----5:R-:W2:Y:S01]  /*08e0*/  SHFL.DOWN PT, R0, R4, 0x1, 0x1f ;  /* 0x08201f0004007f89 */ /* 0x020ea200000e0000 */
[C---:B-1----:R-:W-:Y:S02]  /*08f0*/  ISETP.GT.AND P0, PT, R8.reuse, 0x1e, PT ;  /* 0x0000001e0800780c */ /* 0x042fe40003f04270 */
[----:B------:R-:W-:Y:S02]  /*0900*/  ISETP.NE.AND P1, PT, R8, RZ, PT ;  /* 0x000000ff0800720c */ /* 0x000fe40003f25270 */
[----:B--2---:R-:W-:Y:S02]  /*0910*/  SEL R5, R0, RZ, !P0 ;  /* 0x000000ff00057207 */ /* 0x004fe40004000000 */
[----:B------:R-:W-:-:S03]  /*0920*/  ISETP.GT.AND P0, PT, R8, 0x1d, PT ;  /* 0x0000001d0800780c */ /* 0x000fc60003f04270 */
[----:B------:R-:W-:-:S05]  /*0930*/  IMAD.IADD R5, R5, 0x1, R4 ;  /* 0x0000000105057824 */ /* 0x000fca00078e0204 */
[----:B------:R-:W1:Y:S01]  /*0940*/  SHFL.DOWN PT, R0, R5, 0x2, 0x1f ;  /* 0x08401f0005007f89 */ /* 0x000e6200000e0000 */
[----:B0-----:R-:W0:Y:S01]  /*0950*/  @!P1 S2R R6, SR_CgaCtaId ;  /* 0x0000000000069919 */ /* 0x001e220000008800 */
[----:B-1----:R-:W-:Y:S02]  /*0960*/  SEL R0, R0, RZ, !P0 ;  /* 0x000000ff00007207 */ /* 0x002fe40004000000 */
[----:B------:R-:W-:-:S03]  /*0970*/  ISETP.GT.AND P0, PT, R8, 0x1b, PT ;  /* 0x0000001b0800780c */ /* 0x000fc60003f04270 */
[----:B------:R-:W-:Y:S01]  /*0980*/  IMAD.IADD R0, R5, 0x1, R0 ;  /* 0x0000000105007824 */ /* 0x000fe200078e0200 */
[----:B------:R-:W-:-:S04]  /*0990*/  @!P1 MOV R5, 0x400 ;  /* 0x0000040000059802 */ /* 0x000fc80000000f00 */
[----:B------:R-:W1:Y:S01]  /*09a0*/  SHFL.DOWN PT, R2, R0, 0x4, 0x1f ;  /* 0x08801f0000027f89 */ /* 0x000e6200000e0000 */
[----:B0-----:R-:W-:Y:S02]  /*09b0*/  @!P1 LEA R5, R6, R5, 0x18 ;  /* 0x0000000506059211 */ /* 0x001fe400078ec0ff */
[----:B-1----:R-:W-:Y:S02]  /*09c0*/  SEL R7, R2, RZ, !P0 ;  /* 0x000000ff02077207 */ /* 0x002fe40004000000 */
        /* <DEDUP_REMOVED lines=19> */
[----:B--2---:R-:W-:Y:S04]  /*0b00*/  LDS R0, [UR4+0xc] ;  /* 0x00000c04ff007984 */ /* 0x004fe80008000800 */
[----:B------:R-:W0:Y:S04]  /*0b10*/  LDS.128 R4, [UR4+0x10] ;  /* 0x00001004ff047984 */ /* 0x000e280008000c00 */
[----:B------:R-:W1:Y:S01]  /*0b20*/  LDS.64 R2, [UR4+0x20] ;  /* 0x00002004ff027984 */ /* 0x000e620008000a00 */
[----:B0-----:R-:W-:-:S04]  /*0b30*/  IADD3 R0, PT, PT, R4, R0, R9 ;  /* 0x0000000004007210 */ /* 0x001fc80007ffe009 */
[----:B------:R-:W-:-:S04]  /*0b40*/  IADD3 R0, PT, PT, R6, R0, R5 ;  /* 0x0000000006007210 */ /* 0x000fc80007ffe005 */
[----:B-1----:R-:W-:-:S05]  /*0b50*/  IADD3 R0, PT, PT, R2, R0, R7 ;  /* 0x0000000002007210 */ /* 0x002fca0007ffe007 */
[----:B------:R-:W-:Y:S01]  /*0b60*/  IMAD.IADD R9, R0, 0x1, R3 ;  /* 0x0000000100097824 */ /* 0x000fe200078e0203 */
[----:B------:R-:W-:Y:S06]  /*0b70*/  BRA `(.L_x_307) ;  /* 0x0000001400307947 */ /* 0x000fec0003800000 */
.L_x_306:
[----:B------:R-:W-:Y:S01]  /*0b80*/  LOP3.LUT R2, R3, 0x3e0, RZ, 0xc0, !PT ;  /* 0x000003e003027812 */ /* 0x000fe200078ec0ff */
[----:B------:R-:W1:Y:S03]  /*0b90*/  S2R R10, SR_LANEID ;  /* 0x00000000000a7919 */ /* 0x000e660000000000 */
[----:B0-----:R-:W-:Y:S01]  /*0ba0*/  LOP3.LUT R7, RZ, R2, RZ, 0x33, !PT ;  /* 0x00000002ff077212 */ /* 0x001fe200078e33ff */
[----:B------:R-:W-:-:S04]  /*0bb0*/  VIADD R5, R2, 0x20 ;  /* 0x0000002002057836 */ /* 0x000fc80000000000 */
[----:B------:R-:W-:Y:S01]  /*0bc0*/  IMAD.IADD R7, R0, 0x1, R7 ;  /* 0x0000000100077824 */ /* 0x000fe200078e0207 */
[----:B------:R-:W-:-:S04]  /*0bd0*/  ISETP.GT.AND P0, PT, R5, R0, PT ;  /* 0x000000000500720c */ /* 0x000fc80003f04270 */
[----:B------:R-:W-:-:S05]  /*0be0*/  SEL R7, R7, 0x1f, P0 ;  /* 0x0000001f07077807 */ /* 0x000fca0000000000 */
[----:B-----5:R-:W0:Y:S01]  /*0bf0*/  SHFL.DOWN PT, R2, R4, 0x1, R7 ;  /* 0x0820000004027989 */ /* 0x020e2200000e0007 */
[CC--:B-1----:R-:W-:Y:S01]  /*0c00*/  ISETP.GE.AND P0, PT, R10.reuse, R7.reuse, PT ;  /* 0x000000070a00720c */ /* 0x0c2fe20003f06270 */
[C---:B------:R-:W-:Y:S01]  /*0c10*/  VIADD R6, R10.reuse, 0x2 ;  /* 0x000000020a067836 */ /* 0x040fe20000000000 */
[C---:B------:R-:W-:Y:S01]  /*0c20*/  ISETP.NE.AND P1, PT, R10.reuse, RZ, PT ;  /* 0x000000ff0a00720c */ /* 0x040fe20003f25270 */
[----:B------:R-:W-:Y:S01]  /*0c30*/  VIADD R8, R10, 0x4 ;  /* 0x000000040a087836 */ /* 0x000fe20000000000 */
[----:B0-----:R-:W-:Y:S02]  /*0c40*/  SEL R5, R2, RZ, !P0 ;  /* 0x000000ff02057207 */ /* 0x001fe40004000000 */
        /* <DEDUP_REMOVED lines=35> */
[----:B------:R-:W0:Y:S04]  /*0e80*/  LDS.128 R4, [UR4+0x10] ;  /* 0x00001004ff047984 */ /* 0x000e280008000c00 */
[----:B------:R-:W2:Y:S04]  /*0e90*/  LDS R2, [UR4+0xc] ;  /* 0x00000c04ff027984 */ /* 0x000ea80008000800 */
[----:B------:R-:W3:Y:S01]  /*0ea0*/  LDS.64 R10, [UR4+0x20] ;  /* 0x00002004ff0a7984 */ /* 0x000ee20008000a00 */
[----:B0-----:R-:W-:Y:S02]  /*0eb0*/  SEL R4, R4, RZ, P2 ;  /* 0x000000ff04047207 */ /* 0x001fe40001000000 */
[----:B------:R-:W-:-:S02]  /*0ec0*/  ISETP.GT.AND P2, PT, R0, 0x60, PT ;  /* 0x000000600000780c */ /* 0x000fc40003f44270 */
[----:B--2---:R-:W-:Y:S02]  /*0ed0*/  SEL R2, R2, RZ, P1 ;  /* 0x000000ff02027207 */ /* 0x004fe40000800000 */
        /* <DEDUP_REMOVED lines=8> */
[----:B---3--:R-:W-:Y:S02]  /*0f60*/  SEL R10, R10, RZ, P2 ;  /* 0x000000ff0a0a7207 */ /* 0x008fe40001000000 */
[----:B------:R-:W-:Y:S02]  /*0f70*/  SEL R11, R11, RZ, P3 ;  /* 0x000000ff0b0b7207 */ /* 0x000fe40001800000 */
[----:B------:R-:W-:-:S05]  /*0f80*/  IADD3 R2, PT, PT, R10, R2, R7 ;  /* 0x000000020a027210 */ /* 0x000fca0007ffe007 */
[----:B-1----:R-:W-:Y:S01]  /*0f90*/  IMAD.IADD R9, R2, 0x1, R11 ;  /* 0x0000000102097824 */ /* 0x002fe200078e020b */
[----:B------:R-:W-:Y:S06]  /*0fa0*/  BRA `(.L_x_307) ;  /* 0x0000001000247947 */ /* 0x000fec0003800000 */
.L_x_293:
        /* <DEDUP_REMOVED lines=22> */
[----:B--2---:R-:W-:-:S04]  /*1110*/  IADD3 R6, PT, PT, R8, R7, R6 ;  /* 0x0000000708067210 */ /* 0x004fc80007ffe006 */
[----:B---3--:R-:W-:-:S04]  /*1120*/  IADD3 R6, PT, PT, R10, R9, R6 ;  /* 0x000000090a067210 */ /* 0x008fc80007ffe006 */
[----:B----4-:R-:W-:-:S04]  /*1130*/  IADD3 R6, PT, PT, R12, R11, R6 ;  /* 0x0000000b0c067210 */ /* 0x010fc80007ffe006 */
[----:B-----5:R-:W-:-:S04]  /*1140*/  IADD3 R6, PT, PT, R14, R13, R6 ;  /* 0x0000000d0e067210 */ /* 0x020fc80007ffe006 */
[----:B------:R-:W-:-:S04]  /*1150*/  IADD3 R6, PT, PT, R16, R15, R6 ;  /* 0x0000000f10067210 */ /* 0x000fc80007ffe006 */
[----:B------:R-:W-:-:S04]  /*1160*/  IADD3 R6, PT, PT, R18, R17, R6 ;  /* 0x0000001112067210 */ /* 0x000fc80007ffe006 */
[----:B------:R-:W-:-:S05]  /*1170*/  IADD3 R6, PT, PT, R20, R19, R6 ;  /* 0x0000001314067210 */ /* 0x000fca0007ffe006 */
[----:B------:R-:W-:Y:S01]  /*1180*/  IMAD.IADD R8, R21, 0x1, R6 ;  /* 0x0000000115087824 */ /* 0x000fe200078e0206 */
        /* <DEDUP_REMOVED lines=14> */
[----:B------:R-:W-:-:S02]  /*1270*/  IMAD.X R4, RZ, RZ, UR9, P2 ;  /* 0x00000009ff047e24 */ /* 0x000fc400090e06ff */
[----:B------:R-:W-:Y:S01]  /*1280*/  VIADD R7, R5, -UR7 ;  /* 0x8000000705077c36 */ /* 0x000fe20008000000 */
[----:B------:R-:W-:Y:S01]  /*1290*/  ISETP.GT.U32.AND.EX P0, PT, R10, R9, PT, P0 ;  /* 0x000000090a00720c */ /* 0x000fe20003f04100 */
        /* <DEDUP_REMOVED lines=9> */
.L_x_310:
        /* <DEDUP_REMOVED lines=20> */
[----:B------:R-:W-:-:S02]  /*1470*/  USHF.R.S32.HI UR11, URZ, 0x1f, UR5 ;  /* 0x0000001fff0b7899 */ /* 0x000fc40008011405 */
[----:B------:R-:W-:-:S04]  /*1480*/  UIADD3 UR6, UP0, UPT, UR5, UR10, URZ ;  /* 0x0000000a05067290 */ /* 0x000fc8000ff1e0ff */
[----:B------:R-:W-:Y:S01]  /*1490*/  UIADD3.X UR7, UPT, UPT, UR11, UR7, URZ, UP0, !UPT ;  /* 0x000000070b077290 */ /* 0x000fe200087fe4ff */
[----:B--2---:R-:W-:Y:S02]  /*14a0*/  IADD3 R22, PT, PT, R22, R23, R8 ;  /* 0x0000001716167210 */ /* 0x004fe40007ffe008 */
[----:B0-----:R-:W-:-:S04]  /*14b0*/  IADD3 R8, P1, PT, R2, -UR8, RZ ;  /* 0x8000000802087c10 */ /* 0x001fc8000ff3e0ff */
[----:B------:R-:W-:Y:S02]  /*14c0*/  ISETP.GE.U32.AND P0, PT, R8, UR5, PT ;  /* 0x0000000508007c0c */ /* 0x000fe4000bf06070 */
[----:B---3--:R-:W-:Y:S02]  /*14d0*/  IADD3 R22, PT, PT, R25, R24, R22 ;  /* 0x0000001819167210 */ /* 0x008fe40007ffe016 */
[----:B-1----:R-:W-:-:S04]  /*14e0*/  IADD3.X R4, PT, PT, R3, ~UR9, RZ, P1, !PT ;  /* 0x8000000903047c10 */ /* 0x002fc80008ffe4ff */
[----:B------:R-:W-:Y:S02]  /*14f0*/  ISETP.GE.U32.AND.EX P0, PT, R4, UR11, PT, P0 ;  /* 0x0000000b04007c0c */ /* 0x000fe4000bf06100 */
[----:B----4-:R-:W-:-:S04]  /*1500*/  IADD3 R22, PT, PT, R27, R26, R22 ;  /* 0x0000001a1b167210 */ /* 0x010fc80007ffe016 */
[----:B-----5:R-:W-:-:S04]  /*1510*/  IADD3 R18, PT, PT, R19, R18, R22 ;  /* 0x0000001213127210 */ /* 0x020fc80007ffe016 */
[----:B------:R-:W-:-:S04]  /*1520*/  IADD3 R10, PT, PT, R10, R15, R18 ;  /* 0x0000000f0a0a7210 */ /* 0x000fc80007ffe012 */
[----:B------:R-:W-:-:S04]  /*1530*/  IADD3 R10, PT, PT, R16, R17, R10 ;  /* 0x00000011100a7210 */ /* 0x000fc80007ffe00a */
[----:B------:R-:W-:-:S04]  /*1540*/  IADD3 R10, PT, PT, R13, R14, R10 ;  /* 0x0000000e0d0a7210 */ /* 0x000fc80007ffe00a */
[----:B------:R-:W-:Y:S01]  /*1550*/  IADD3 R8, PT, PT, R21, R12, R10 ;  /* 0x0000000c15087210 */ /* 0x000fe20007ffe00a */
[----:B------:R-:W-:Y:S06]  /*1560*/  @!P0 BRA `(.L_x_308) ;  /* 0x00000008000c8947 */ /* 0x000fec0003800000 */
[----:B------:R-:W-:Y:S02]  /*1570*/  UIADD3 UR8, UP0, UPT, UR5, UR8, URZ ;  /* 0x0000000805087290 */ /* 0x000fe4000ff1e0ff */
[----:B------:R-:W-:Y:S01]  /*1580*/  IMAD.U32 R5, RZ, RZ, UR5 ;  /* 0x00000005ff057e24 */ /* 0x000fe2000f8e00ff */
[----:B------:R-:W-:Y:S01]  /*1590*/  UIADD3 UR4, UPT, UPT, UR4, 0x1, URZ ;  /* 0x0000000104047890 */ /* 0x000fe2000fffe0ff */
[----:B------:R-:W-:Y:S01]  /*15a0*/  IMAD.MOV.U32 R10, RZ, RZ, R6 ;  /* 0x000000ffff0a7224 */ /* 0x000fe200078e0006 */
[----:B------:R-:W-:Y:S01]  /*15b0*/  UIADD3.X UR9, UPT, UPT, UR11, UR9, URZ, UP0, !UPT ;  /* 0x000000090b097290 */ /* 0x000fe200087fe4ff */
[----:B------:R-:W-:Y:S01]  /*15c0*/  VIADD R7, R7, -UR5 ;  /* 0x8000000507077c36 */ /* 0x000fe20008000000 */
[----:B------:R-:W-:Y:S01]  /*15d0*/  ISETP.LT.U32.AND P0, PT, R20, UR8, PT ;  /* 0x0000000814007c0c */ /* 0x000fe2000bf01070 */
[----:B------:R-:W-:Y:S01]  /*15e0*/  IMAD.WIDE R10, R5, 0x4, R10 ;  /* 0x00000004050a7825 */ /* 0x000fe200078e020a */
[----:B------:R-:W-:-:S03]  /*15f0*/  UMOV UR10, UR6 ;  /* 0x00000006000a7c82 */ /* 0x000fc60008000000 */
[----:B------:R-:W-:Y:S02]  /*1600*/  IMAD.U32 R4, RZ, RZ, UR9 ;  /* 0x00000009ff047e24 */ /* 0x000fe4000f8e00ff */
[----:B------:R-:W-:-:S03]  /*1610*/  IMAD.MOV.U32 R6, RZ, RZ, R10 ;  /* 0x000000ffff067224 */ /* 0x000fc600078e000a */
[----:B------:R-:W-:-:S13]  /*1620*/  ISETP.GT.U32.AND.EX P0, PT, R4, R9, PT, P0 ;  /* 0x000000090400720c */ /* 0x000fda0003f04100 */
[----:B------:R-:W-:Y:S05]  /*1630*/  @!P0 BRA `(.L_x_310) ;  /* 0xfffffffc003c8947 */ /* 0x000fea000383ffff */
[----:B------:R-:W-:-:S05]  /*1640*/  UMOV UR6, UR5 ;  /* 0x0000000500067c82 */ /* 0x000fca0008000000 */
.L_x_309:
        /* <DEDUP_REMOVED lines=13> */
[----:B0-----:R-:W-:-:S04]  /*1720*/  IMAD R3, R4, UR4, RZ ;  /* 0x0000000404037c24 */ /* 0x001fc8000f8e02ff */
[----:B------:R-:W-:-:S05]  /*1730*/  IMAD R2, R3, -0x1000, R2 ;  /* 0xfffff00003027824 */ /* 0x000fca00078e0202 */
[C---:B------:R-:W-:Y:S02]  /*1740*/  ISETP.GE.U32.AND P0, PT, R2.reuse, 0xf00, PT ;  /* 0x00000f000200780c */ /* 0x040fe40003f06070 */
[----:B------:R-:W-:Y:S01]  /*1750*/  LEA.HI R20, R2, 0x1, RZ, 0x18 ;  /* 0x0000000102147811 */ /* 0x000fe200078fc0ff */
[----:B------:R-:W-:-:S03]  /*1760*/  IMAD.MOV.U32 R2, RZ, RZ, R0 ;  /* 0x000000ffff027224 */ /* 0x000fc600078e0000 */
[----:B------:R-:W-:-:S04]  /*1770*/  LOP3.LUT R21, R20, 0xf, RZ, 0xc0, !PT ;  /* 0x0000000f14157812 */ /* 0x000fc800078ec0ff */
[----:B------:R-:W-:-:S03]  /*1780*/  ISETP.NE.AND P1, PT, R21, RZ, PT ;  /* 0x000000ff1500720c */ /* 0x000fc60003f25270 */
[----:B------:R-:W-:Y:S10]  /*1790*/  @!P0 BRA `(.L_x_313) ;  /* 0x00000000008c8947 */ /* 0x000ff40003800000 */
[----:B------:R-:W-:-:S04]  /*17a0*/  LEA.HI R2, R7, 0x1, RZ, 0x18 ;  /* 0x0000000107027811 */ /* 0x000fc800078fc0ff */
[----:B------:R-:W-:Y:S01]  /*17b0*/  LOP3.LUT R3, R2, 0x1fffff0, RZ, 0xc0, !PT ;  /* 0x01fffff002037812 */ /* 0x000fe200078ec0ff */
[----:B------:R-:W-:-:S04]  /*17c0*/  IMAD.MOV.U32 R2, RZ, RZ, R0 ;  /* 0x000000ffff027224 */ /* 0x000fc800078e0000 */
[----:B------:R-:W-:-:S07]  /*17d0*/  IMAD.MOV R3, RZ, RZ, -R3 ;  /* 0x000000ffff037224 */ /* 0x000fce00078e0a03 */
.L_x_314:
        /* <DEDUP_REMOVED lines=20> */
[----:B--2---:R-:W-:-:S04]  /*1920*/  IADD3 R14, PT, PT, R14, R15, R8 ;  /* 0x0000000f0e0e7210 */ /* 0x004fc80007ffe008 */
[----:B---3--:R-:W-:-:S04]  /*1930*/  IADD3 R14, PT, PT, R16, R17, R14 ;  /* 0x00000011100e7210 */ /* 0x008fc80007ffe00e */
[----:B----4-:R-:W-:-:S04]  /*1940*/  IADD3 R14, PT, PT, R18, R19, R14 ;  /* 0x00000013120e7210 */ /* 0x010fc80007ffe00e */
[----:B-----5:R-:W-:-:S04]  /*1950*/  IADD3 R14, PT, PT, R22, R23, R14 ;  /* 0x00000017160e7210 */ /* 0x020fc80007ffe00e */
[----:B------:R-:W-:-:S04]  /*1960*/  IADD3 R14, PT, PT, R24, R25, R14 ;  /* 0x00000019180e7210 */ /* 0x000fc80007ffe00e */
[----:B------:R-:W-:Y:S02]  /*1970*/  IADD3 R13, PT, PT, R6, R13, R14 ;  /* 0x0000000d060d7210 */ /* 0x000fe40007ffe00e */
[----:B------:R-:W-:-:S05]  /*1980*/  IADD3 R6, P2, PT, R10, 0x4000, RZ ;  /* 0x000040000a067810 */ /* 0x000fca0007f5e0ff */
[----:B0-----:R-:W-:Y:S01]  /*1990*/  IMAD.X R11, RZ, RZ, R11, P2 ;  /* 0x000000ffff0b7224 */ /* 0x001fe200010e060b */
[----:B------:R-:W-:-:S04]  /*19a0*/  IADD3 R9, PT, PT, R12, R9, R13 ;  /* 0x000000090c097210 */ /* 0x000fc80007ffe00d */
[----:B------:R-:W-:Y:S01]  /*19b0*/  IADD3 R8, PT, PT, R5, R4, R9 ;  /* 0x0000000405087210 */ /* 0x000fe20007ffe009 */
[----:B------:R-:W-:Y:S06]  /*19c0*/  @P0 BRA `(.L_x_314) ;  /* 0xfffffffc00840947 */ /* 0x000fec000383ffff */
.L_x_313:
[----:B------:R-:W-:Y:S05]  /*19d0*/  BSYNC.RECONVERGENT B2 ;  /* 0x0000000000027941 */ /* 0x000fea0003800200 */
.L_x_312:
        /* <DEDUP_REMOVED lines=19> */
[----:B--2---:R-:W-:-:S04]  /*1b10*/  IADD3 R3, PT, PT, R6, R3, R8 ;  /* 0x0000000306037210 */ /* 0x004fc80007ffe008 */
[----:B---3--:R-:W-:-:S04]  /*1b20*/  IADD3 R3, PT, PT, R9, R10, R3 ;  /* 0x0000000a09037210 */ /* 0x008fc80007ffe003 */
[----:B----4-:R-:W-:-:S04]  /*1b30*/  IADD3 R3, PT, PT, R11, R12, R3 ;  /* 0x0000000c0b037210 */ /* 0x010fc80007ffe003 */
[----:B-----5:R-:W-:-:S07]  /*1b40*/  IADD3 R8, PT, PT, R13, R14, R3 ;  /* 0x0000000e0d087210 */ /* 0x020fce0007ffe003 */
.L_x_316:
[----:B------:R-:W-:Y:S05]  /*1b50*/  BSYNC.RECONVERGENT B2 ;  /* 0x0000000000027941 */ /* 0x000fea0003800200 */
.L_x_315:
        /* <DEDUP_REMOVED lines=14> */
[----:B--2---:R-:W-:-:S04]  /*1c40*/  IADD3 R3, PT, PT, R6, R3, R8 ;  /* 0x0000000306037210 */ /* 0x004fc80007ffe008 */
[----:B---3--:R-:W-:-:S07]  /*1c50*/  IADD3 R8, PT, PT, R9, R10, R3 ;  /* 0x0000000a09087210 */ /* 0x008fce0007ffe003 */
.L_x_318:
[----:B------:R-:W-:Y:S05]  /*1c60*/  BSYNC.RECONVERGENT B2 ;  /* 0x0000000000027941 */ /* 0x000fea0003800200 */
.L_x_317:
        /* <DEDUP_REMOVED lines=9> */
.L_x_319:
[----:B------:R-:W-:Y:S02]  /*1d00*/  IMAD.MOV.U32 R3, RZ, RZ, R6 ;  /* 0x000000ffff037224 */ /* 0x000fe400078e0006 */
[----:B------:R-:W-:-:S05]  /*1d10*/  IMAD.MOV.U32 R2, RZ, RZ, R5 ;  /* 0x000000ffff027224 */ /* 0x000fca00078e0005 */
[----:B------:R-:W2:Y:S01]  /*1d20*/  LDG.E R3, desc[UR14][R2.64] ;  /* 0x0000000e02037981 */ /* 0x000ea2000c1e1900 */
[----:B------:R-:W-:Y:S01]  /*1d30*/  VIADD R4, R4, 0x1 ;  /* 0x0000000104047836 */ /* 0x000fe20000000000 */
[----:B------:R-:W-:-:S04]  /*1d40*/  IADD3 R5, P1, PT, R5, 0x400, RZ ;  /* 0x0000040005057810 */ /* 0x000fc80007f3e0ff */
[----:B------:R-:W-:Y:S01]  /*1d50*/  ISETP.NE.AND P0, PT, R4, RZ, PT ;  /* 0x000000ff0400720c */ /* 0x000fe20003f05270 */
[----:B------:R-:W-:Y:S02]  /*1d60*/  IMAD.X R6, RZ, RZ, R6, P1 ;  /* 0x000000ffff067224 */ /* 0x000fe400008e0606 */
[----:B--2---:R-:W-:-:S10]  /*1d70*/  IMAD.IADD R8, R3, 0x1, R8 ;  /* 0x0000000103087824 */ /* 0x004fd400078e0208 */
[----:B------:R-:W-:Y:S05]  /*1d80*/  @P0 BRA `(.L_x_319) ;  /* 0xfffffffc00dc0947 */ /* 0x000fea000383ffff */
.L_x_311:
[----:B------:R-:W-:Y:S05]  /*1d90*/  BSYNC.RECONVERGENT B1 ;  /* 0x0000000000017941 */ /* 0x000fea0003800200 */
.L_x_308:
        /* <DEDUP_REMOVED lines=37> */
[----:B0-----:R-:W0:Y:S01]  /*1ff0*/  LDS.64 R2, [UR4+0x20] ;  /* 0x00002004ff027984 */ /* 0x001e220008000a00 */
[----:B-1----:R-:W-:-:S04]  /*2000*/  IADD3 R0, PT, PT, R4, R0, R9 ;  /* 0x0000000004007210 */ /* 0x002fc80007ffe009 */
[----:B------:R-:W-:-:S04]  /*2010*/  IADD3 R0, PT, PT, R6, R0, R5 ;  /* 0x0000000006007210 */ /* 0x000fc80007ffe005 */
[----:B0-----:R-:W-:-:S05]  /*2020*/  IADD3 R0, PT, PT, R2, R0, R7 ;  /* 0x0000000002007210 */ /* 0x001fca0007ffe007 */
[----:B------:R-:W-:-:S07]  /*2030*/  IMAD.IADD R9, R0, 0x1, R3 ;  /* 0x0000000100097824 */ /* 0x000fce00078e0203 */
.L_x_307:
[----:B------:R-:W-:Y:S05]  /*2040*/  BSYNC.RECONVERGENT B0 ;  /* 0x0000000000007941 */ /* 0x000fea0003800200 */
.L_x_292:
[----:B------:R-:W-:Y:S05]  /*2050*/  @P0 EXIT ;  /* 0x000000000000094d */ /* 0x000fea0003800000 */
[----:B------:R-:W3:Y:S02]  /*2060*/  LDCU.64 UR4, c[0x0][0x388] ;  /* 0x00007100ff0477ac */ /* 0x000ee40008000a00 */
[----:B---3--:R-:W-:-:S06]  /*2070*/  UIMAD.WIDE.U32 UR4, UR16, 0x4, UR4 ;  /* 0x00000004100478a5 */ /* 0x008fcc000f8e0004 */
[----:B0-----:R-:W-:Y:S02]  /*2080*/  IMAD.U32 R2, RZ, RZ, UR4 ;  /* 0x00000004ff027e24 */ /* 0x001fe4000f8e00ff */
[----:B------:R-:W-:-:S05]  /*2090*/  IMAD.U32 R3, RZ, RZ, UR5 ;  /* 0x00000005ff037e24 */ /* 0x000fca000f8e00ff */
[----:B------:R-:W-:Y:S01]  /*20a0*/  STG.E desc[UR14][R2.64], R9 ;  /* 0x0000000902007986 */ /* 0x000fe2000c10190e */
[----:B------:R-:W-:Y:S05]  /*20b0*/  EXIT ;  /* 0x000000000000794d */ /* 0x000fea0003800000 */
.L_x_320:
        /* <DEDUP_REMOVED lines=12> */
.L_x_504:


//--------------------- .text._ZN3cub18CUB_300001_SM_10006detail6reduce28DeviceReduceSingleTileKernelINS2_10policy_hubIiyN4cuda3std3__44plusIiEEE10Policy1000EN6thrust24THRUST_300001_SM_1000_NS6detail15normal_iteratorINSD_10device_ptrIiEEEEPfyS9_fiNS7_10__identityEEEvT0_T1_T2_T3_T4_T6_ --------------------------
	.section	.text._ZN3cub18CUB_300001_SM_10006detail6reduce28DeviceReduceSingleTileKernelINS2_10policy_hubIiyN4cuda3std3__44plusIiEEE10Policy1000EN6thrust24THRUST_300001_SM_1000_NS6detail15normal_iteratorINSD_10device_ptrIiEEEEPfyS9_fiNS7_10__identityEEEvT0_T1_T2_T3_T4_T6_,"ax",@progbits
	.align	128
        .global         _ZN3cub18CUB_300001_SM_10006detail6reduce28DeviceReduceSingleTileKernelINS2_10policy_hubIiyN4cuda3std3__44plusIiEEE10Policy1000EN6thrust24THRUST_300001_SM_1000_NS6detail15normal_iteratorINSD_10device_ptrIiEEEEPfyS9_fiNS7_10__identityEEEvT0_T1_T2_T3_T4_T6_
        .type           _ZN3cub18CUB_300001_SM_10006detail6reduce28DeviceReduceSingleTileKernelINS2_10policy_hubIiyN4cuda3std3__44plusIiEEE10Policy1000EN6thrust24THRUST_300001_SM_1000_NS6detail15normal_iteratorINSD_10device_ptrIiEEEEPfyS9_fiNS7_10__identityEEEvT0_T1_T2_T3_T4_T6_,@function
        .size           _ZN3cub18CUB_300001_SM_10006detail6reduce28DeviceReduceSingleTileKernelINS2_10policy_hubIiyN4cuda3std3__44plusIiEEE10Policy1000EN6thrust24THRUST_300001_SM_1000_NS6detail15normal_iteratorINSD_10device_ptrIiEEEEPfyS9_fiNS7_10__identityEEEvT0_T1_T2_T3_T4_T6_,(.L_x_505 - _ZN3cub18CUB_300001_SM_10006detail6reduce28DeviceReduceSingleTileKernelINS2_10policy_hubIiyN4cuda3std3__44plusIiEEE10Policy1000EN6thrust24THRUST_300001_SM_1000_NS6detail15normal_iteratorINSD_10device_ptrIiEEEEPfyS9_fiNS7_10__identityEEEvT0_T1_T2_T3_T4_T6_)
        .other          _ZN3cub18CUB_300001_SM_10006detail6reduce28DeviceReduceSingleTileKernelINS2_10policy_hubIiyN4cuda3std3__44plusIiEEE10Policy1000EN6thrust24THRUST_300001_SM_1000_NS6detail15normal_iteratorINSD_10device_ptrIiEEEEPfyS9_fiNS7_10__identityEEEvT0_T1_T2_T3_T4_T6_,@"STO_CUDA_ENTRY STV_DEFAULT"
_ZN3cub18CUB_300001_SM_10006detail6reduce28DeviceReduceSingleTileKernelINS2_10policy_hubIiyN4cuda3std3__44plusIiEEE10Policy1000EN6thrust24THRUST_300001_SM_1000_NS6detail15normal_iteratorINSD_10device_ptrIiEEEEPfyS9_fiNS7_10__identityEEEvT0_T1_T2_T3_T4_T6_:
.text._ZN3cub18CUB_300001_SM_10006detail6reduce28DeviceReduceSingleTileKernelINS2_10policy_hubIiyN4cuda3std3__44plusIiEEE10Policy1000EN6thrust24THRUST_300001_SM_1000_NS6detail15normal_iteratorINSD_10device_ptrIiEEEEPfyS9_fiNS7_10__identityEEEvT0_T1_T2_T3_T4_T6_:
        /* <DEDUP_REMOVED lines=15> */
.L_x_321:
        /* <DEDUP_REMOVED lines=14> */
.L_x_325:
[----:B------:R-:W-:Y:S05]  /*01d0*/  BSYNC.RECONVERGENT B1 ;  /* 0x0000000000017941 */ /* 0x000fea0003800200 */
.L_x_324:
        /* <DEDUP_REMOVED lines=17> */
.L_x_330:
        /* <DEDUP_REMOVED lines=31> */
.L_x_329:
[----:B------:R-:W-:Y:S05]  /*04e0*/  BSYNC.RECONVERGENT B2 ;  /* 0x0000000000027941 */ /* 0x000fea0003800200 */
.L_x_328:
        /* <DEDUP_REMOVED lines=21> */
.L_x_332:
[----:B------:R-:W-:Y:S05]  /*0640*/  BSYNC.RECONVERGENT B2 ;  /* 0x0000000000027941 */ /* 0x000fea0003800200 */
.L_x_331:
        /* <DEDUP_REMOVED lines=13> */
[----:B--2--5:R-:W-:-:S04]  /*0720*/  IADD3 R6, PT, PT, R8, R9, R6 ;  /* 0x0000000908067210 */ /* 0x024fc80007ffe006 */
[----:B---3--:R-:W-:-:S07]  /*0730*/  IADD3 R6, PT, PT, R12, R11, R6 ;  /* 0x0000000b0c067210 */ /* 0x008fce0007ffe006 */
.L_x_334:
[----:B------:R-:W-:Y:S05]  /*0740*/  BSYNC.RECONVERGENT B2 ;  /* 0x0000000000027941 */ /* 0x000fea0003800200 */
.L_x_333:
[----:B------:R-:W-:Y:S05]  /*0750*/  @!P1 BRA `(.L_x_327) ;  /* 0x0000000000249947 */ /* 0x000fea0003800000 */
[----:B------:R-:W0:Y:S01]  /*0760*/  LDC.64 R8, c[0x0][0x380] ;  /* 0x0000e000ff087b82 */ /* 0x000e220000000a00 */
[----:B------:R-:W-:-:S07]  /*0770*/  IMAD.MOV R10, RZ, RZ, -R10 ;  /* 0x000000ffff0a7224 */ /* 0x000fce00078e0a0a */
.L_x_335:
[----:B0-----:R-:W-:-:S06]  /*0780*/  IMAD.WIDE R2, R7, 0x4, R8 ;  /* 0x0000000407027825 */ /* 0x001fcc00078e0208 */
[----:B------:R-:W2:Y:S01]  /*0790*/  LDG.E R3, desc[UR6][R2.64] ;  /* 0x0000000602037981 */ /* 0x000ea2000c1e1900 */
[----:B------:R-:W-:Y:S02]  /*07a0*/  VIADD R10, R10, 0x1 ;  /* 0x000000010a0a7836 */ /* 0x000fe40000000000 */
[----:B------:R-:W-:-:S03]  /*07b0*/  VIADD R7, R7, 0x100 ;  /* 0x0000010007077836 */ /* 0x000fc60000000000 */
[----:B------:R-:W-:Y:S01]  /*07c0*/  ISETP.NE.AND P0, PT, R10, RZ, PT ;  /* 0x000000ff0a00720c */ /* 0x000fe20003f05270 */
[----:B--2--5:R-:W-:-:S12]  /*07d0*/  IMAD.IADD R6, R3, 0x1, R6 ;  /* 0x0000000103067824 */ /* 0x024fd800078e0206 */
[----:B------:R-:W-:Y:S05]  /*07e0*/  @P0 BRA `(.L_x_335) ;  /* 0xfffffffc00e40947 */ /* 0x000fea000383ffff */
.L_x_327:
[----:B------:R-:W-:Y:S05]  /*07f0*/  BSYNC.RECONVERGENT B1 ;  /* 0x0000000000017941 */ /* 0x000fea0003800200 */
.L_x_326:
[----:B------:R-:W-:-:S04]  /*0800*/  ISETP.GE.U32.AND P0, PT, R4, 0x100, PT ;  /* 0x000001000400780c */ /* 0x000fc80003f06070 */
[----:B------:R-:W-:-:S13]  /*0810*/  ISETP.GE.U32.AND.EX P0, PT, R0, RZ, PT, P0 ;  /* 0x000000ff0000720c */ /* 0x000fda0003f06100 */
[----:B------:R-:W-:Y:S05]  /*0820*/  @!P0 BRA `(.L_x_336) ;  /* 0x0000000000ac8947 */ /* 0x000fea0003800000 */
[----:B------:R-:W1:Y:S01]  /*0830*/  S2R R8, SR_LANEID ;  /* 0x0000000000087919 */ /* 0x000e620000000000 */
[----:B------:R-:W-:Y:S01]  /*0840*/  ISETP.NE.AND P5, PT, R5, RZ, PT ;  /* 0x000000ff0500720c */ /* 0x000fe20003fa5270 */
[----:B-----5:R-:W0:Y:S01]  /*0850*/  SHFL.DOWN PT, R0, R6, 0x1, 0x1f ;  /* 0x08201f0006007f89 */ /* 0x020e2200000e0000 */
[C---:B-1----:R-:W-:Y:S02]  /*0860*/  ISETP.GT.AND P0, PT, R8.reuse, 0x1e, PT ;  /* 0x0000001e0800780c */ /* 0x042fe40003f04270 */
[----:B------:R-:W-:Y:S02]  /*0870*/  ISETP.NE.AND P1, PT, R8, RZ, PT ;  /* 0x000000ff0800720c */ /* 0x000fe40003f25270 */
[----:B0-----:R-:W-:Y:S02]  /*0880*/  SEL R3, R0, RZ, !P0 ;  /* 0x000000ff00037207 */ /* 0x001fe40004000000 */
        /* <DEDUP_REMOVED lines=21> */
[----:B0-----:R-:W-:-:S05]  /*09e0*/  SEL R3, R3, RZ, !P0 ;  /* 0x000000ff03037207 */ /* 0x001fca0004000000 */
[----:B------:R-:W-:-:S05]  /*09f0*/  IMAD.IADD R7, R2, 0x1, R3 ;  /* 0x0000000102077824 */ /* 0x000fca00078e0203 */
[----:B------:R1:W-:Y:S01]  /*0a00*/  @!P1 STS [R0+0x8], R7 ;  /* 0x0000080700009388 */ /* 0x0003e20000000800 */
[----:B------:R-:W-:Y:S06]  /*0a10*/  BAR.SYNC.DEFER_BLOCKING 0x0 ;  /* 0x0000000000007b1d */ /* 0x000fec0000010000 */
[----:B------:R-:W-:Y:S05]  /*0a20*/  @P5 BRA `(.L_x_337) ;  /* 0x0000001000f85947 */ /* 0x000fea0003800000 */
[----:B------:R-:W0:Y:S01]  /*0a30*/  S2UR UR5, SR_CgaCtaId ;  /* 0x00000000000579c3 */ /* 0x000e220000008800 */
[----:B------:R-:W-:Y:S02]  /*0a40*/  UMOV UR4, 0x400 ;  /* 0x0000040000047882 */ /* 0x000fe40000000000 */
[----:B0-----:R-:W-:-:S09]  /*0a50*/  ULEA UR4, UR5, UR4, 0x18 ;  /* 0x0000000405047291 */ /* 0x001fd2000f8ec0ff */
[----:B-1----:R-:W-:Y:S04]  /*0a60*/  LDS R0, [UR4+0xc] ;  /* 0x00000c04ff007984 */ /* 0x002fe80008000800 */
[----:B------:R-:W0:Y:S04]  /*0a70*/  LDS.128 R8, [UR4+0x10] ;  /* 0x00001004ff087984 */ /* 0x000e280008000c00 */
[----:B------:R-:W1:Y:S01]  /*0a80*/  LDS.64 R2, [UR4+0x20] ;  /* 0x00002004ff027984 */ /* 0x000e620008000a00 */
[----:B0-----:R-:W-:-:S04]  /*0a90*/  IADD3 R0, PT, PT, R8, R0, R7 ;  /* 0x0000000008007210 */ /* 0x001fc80007ffe007 */
[----:B------:R-:W-:-:S04]  /*0aa0*/  IADD3 R0, PT, PT, R10, R0, R9 ;  /* 0x000000000a007210 */ /* 0x000fc80007ffe009 */
[----:B-1----:R-:W-:-:S05]  /*0ab0*/  IADD3 R0, PT, PT, R2, R0, R11 ;  /* 0x0000000002007210 */ /* 0x002fca0007ffe00b */
[----:B------:R-:W-:Y:S01]  /*0ac0*/  IMAD.IADD R7, R0, 0x1, R3 ;  /* 0x0000000100077824 */ /* 0x000fe200078e0203 */
[----:B------:R-:W-:Y:S06]  /*0ad0*/  BRA `(.L_x_337) ;  /* 0x0000001000cc7947 */ /* 0x000fec0003800000 */
.L_x_336:
[C---:B0-----:R-:W-:Y:S01]  /*0ae0*/  LOP3.LUT R2, R5.reuse, 0x3e0, RZ, 0xc0, !PT ;  /* 0x000003e005027812 */ /* 0x041fe200078ec0ff */
[----:B------:R-:W0:Y:S01]  /*0af0*/  S2R R12, SR_LANEID ;  /* 0x00000000000c7919 */ /* 0x000e220000000000 */
[----:B------:R-:W-:Y:S02]  /*0b00*/  ISETP.NE.AND P5, PT, R5, RZ, PT ;  /* 0x000000ff0500720c */ /* 0x000fe40003fa5270 */
[----:B------:R-:W-:Y:S01]  /*0b10*/  LOP3.LUT R7, RZ, R2, RZ, 0x33, !PT ;  /* 0x00000002ff077212 */ /* 0x000fe200078e33ff */
[----:B------:R-:W-:-:S04]  /*0b20*/  VIADD R3, R2, 0x20 ;  /* 0x0000002002037836 */ /* 0x000fc80000000000 */
[----:B------:R-:W-:Y:S01]  /*0b30*/  IMAD.IADD R7, R7, 0x1, R4 ;  /* 0x0000000107077824 */ /* 0x000fe200078e0204 */
[----:B------:R-:W-:-:S04]  /*0b40*/  ISETP.GT.U32.AND P0, PT, R3, R4, PT ;  /* 0x000000040300720c */ /* 0x000fc80003f04070 */
        /* <DEDUP_REMOVED lines=10> */
[----:B------:R-:W-:Y:S01]  /*0bf0*/  @!P1 SHF.R.U32.HI R9, RZ, 0x3, R5 ;  /* 0x00000003ff099819 */ /* 0x000fe20000011605 */
[----:B------:R-:W1:Y:S03]  /*0c00*/  SHFL.DOWN PT, R7, R2, 0x2, R3 ;  /* 0x0840000002077989 */ /* 0x000e6600000e0003 */
[----:B------:R-:W-:Y:S02]  /*0c10*/  @!P1 LOP3.LUT R9, R9, 0x7c, RZ, 0xc0, !PT ;  /* 0x0000007c09099812 */ /* 0x000fe400078ec0ff */
[----:B-1----:R-:W-:Y:S02]  /*0c20*/  SEL R7, R7, RZ, !P0 ;  /* 0x000000ff07077207 */ /* 0x002fe40004000000 */
[----:B------:R-:W-:Y:S02]  /*0c30*/  ISETP.GT.AND P0, PT, R10, R3, PT ;  /* 0x000000030a00720c */ /* 0x000fe40003f04270 */
[----:B------:R-:W-:Y:S01]  /*0c40*/  @!P1 MOV R10, 0x400 ;  /* 0x00000400000a9802 */ /* 0x000fe20000000f00 */
[----:B------:R-:W-:-:S02]  /*0c50*/  IMAD.IADD R8, R2, 0x1, R7 ;  /* 0x0000000102087824 */ /* 0x000fc400078e0207 */
[----:B------:R-:W-:Y:S01]  /*0c60*/  VIADD R2, R12, 0x8 ;  /* 0x000000080c027836 */ /* 0x000fe20000000000 */
[----:B0-----:R-:W-:Y:S02]  /*0c70*/  @!P1 LEA R10, R11, R10, 0x18 ;  /* 0x0000000a0b0a9211 */ /* 0x001fe400078ec0ff */
        /* <DEDUP_REMOVED lines=11> */
[----:B0-----:R-:W-:-:S05]  /*0d30*/  SEL R7, R7, RZ, !P0 ;  /* 0x000000ff07077207 */ /* 0x001fca0004000000 */
[----:B------:R-:W-:-:S05]  /*0d40*/  IMAD.IADD R7, R2, 0x1, R7 ;  /* 0x0000000102077824 */ /* 0x000fca00078e0207 */
        /* <DEDUP_REMOVED lines=8> */
[----:B------:R-:W-:Y:S02]  /*0dd0*/  ISETP.GT.U32.AND P2, PT, R4, 0x80, PT ;  /* 0x000000800400780c */ /* 0x000fe40003f44070 */
[----:B------:R-:W-:-:S02]  /*0de0*/  ISETP.GT.U32.AND.EX P0, PT, R0, RZ, PT, P0 ;  /* 0x000000ff0000720c */ /* 0x000fc40003f04100 */
[----:B------:R-:W-:Y:S02]  /*0df0*/  ISETP.GT.U32.AND.EX P6, PT, R0, RZ, PT, P6 ;  /* 0x000000ff0000720c */ /* 0x000fe40003fc4160 */
[C---:B------:R-:W-:Y:S02]  /*0e00*/  ISETP.GT.U32.AND P3, PT, R4.reuse, 0xa0, PT ;  /* 0x000000a00400780c */ /* 0x040fe40003f64070 */
[----:B------:R-:W-:Y:S02]  /*0e10*/  ISETP.GT.U32.AND P1, PT, R4, 0xc0, PT ;  /* 0x000000c00400780c */ /* 0x000fe40003f24070 */
[C---:B------:R-:W-:Y:S02]  /*0e20*/  ISETP.GT.U32.AND.EX P4, PT, R0.reuse, RZ, PT, P4 ;  /* 0x000000ff0000720c */ /* 0x040fe40003f84140 */
[C---:B------:R-:W-:Y:S02]  /*0e30*/  ISETP.GT.U32.AND.EX P2, PT, R0.reuse, RZ, PT, P2 ;  /* 0x000000ff0000720c */ /* 0x040fe40003f44120 */
[C---:B------:R-:W-:Y:S01]  /*0e40*/  ISETP.GT.U32.AND.EX P3, PT, R0.reuse, RZ, PT, P3 ;  /* 0x000000ff0000720c */ /* 0x040fe20003f64130 */
[----:B-1----:R-:W-:Y:S01]  /*0e50*/  ULEA UR4, UR5, UR4, 0x18 ;  /* 0x0000000405047291 */ /* 0x002fe2000f8ec0ff */
[----:B------:R-:W-:-:S08]  /*0e60*/  ISETP.GT.U32.AND.EX P1, PT, R0, RZ, PT, P1 ;  /* 0x000000ff0000720c */ /* 0x000fd00003f24110 */
[----:B0-----:R-:W0:Y:S04]  /*0e70*/  LDS.128 R8, [UR4+0x10] ;  /* 0x00001004ff087984 */ /* 0x001e280008000c00 */
[----:B------:R-:W1:Y:S04]  /*0e80*/  LDS R5, [UR4+0xc] ;  /* 0x00000c04ff057984 */ /* 0x000e680008000800 */
[----:B------:R-:W2:Y:S01]  /*0e90*/  LDS.64 R2, [UR4+0x20] ;  /* 0x00002004ff027984 */ /* 0x000ea20008000a00 */
[----:B0-----:R-:W-:Y:S02]  /*0ea0*/  SEL R8, R8, RZ, P0 ;  /* 0x000000ff08087207 */ /* 0x001fe40000000000 */
[----:B------:R-:W-:-:S02]  /*0eb0*/  ISETP.GT.U32.AND P0, PT, R4, 0xe0, PT ;  /* 0x000000e00400780c */ /* 0x000fc40003f04070 */
[----:B-1----:R-:W-:Y:S02]  /*0ec0*/  SEL R6, R5, RZ, P6 ;  /* 0x000000ff05067207 */ /* 0x002fe40003000000 */
[----:B------:R-:W-:Y:S02]  /*0ed0*/  SEL R9, R9, RZ, P4 ;  /* 0x000000ff09097207 */ /* 0x000fe40002000000 */
[----:B------:R-:W-:Y:S02]  /*0ee0*/  IADD3 R6, PT, PT, R8, R6, R7 ;  /* 0x0000000608067210 */ /* 0x000fe40007ffe007 */
[----:B------:R-:W-:Y:S02]  /*0ef0*/  SEL R10, R10, RZ, P2 ;  /* 0x000000ff0a0a7207 */ /* 0x000fe40001000000 */
[----:B------:R-:W-:Y:S02]  /*0f00*/  ISETP.GT.U32.AND.EX P0, PT, R0, RZ, PT, P0 ;  /* 0x000000ff0000720c */ /* 0x000fe40003f04100 */
[----:B------:R-:W-:-:S02]  /*0f10*/  SEL R11, R11, RZ, P3 ;  /* 0x000000ff0b0b7207 */ /* 0x000fc40001800000 */
[----:B------:R-:W-:Y:S02]  /*0f20*/  IADD3 R6, PT, PT, R10, R6, R9 ;  /* 0x000000060a067210 */ /* 0x000fe40007ffe009 */
[----:B--2---:R-:W-:Y:S02]  /*0f30*/  SEL R2, R2, RZ, P1 ;  /* 0x000000ff02027207 */ /* 0x004fe40000800000 */
[----:B------:R-:W-:Y:S02]  /*0f40*/  SEL R3, R3, RZ, P0 ;  /* 0x000000ff03037207 */ /* 0x000fe40000000000 */
[----:B------:R-:W-:-:S05]  /*0f50*/  IADD3 R2, PT, PT, R2, R6, R11 ;  /* 0x0000000602027210 */ /* 0x000fca0007ffe00b */
[----:B------:R-:W-:Y:S01]  /*0f60*/  IMAD.IADD R7, R2, 0x1, R3 ;  /* 0x0000000102077824 */ /* 0x000fe200078e0203 */
[----:B------:R-:W-:Y:S06]  /*0f70*/  BRA `(.L_x_337) ;  /* 0x0000000c00a47947 */ /* 0x000fec0003800000 */
.L_x_323:
        /* <DEDUP_REMOVED lines=19> */
[----:B--2---:R-:W-:-:S04]  /*10b0*/  IADD3 R5, PT, PT, R7, R6, R5 ;  /* 0x0000000607057210 */ /* 0x004fc80007ffe005 */
[----:B---3--:R-:W-:Y:S01]  /*10c0*/  IADD3 R5, PT, PT, R12, R9, R5 ;  /* 0x000000090c057210 */ /* 0x008fe20007ffe005 */
[----:B------:R-:W-:Y:S01]  /*10d0*/  IMAD.MOV.U32 R9, RZ, RZ, 0x1000 ;  /* 0x00001000ff097424 */ /* 0x000fe200078e00ff */
[----:B------:R-:W-:-:S04]  /*10e0*/  IADD3 R12, P1, PT, R4, -0x1000, RZ ;  /* 0xfffff000040c7810 */ /* 0x000fc80007f3e0ff */
[----:B------:R-:W-:Y:S02]  /*10f0*/  ISETP.GE.U32.AND P0, PT, R12, 0x1000, PT ;  /* 0x000010000c00780c */ /* 0x000fe40003f06070 */
[----:B----4-:R-:W-:Y:S01]  /*1100*/  IADD3 R5, PT, PT, R14, R11, R5 ;  /* 0x0000000b0e057210 */ /* 0x010fe20007ffe005 */
[----:B------:R-:W-:Y:S01]  /*1110*/  IMAD.MOV.U32 R11, RZ, RZ, RZ ;  /* 0x000000ffff0b7224 */ /* 0x000fe200078e00ff */
[----:B------:R-:W-:-:S04]  /*1120*/  IADD3.X R14, PT, PT, R0, -0x1, RZ, P1, !PT ;  /* 0xffffffff000e7810 */ /* 0x000fc80000ffe4ff */
[----:B------:R-:W-:Y:S02]  /*1130*/  ISETP.GE.U32.AND.EX P0, PT, R14, RZ, PT, P0 ;  /* 0x000000ff0e00720c */ /* 0x000fe40003f06100 */
[----:B-----5:R-:W-:-:S04]  /*1140*/  IADD3 R5, PT, PT, R16, R13, R5 ;  /* 0x0000000d10057210 */ /* 0x020fc80007ffe005 */
[----:B------:R-:W-:-:S04]  /*1150*/  IADD3 R5, PT, PT, R18, R15, R5 ;  /* 0x0000000f12057210 */ /* 0x000fc80007ffe005 */
[----:B------:R-:W-:-:S04]  /*1160*/  IADD3 R5, PT, PT, R20, R17, R5 ;  /* 0x0000001114057210 */ /* 0x000fc80007ffe005 */
[----:B------:R-:W-:-:S05]  /*1170*/  IADD3 R5, PT, PT, R22, R19, R5 ;  /* 0x0000001316057210 */ /* 0x000fca0007ffe005 */
[----:B------:R-:W-:Y:S01]  /*1180*/  IMAD.IADD R10, R10, 0x1, R5 ;  /* 0x000000010a0a7824 */ /* 0x000fe200078e0205 */
[----:B------:R-:W-:Y:S06]  /*1190*/  @!P0 BRA `(.L_x_338) ;  /* 0x0000000000a08947 */ /* 0x000fec0003800000 */
[----:B------:R-:W0:Y:S01]  /*11a0*/  LDC.64 R4, c[0x0][0x390] ;  /* 0x0000e400ff047b82 */ /* 0x000e220000000a00 */
[----:B------:R-:W-:Y:S02]  /*11b0*/  IMAD.MOV.U32 R9, RZ, RZ, 0x1000 ;  /* 0x00001000ff097424 */ /* 0x000fe400078e00ff */
[----:B------:R-:W-:-:S07]  /*11c0*/  IMAD.MOV.U32 R11, RZ, RZ, RZ ;  /* 0x000000ffff0b7224 */ /* 0x000fce00078e00ff */
.L_x_340:
[----:B------:R-:W-:-:S04]  /*11d0*/  LEA R6, P0, R9, R2, 0x2 ;  /* 0x0000000209067211 */ /* 0x000fc800078010ff */
[----:B------:R-:W-:-:S05]  /*11e0*/  LEA.HI.X R7, R9, R3, R11, 0x2, P0 ;  /* 0x0000000309077211 */ /* 0x000fca00000f140b */
        /* <DEDUP_REMOVED lines=16> */
[----:B--2---:R-:W-:-:S02]  /*12f0*/  IADD3 R25, PT, PT, R26, R25, R10 ;  /* 0x000000191a197210 */ /* 0x004fc40007ffe00a */
[----:B0-----:R-:W-:-:S04]  /*1300*/  IADD3 R10, P1, PT, -R9, R4, RZ ;  /* 0x00000004090a7210 */ /* 0x001fc80007f3e1ff */
[----:B------:R-:W-:Y:S02]  /*1310*/  ISETP.GE.U32.AND P0, PT, R10, 0x1000, PT ;  /* 0x000010000a00780c */ /* 0x000fe40003f06070 */
[----:B---3--:R-:W-:-:S04]  /*1320*/  IADD3 R25, PT, PT, R28, R27, R25 ;  /* 0x0000001b1c197210 */ /* 0x008fc80007ffe019 */
[----:B----4-:R-:W-:-:S04]  /*1330*/  IADD3 R23, PT, PT, R23, R24, R25 ;  /* 0x0000001817177210 */ /* 0x010fc80007ffe019 */
[----:B-----5:R-:W-:Y:S01]  /*1340*/  IADD3 R21, PT, PT, R21, R0, R23 ;  /* 0x0000000015157210 */ /* 0x020fe20007ffe017 */
[----:B------:R-:W-:-:S04]  /*1350*/  IMAD.MOV.U32 R0, RZ, RZ, R5 ;  /* 0x000000ffff007224 */ /* 0x000fc800078e0005 */
[----:B------:R-:W-:Y:S01]  /*1360*/  IMAD.X R10, R0, 0x1, ~R11, P1 ;  /* 0x00000001000a7824 */ /* 0x000fe200008e0e0b */
[----:B------:R-:W-:-:S04]  /*1370*/  IADD3 R13, PT, PT, R16, R13, R21 ;  /* 0x0000000d100d7210 */ /* 0x000fc80007ffe015 */
[----:B------:R-:W-:Y:S02]  /*1380*/  ISETP.GE.U32.AND.EX P0, PT, R10, RZ, PT, P0 ;  /* 0x000000ff0a00720c */ /* 0x000fe40003f06100 */
[----:B------:R-:W-:-:S04]  /*1390*/  IADD3 R13, PT, PT, R18, R15, R13 ;  /* 0x0000000f120d7210 */ /* 0x000fc80007ffe00d */
[----:B------:R-:W-:-:S04]  /*13a0*/  IADD3 R13, PT, PT, R20, R17, R13 ;  /* 0x00000011140d7210 */ /* 0x000fc80007ffe00d */
[----:B------:R-:W-:-:S03]  /*13b0*/  IADD3 R10, PT, PT, R22, R19, R13 ;  /* 0x00000013160a7210 */ /* 0x000fc60007ffe00d */
[----:B------:R-:W-:Y:S05]  /*13c0*/  @!P0 BRA `(.L_x_339) ;  /* 0x0000000400e88947 */ /* 0x000fea0003800000 */
[----:B------:R-:W-:-:S05]  /*13d0*/  IADD3 R9, P0, PT, R9, 0x1000, RZ ;  /* 0x0000100009097810 */ /* 0x000fca0007f1e0ff */
[----:B------:R-:W-:Y:S01]  /*13e0*/  IMAD.X R11, RZ, RZ, R11, P0 ;  /* 0x000000ffff0b7224 */ /* 0x000fe200000e060b */
[----:B------:R-:W-:-:S04]  /*13f0*/  ISETP.GT.U32.AND P0, PT, R9, R12, PT ;  /* 0x0000000c0900720c */ /* 0x000fc80003f04070 */
[----:B------:R-:W-:-:S13]  /*1400*/  ISETP.GT.U32.AND.EX P0, PT, R11, R14, PT, P0 ;  /* 0x0000000e0b00720c */ /* 0x000fda0003f04100 */
[----:B------:R-:W-:Y:S05]  /*1410*/  @!P0 BRA `(.L_x_340) ;  /* 0xfffffffc006c8947 */ /* 0x000fea000383ffff */
.L_x_338:
        /* <DEDUP_REMOVED lines=8> */
[----:B------:R-:W-:-:S04]  /*14a0*/  IADD3 R0, PT, PT, -R9, R4, R0 ;  /* 0x0000000409007210 */ /* 0x000fc80007ffe100 */
[C---:B------:R-:W-:Y:S02]  /*14b0*/  ISETP.GE.U32.AND P0, PT, R0.reuse, 0xf00, PT ;  /* 0x00000f000000780c */ /* 0x040fe40003f06070 */
[----:B------:R-:W-:Y:S01]  /*14c0*/  LEA.HI R4, R0, 0x1, RZ, 0x18 ;  /* 0x0000000100047811 */ /* 0x000fe200078fc0ff */
[----:B------:R-:W-:-:S03]  /*14d0*/  IMAD.MOV.U32 R0, RZ, RZ, R8 ;  /* 0x000000ffff007224 */ /* 0x000fc600078e0008 */
[----:B------:R-:W-:-:S04]  /*14e0*/  LOP3.LUT R24, R4, 0xf, RZ, 0xc0, !PT ;  /* 0x0000000f04187812 */ /* 0x000fc800078ec0ff */
[----:B------:R-:W-:-:S03]  /*14f0*/  ISETP.NE.AND P1, PT, R24, RZ, PT ;  /* 0x000000ff1800720c */ /* 0x000fc60003f25270 */
[----:B------:R-:W-:Y:S10]  /*1500*/  @!P0 BRA `(.L_x_343) ;  /* 0x0000000000a48947 */ /* 0x000ff40003800000 */
[----:B------:R-:W0:Y:S01]  /*1510*/  LDCU.64 UR4, c[0x0][0x380] ;  /* 0x00007000ff0477ac */ /* 0x000e220008000a00 */
[----:B------:R-:W-:Y:S02]  /*1520*/  IADD3 R3, P0, PT, R8, R9, RZ ;  /* 0x0000000908037210 */ /* 0x000fe40007f1e0ff */
[----:B------:R-:W-:-:S03]  /*1530*/  LOP3.LUT R6, R4, 0x1fffff0, RZ, 0xc0, !PT ;  /* 0x01fffff004067812 */ /* 0x000fc600078ec0ff */
[----:B------:R-:W-:Y:S02]  /*1540*/  IMAD.X R0, RZ, RZ, R11, P0 ;  /* 0x000000ffff007224 */ /* 0x000fe400000e060b */
[----:B------:R-:W-:Y:S01]  /*1550*/  IMAD.MOV R6, RZ, RZ, -R6 ;  /* 0x000000ffff067224 */ /* 0x000fe200078e0a06 */
[----:B0-----:R-:W-:-:S04]  /*1560*/  LEA R15, P2, R3, UR4, 0x2 ;  /* 0x00000004030f7c11 */ /* 0x001fc8000f8410ff */
[----:B------:R-:W-:Y:S02]  /*1570*/  IADD3 R15, P0, PT, R15, 0x2000, RZ ;  /* 0x000020000f0f7810 */ /* 0x000fe40007f1e0ff */
[----:B------:R-:W-:Y:S01]  /*1580*/  LEA.HI.X R3, R3, UR5, R0, 0x2, P2 ;  /* 0x0000000503037c11 */ /* 0x000fe200090f1400 */
[----:B------:R-:W-:-:S04]  /*1590*/  IMAD.MOV.U32 R0, RZ, RZ, R8 ;  /* 0x000000ffff007224 */ /* 0x000fc800078e0008 */
[----:B------:R-:W-:-:S07]  /*15a0*/  IMAD.X R3, RZ, RZ, R3, P0 ;  /* 0x000000ffff037224 */ /* 0x000fce00000e0603 */
.L_x_344:
        /* <DEDUP_REMOVED lines=31> */
.L_x_343:
[----:B------:R-:W-:Y:S05]  /*17a0*/  BSYNC.RECONVERGENT B2 ;  /* 0x0000000000027941 */ /* 0x000fea0003800200 */
.L_x_342:
        /* <DEDUP_REMOVED lines=24> */
.L_x_346:
[----:B------:R-:W-:Y:S05]  /*1930*/  BSYNC.RECONVERGENT B2 ;  /* 0x0000000000027941 */ /* 0x000fea0003800200 */
.L_x_345:
        /* <DEDUP_REMOVED lines=18> */
.L_x_348:
[----:B------:R-:W-:Y:S05]  /*1a60*/  BSYNC.RECONVERGENT B2 ;  /* 0x0000000000027941 */ /* 0x000fea0003800200 */
.L_x_347:
[----:B------:R-:W-:Y:S05]  /*1a70*/  @!P1 BRA `(.L_x_341) ;  /* 0x0000000000389947 */ /* 0x000fea0003800000 */
[----:B------:R-:W0:Y:S01]  /*1a80*/  LDCU.64 UR4, c[0x0][0x380] ;  /* 0x00007000ff0477ac */ /* 0x000e220008000a00 */
[----:B------:R-:W-:Y:S01]  /*1a90*/  IADD3 R5, P0, PT, R0, R9, RZ ;  /* 0x0000000900057210 */ /* 0x000fe20007f1e0ff */
[----:B------:R-:W-:-:S04]  /*1aa0*/  IMAD.MOV R0, RZ, RZ, -R6 ;  /* 0x000000ffff007224 */ /* 0x000fc800078e0a06 */
[----:B------:R-:W-:Y:S01]  /*1ab0*/  IMAD.X R4, RZ, RZ, R11, P0 ;  /* 0x000000ffff047224 */ /* 0x000fe200000e060b */
[----:B0-----:R-:W-:-:S04]  /*1ac0*/  LEA R2, P1, R5, UR4, 0x2 ;  /* 0x0000000405027c11 */ /* 0x001fc8000f8210ff */
[----:B------:R-:W-:-:S09]  /*1ad0*/  LEA.HI.X R5, R5, UR5, R4, 0x2, P1 ;  /* 0x0000000505057c11 */ /* 0x000fd200088f1404 */
.L_x_349:
[----:B------:R-:W-:-:S06]  /*1ae0*/  IMAD.MOV.U32 R3, RZ, RZ, R5 ;  /* 0x000000ffff037224 */ /* 0x000fcc00078e0005 */
[----:B------:R0:W2:Y:S01]  /*1af0*/  LDG.E R3, desc[UR6][R2.64] ;  /* 0x0000000602037981 */ /* 0x0000a2000c1e1900 */
[----:B------:R-:W-:-:S05]  /*1b00*/  VIADD R0, R0, 0x1 ;  /* 0x0000000100007836 */ /* 0x000fca0000000000 */
[----:B------:R-:W-:Y:S02]  /*1b10*/  ISETP.NE.AND P0, PT, R0, RZ, PT ;  /* 0x000000ff0000720c */ /* 0x000fe40003f05270 */
[----:B0-----:R-:W-:-:S05]  /*1b20*/  IADD3 R2, P1, PT, R2, 0x400, RZ ;  /* 0x0000040002027810 */ /* 0x001fca0007f3e0ff */
[----:B------:R-:W-:Y:S02]  /*1b30*/  IMAD.X R5, RZ, RZ, R5, P1 ;  /* 0x000000ffff057224 */ /* 0x000fe400008e0605 */
[----:B--2---:R-:W-:-:S04]  /*1b40*/  IMAD.IADD R10, R3, 0x1, R10 ;  /* 0x00000001030a7824 */ /* 0x004fc800078e020a */
[----:B------:R-:W-:Y:S05]  /*1b50*/  @P0 BRA `(.L_x_349) ;  /* 0xfffffffc00e00947 */ /* 0x000fea000383ffff */
.L_x_341:
[----:B------:R-:W-:Y:S05]  /*1b60*/  BSYNC.RECONVERGENT B1 ;  /* 0x0000000000017941 */ /* 0x000fea0003800200 */
.L_x_339:
[----:B------:R-:W0:Y:S01]  /*1b70*/  S2R R6, SR_LANEID ;  /* 0x0000000000067919 */ /* 0x000e220000000000 */
[----:B------:R-:W-:Y:S01]  /*1b80*/  ISETP.NE.AND P5, PT, R8, RZ, PT ;  /* 0x000000ff0800720c */ /* 0x000fe20003fa5270 */
        /* <DEDUP_REMOVED lines=39> */
[----:B------:R-:W-:-:S07]  /*1e00*/  IMAD.IADD R7, R0, 0x1, R3 ;  /* 0x0000000100077824 */ /* 0x000fce00078e0203 */
.L_x_337:
[----:B------:R-:W-:Y:S05]  /*1e10*/  BSYNC.RECONVERGENT B0 ;  /* 0x0000000000007941 */ /* 0x000fea0003800200 */
.L_x_322:
[----:B------:R-:W-:Y:S05]  /*1e20*/  @P5 EXIT ;  /* 0x000000000000594d */ /* 0x000fea0003800000 */
[----:B------:R-:W1:Y:S01]  /*1e30*/  LDCU UR4, c[0x0][0x39c] ;  /* 0x00007380ff0477ac */ /* 0x000e620008000800 */
[----:B------:R-:W3:Y:S01]  /*1e40*/  LDC.64 R2, c[0x0][0x388] ;  /* 0x0000e200ff027b82 */ /* 0x000ee20000000a00 */
[----:B-12---:R-:W1:Y:S02]  /*1e50*/  F2I.TRUNC.NTZ R0, UR4 ;  /* 0x0000000400007d05 */ /* 0x006e64000820f100 */
[----:B-1----:R-:W-:-:S05]  /*1e60*/  IMAD.IADD R0, R0, 0x1, R7 ;  /* 0x0000000100007824 */ /* 0x002fca00078e0207 */
[----:B------:R-:W-:-:S05]  /*1e70*/  I2FP.F32.S32 R5, R0 ;  /* 0x0000000000057245 */ /* 0x000fca0000201400 */
[----:B---3--:R-:W-:Y:S01]  /*1e80*/  STG.E desc[UR6][R2.64], R5 ;  /* 0x0000000502007986 */ /* 0x008fe2000c101906 */
[----:B------:R-:W-:Y:S05]  /*1e90*/  EXIT ;  /* 0x000000000000794d */ /* 0x000fea0003800000 */
.L_x_350:
        /* <DEDUP_REMOVED lines=14> */
.L_x_505:


//--------------------- .text._ZN3cub18CUB_300001_SM_10006detail6reduce28DeviceReduceSingleTileKernelINS2_10policy_hubIijN4cuda3std3__44plusIiEEE10Policy1000EPiPfiS9_fiNS7_10__identityEEEvT0_T1_T2_T3_T4_T6_ --------------------------
	.section	.text._ZN3cub18CUB_300001_SM_10006detail6reduce28DeviceReduceSingleTileKernelINS2_10policy_hubIijN4cuda3std3__44plusIiEEE10Policy1000EPiPfiS9_fiNS7_10__identityEEEvT0_T1_T2_T3_T4_T6_,"ax",@progbits
	.align	128
        .global         _ZN3cub18CUB_300001_SM_10006detail6reduce28DeviceReduceSingleTileKernelINS2_10policy_hubIijN4cuda3std3__44plusIiEEE10Policy1000EPiPfiS9_fiNS7_10__identityEEEvT0_T1_T2_T3_T4_T6_
        .type           _ZN3cub18CUB_300001_SM_10006detail6reduce28DeviceReduceSingleTileKernelINS2_10policy_hubIijN4cuda3std3__44plusIiEEE10Policy1000EPiPfiS9_fiNS7_10__identityEEEvT0_T1_T2_T3_T4_T6_,@function
        .size           _ZN3cub18CUB_300001_SM_10006detail6reduce28DeviceReduceSingleTileKernelINS2_10policy_hubIijN4cuda3std3__44plusIiEEE10Policy1000EPiPfiS9_fiNS7_10__identityEEEvT0_T1_T2_T3_T4_T6_,(.L_x_506 - _ZN3cub18CUB_300001_SM_10006detail6reduce28DeviceReduceSingleTileKernelINS2_10policy_hubIijN4cuda3std3__44plusIiEEE10Policy1000EPiPfiS9_fiNS7_10__identityEEEvT0_T1_T2_T3_T4_T6_)
        .other          _ZN3cub18CUB_300001_SM_10006detail6reduce28DeviceReduceSingleTileKernelINS2_10policy_hubIijN4cuda3std3__44plusIiEEE10Policy1000EPiPfiS9_fiNS7_10__identityEEEvT0_T1_T2_T3_T4_T6_,@"STO_CUDA_ENTRY STV_DEFAULT"
_ZN3cub18CUB_300001_SM_10006detail6reduce28DeviceReduceSingleTileKernelINS2_10policy_hubIijN4cuda3std3__44plusIiEEE10Policy1000EPiPfiS9_fiNS7_10__identityEEEvT0_T1_T2_T3_T4_T6_:
.text._ZN3cub18CUB_300001_SM_10006detail6reduce28DeviceReduceSingleTileKernelINS2_10policy_hubIijN4cuda3std3__44plusIiEEE10Policy1000EPiPfiS9_fiNS7_10__identityEEEvT0_T1_T2_T3_T4_T6_:
        /* <DEDUP_REMOVED lines=13> */
.L_x_351:
        /* <DEDUP_REMOVED lines=16> */
.L_x_356:
[----:B------:R-:W-:Y:S05]  /*01d0*/  BSYNC.RECONVERGENT B1 ;  /* 0x0000000000017941 */ /* 0x000fea0003800200 */
.L_x_355:
        /* <DEDUP_REMOVED lines=16> */
.L_x_361:
        /* <DEDUP_REMOVED lines=9> */
.L_x_360:
[----:B------:R-:W-:Y:S05]  /*0370*/  BSYNC.RECONVERGENT B2 ;  /* 0x0000000000027941 */ /* 0x000fea0003800200 */
.L_x_359:
        /* <DEDUP_REMOVED lines=8> */
.L_x_364:
        /* <DEDUP_REMOVED lines=35> */
.L_x_363:
[----:B------:R-:W-:Y:S05]  /*0630*/  BSYNC.RECONVERGENT B2 ;  /* 0x0000000000027941 */ /* 0x000fea0003800200 */
.L_x_362:
        /* <DEDUP_REMOVED lines=22> */
.L_x_366:
[----:B------:R-:W-:Y:S05]  /*07a0*/  BSYNC.RECONVERGENT B2 ;  /* 0x0000000000027941 */ /* 0x000fea0003800200 */
.L_x_365:
        /* <DEDUP_REMOVED lines=10> */
.L_x_358:
[----:B------:R-:W-:Y:S05]  /*0850*/  BSYNC.RECONVERGENT B1 ;  /* 0x0000000000017941 */ /* 0x000fea0003800200 */
.L_x_357:
        /* <DEDUP_REMOVED lines=45> */
.L_x_367:
        /* <DEDUP_REMOVED lines=67> */
.L_x_354:
        /* <DEDUP_REMOVED lines=22> */
.L_x_371:
        /* <DEDUP_REMOVED lines=20> */
.L_x_369:
        /* <DEDUP_REMOVED lines=20> */
.L_x_375:
        /* <DEDUP_REMOVED lines=8> */
.L_x_374:
[----:B------:R-:W-:Y:S05]  /*13c0*/  BSYNC.RECONVERGENT B2 ;  /* 0x0000000000027941 */ /* 0x000fea0003800200 */
.L_x_373:
        /* <DEDUP_REMOVED lines=16> */
.L_x_378:
        /* <DEDUP_REMOVED lines=39> */
.L_x_377:
[----:B------:R-:W-:Y:S05]  /*1740*/  BSYNC.RECONVERGENT B2 ;  /* 0x0000000000027941 */ /* 0x000fea0003800200 */
.L_x_376:
        /* <DEDUP_REMOVED lines=27> */
.L_x_380:
[----:B------:R-:W-:Y:S05]  /*1900*/  BSYNC.RECONVERGENT B2 ;  /* 0x0000000000027941 */ /* 0x000fea0003800200 */
.L_x_379:
        /* <DEDUP_REMOVED lines=10> */
.L_x_372:
[----:B------:R-:W-:Y:S05]  /*19b0*/  BSYNC.RECONVERGENT B1 ;  /* 0x0000000000017941 */ /* 0x000fea0003800200 */
.L_x_370:
        /* <DEDUP_REMOVED lines=43> */
.L_x_353:
        /* <DEDUP_REMOVED lines=12> */
.L_x_383:
[----:B------:R-:W-:Y:S05]  /*1d30*/  BSYNC.RECONVERGENT B1 ;  /* 0x0000000000017941 */ /* 0x000fea0003800200 */
.L_x_382:
        /* <DEDUP_REMOVED lines=16> */
.L_x_388:
        /* <DEDUP_REMOVED lines=9> */
.L_x_387:
[----:B------:R-:W-:Y:S05]  /*1ed0*/  BSYNC.RECONVERGENT B2 ;  /* 0x0000000000027941 */ /* 0x000fea0003800200 */
.L_x_386:
        /* <DEDUP_REMOVED lines=8> */
.L_x_391:
        /* <DEDUP_REMOVED lines=35> */
.L_x_390:
[----:B------:R-:W-:Y:S05]  /*2190*/  BSYNC.RECONVERGENT B2 ;  /* 0x0000000000027941 */ /* 0x000fea0003800200 */
.L_x_389:
        /* <DEDUP_REMOVED lines=22> */
.L_x_393:
[----:B------:R-:W-:Y:S05]  /*2300*/  BSYNC.RECONVERGENT B2 ;  /* 0x0000000000027941 */ /* 0x000fea0003800200 */
.L_x_392:
        /* <DEDUP_REMOVED lines=10> */
.L_x_385:
[----:B------:R-:W-:Y:S05]  /*23b0*/  BSYNC.RECONVERGENT B1 ;  /* 0x0000000000017941 */ /* 0x000fea0003800200 */
.L_x_384:
        /* <DEDUP_REMOVED lines=45> */
.L_x_394:
        /* <DEDUP_REMOVED lines=67> */
.L_x_381:
        /* <DEDUP_REMOVED lines=33> */
.L_x_397:
        /* <DEDUP_REMOVED lines=32> */
.L_x_395:
        /* <DEDUP_REMOVED lines=20> */
.L_x_401:
        /* <DEDUP_REMOVED lines=8> */
.L_x_400:
[----:B------:R-:W-:Y:S05]  /*3090*/  BSYNC.RECONVERGENT B2 ;  /* 0x0000000000027941 */ /* 0x000fea0003800200 */
.L_x_399:
        /* <DEDUP_REMOVED lines=16> */
.L_x_404:
        /* <DEDUP_REMOVED lines=39> */
.L_x_403:
[----:B------:R-:W-:Y:S05]  /*3410*/  BSYNC.RECONVERGENT B2 ;  /* 0x0000000000027941 */ /* 0x000fea0003800200 */
.L_x_402:
        /* <DEDUP_REMOVED lines=27> */
.L_x_406:
[----:B------:R-:W-:Y:S05]  /*35d0*/  BSYNC.RECONVERGENT B2 ;  /* 0x0000000000027941 */ /* 0x000fea0003800200 */
.L_x_405:
        /* <DEDUP_REMOVED lines=10> */
.L_x_398:
[----:B------:R-:W-:Y:S05]  /*3680*/  BSYNC.RECONVERGENT B1 ;  /* 0x0000000000017941 */ /* 0x000fea0003800200 */
.L_x_396:
        /* <DEDUP_REMOVED lines=42> */
.L_x_368:
[----:B------:R-:W-:Y:S05]  /*3930*/  BSYNC.RECONVERGENT B0 ;  /* 0x0000000000007941 */ /* 0x000fea0003800200 */
.L_x_352:
        /* <DEDUP_REMOVED lines=8> */
.L_x_407:
        /* <DEDUP_REMOVED lines=12> */
.L_x_506:


//--------------------- .text._ZN3cub18CUB_300001_SM_10006detail6reduce18DeviceReduceKernelINS2_10policy_hubIijN4cuda3std3__44plusIiEEE10Policy1000EN6thrust24THRUST_300001_SM_1000_NS6detail15normal_iteratorINSD_10device_ptrIiEEEEjS9_iNS7_10__identityEEEvT0_PT3_T1_NS0_13GridEvenShareISN_EET2_T4_ --------------------------
	.section	.text._ZN3cub18CUB_300001_SM_10006detail6reduce18DeviceReduceKernelINS2_10policy_hubIijN4cuda3std3__44plusIiEEE10Policy1000EN6thrust24THRUST_300001_SM_1000_NS6detail15normal_iteratorINSD_10device_ptrIiEEEEjS9_iNS7_10__identityEEEvT0_PT3_T1_NS0_13GridEvenShareISN_EET2_T4_,"ax",@progbits
	.align	128
        .global         _ZN3cub18CUB_300001_SM_10006detail6reduce18DeviceReduceKernelINS2_10policy_hubIijN4cuda3std3__44plusIiEEE10Policy1000EN6thrust24THRUST_300001_SM_1000_NS6detail15normal_iteratorINSD_10device_ptrIiEEEEjS9_iNS7_10__identityEEEvT0_PT3_T1_NS0_13GridEvenShareISN_EET2_T4_
        .type           _ZN3cub18CUB_300001_SM_10006detail6reduce18DeviceReduceKernelINS2_10policy_hubIijN4cuda3std3__44plusIiEEE10Policy1000EN6thrust24THRUST_300001_SM_1000_NS6detail15normal_iteratorINSD_10device_ptrIiEEEEjS9_iNS7_10__identityEEEvT0_PT3_T1_NS0_13GridEvenShareISN_EET2_T4_,@function
        .size           _ZN3cub18CUB_300001_SM_10006detail6reduce18DeviceReduceKernelINS2_10policy_hubIijN4cuda3std3__44plusIiEEE10Policy1000EN6thrust24THRUST_300001_SM_1000_NS6detail15normal_iteratorINSD_10device_ptrIiEEEEjS9_iNS7_10__identityEEEvT0_PT3_T1_NS0_13GridEvenShareISN_EET2_T4_,(.L_x_507 - _ZN3cub18CUB_300001_SM_10006detail6reduce18DeviceReduceKernelINS2_10policy_hubIijN4cuda3std3__44plusIiEEE10Policy1000EN6thrust24THRUST_300001_SM_1000_NS6detail15normal_iteratorINSD_10device_ptrIiEEEEjS9_iNS7_10__identityEEEvT0_PT3_T1_NS0_13GridEvenShareISN_EET2_T4_)
        .other          _ZN3cub18CUB_300001_SM_10006detail6reduce18DeviceReduceKernelINS2_10policy_hubIijN4cuda3std3__44plusIiEEE10Policy1000EN6thrust24THRUST_300001_SM_1000_NS6detail15normal_iteratorINSD_10device_ptrIiEEEEjS9_iNS7_10__identityEEEvT0_PT3_T1_NS0_13GridEvenShareISN_EET2_T4_,@"STO_CUDA_ENTRY STV_DEFAULT"
_ZN3cub18CUB_300001_SM_10006detail6reduce18DeviceReduceKernelINS2_10policy_hubIijN4cuda3std3__44plusIiEEE10Policy1000EN6thrust24THRUST_300001_SM_1000_NS6detail15normal_iteratorINSD_10device_ptrIiEEEEjS9_iNS7_10__identityEEEvT0_PT3_T1_NS0_13GridEvenShareISN_EET2_T4_:
.text._ZN3cub18CUB_300001_SM_10006detail6reduce18DeviceReduceKernelINS2_10policy_hubIijN4cuda3std3__44plusIiEEE10Policy1000EN6thrust24THRUST_300001_SM_1000_NS6detail15normal_iteratorINSD_10device_ptrIiEEEEjS9_iNS7_10__identityEEEvT0_PT3_T1_NS0_13GridEvenShareISN_EET2_T4_:
        /* <DEDUP_REMOVED lines=20> */
.L_x_411:
[----:B------:R-:W-:Y:S05]  /*0140*/  BSYNC.RECONVERGENT B1 ;  /* 0x0000000000017941 */ /* 0x000fea0003800200 */
.L_x_410:
        /* <DEDUP_REMOVED lines=14> */
[----:B------:R-:W-:Y:S01]  /*0230*/  IMAD R4, R3, 0x1000, R4 ;  /* 0x0000100003047824 */ /* 0x000fe200078e0204 */
[----:B------:R-:W-:-:S07]  /*0240*/  IADD3 R8, PT, PT, -R8, RZ, RZ ;  /* 0x000000ff08087210 */ /* 0x000fce0007ffe1ff */
.L_x_417:
[----:B------:R-:W1:Y:S01]  /*0250*/  LDC.64 R12, c[0x0][0x380] ;  /* 0x0000e000ff0c7b82 */ /* 0x000e620000000a00 */
[----:B------:R-:W-:-:S04]  /*0260*/  VIADD R21, R4, 0x100 ;  /* 0x0000010004157836 */ /* 0x000fc80000000000 */
[----:B-1----:R-:W-:-:S04]  /*0270*/  IMAD.WIDE.U32 R20, R21, 0x4, R12 ;  /* 0x0000000415147825 */ /* 0x002fc800078e000c */
[C---:B------:R-:W-:Y:S01]  /*0280*/  IMAD.WIDE.U32 R16, R4.reuse, 0x4, R12 ;  /* 0x0000000404107825 */ /* 0x040fe200078e000c */
[----:B0-----:R-:W2:Y:S04]  /*0290*/  LDG.E R15, desc[UR6][R20.64] ;  /* 0x00000006140f7981 */ /* 0x001ea8000c1e1900 */
[----:B------:R0:W2:Y:S01]  /*02a0*/  LDG.E R9, desc[UR6][R16.64] ;  /* 0x0000000610097981 */ /* 0x0000a2000c1e1900 */
[C---:B------:R-:W-:Y:S02]  /*02b0*/  VIADD R29, R4.reuse, 0x600 ;  /* 0x00000600041d7836 */ /* 0x040fe40000000000 */
[C---:B------:R-:W-:Y:S01]  /*02c0*/  VIADD R27, R4.reuse, 0x300 ;  /* 0x00000300041b7836 */ /* 0x040fe20000000000 */
[C---:B------:R-:W-:Y:S01]  /*02d0*/  IADD3 R28, PT, PT, R4.reuse, 0x800, RZ ;  /* 0x00000800041c7810 */ /* 0x040fe20007ffe0ff */
[----:B------:R-:W-:-:S02]  /*02e0*/  VIADD R11, R4, 0x200 ;  /* 0x00000200040b7836 */ /* 0x000fc40000000000 */
[----:B------:R-:W-:-:S04]  /*02f0*/  IMAD.WIDE.U32 R26, R27, 0x4, R12 ;  /* 0x000000041b1a7825 */ /* 0x000fc800078e000c */
[--C-:B0-----:R-:W-:Y:S02]  /*0300*/  IMAD.WIDE.U32 R16, R29, 0x4, R12.reuse ;  /* 0x000000041d107825 */ /* 0x101fe400078e000c */
[----:B------:R-:W3:Y:S02]  /*0310*/  LDG.E R26, desc[UR6][R26.64] ;  /* 0x000000061a1a7981 */ /* 0x000ee4000c1e1900 */
[C---:B------:R-:W-:Y:S02]  /*0320*/  VIADD R19, R4.reuse, 0x400 ;  /* 0x0000040004137836 */ /* 0x040fe40000000000 */
[C---:B------:R-:W-:Y:S01]  /*0330*/  VIADD R23, R4.reuse, 0x500 ;  /* 0x0000050004177836 */ /* 0x040fe20000000000 */
[----:B------:R0:W4:Y:S01]  /*0340*/  LDG.E R22, desc[UR6][R16.64] ;  /* 0x0000000610167981 */ /* 0x000122000c1e1900 */
[----:B------:R-:W-:Y:S02]  /*0350*/  VIADD R29, R4, 0x700 ;  /* 0x00000700041d7836 */ /* 0x000fe40000000000 */
        /* <DEDUP_REMOVED lines=21> */
[----:B--2--5:R-:W-:Y:S01]  /*04b0*/  IADD3 R9, PT, PT, R15, R9, R14 ;  /* 0x000000090f097210 */ /* 0x024fe20007ffe00e */
        /* <DEDUP_REMOVED lines=10> */
[----:B---3--:R-:W-:Y:S02]  /*0560*/  IADD3 R9, PT, PT, R26, R25, R9 ;  /* 0x000000191a097210 */ /* 0x008fe40007ffe009 */
[----:B------:R-:W-:Y:S02]  /*0570*/  IADD3 R8, PT, PT, R8, 0x10, RZ ;  /* 0x0000001008087810 */ /* 0x000fe40007ffe0ff */
[----:B----4-:R-:W-:-:S02]  /*0580*/  IADD3 R9, PT, PT, R23, R24, R9 ;  /* 0x0000001817097210 */ /* 0x010fc40007ffe009 */
[----:B------:R-:W-:Y:S02]  /*0590*/  ISETP.NE.AND P0, PT, R8, RZ, PT ;  /* 0x000000ff0800720c */ /* 0x000fe40003f05270 */
[----:B------:R-:W-:Y:S01]  /*05a0*/  IADD3 R9, PT, PT, R19, R22, R9 ;  /* 0x0000001613097210 */ /* 0x000fe20007ffe009 */
[----:B------:R-:W-:Y:S02]  /*05b0*/  VIADD R7, R7, 0x1000 ;  /* 0x0000100007077836 */ /* 0x000fe40000000000 */
[----:B------:R-:W-:Y:S01]  /*05c0*/  VIADD R4, R4, 0x1000 ;  /* 0x0000100004047836 */ /* 0x000fe20000000000 */
[----:B------:R-:W-:-:S04]  /*05d0*/  IADD3 R9, PT, PT, R11, R18, R9 ;  /* 0x000000120b097210 */ /* 0x000fc80007ffe009 */
[----:B--2---:R-:W-:-:S04]  /*05e0*/  IADD3 R9, PT, PT, R15, R10, R9 ;  /* 0x0000000a0f097210 */ /* 0x004fc80007ffe009 */
[----:B------:R-:W-:-:S04]  /*05f0*/  IADD3 R9, PT, PT, R29, R16, R9 ;  /* 0x000000101d097210 */ /* 0x000fc80007ffe009 */
[----:B------:R-:W-:Y:S01]  /*0600*/  IADD3 R14, PT, PT, R12, R20, R9 ;  /* 0x000000140c0e7210 */ /* 0x000fe20007ffe009 */
[----:B------:R-:W-:Y:S06]  /*0610*/  @P0 BRA `(.L_x_417) ;  /* 0xfffffffc000c0947 */ /* 0x000fec000383ffff */
[----:B------:R-:W-:Y:S05]  /*0620*/  BSYNC.RECONVERGENT B3 ;  /* 0x0000000000037941 */ /* 0x000fea0003800200 */
.L_x_416:
[----:B------:R-:W-:-:S07]  /*0630*/  VIADD R4, R7, 0xfffff800 ;  /* 0xfffff80007047836 */ /* 0x000fce0000000000 */
.L_x_415:
[----:B------:R-:W-:Y:S05]  /*0640*/  BSYNC.RECONVERGENT B2 ;  /* 0x0000000000027941 */ /* 0x000fea0003800200 */
.L_x_414:
        /* <DEDUP_REMOVED lines=10> */
[C---:B------:R-:W-:Y:S02]  /*06f0*/  VIADD R17, R27.reuse, 0x300 ;  /* 0x000003001b117836 */ /* 0x040fe40000000000 */
[C---:B------:R-:W-:Y:S01]  /*0700*/  VIADD R23, R27.reuse, 0x200 ;  /* 0x000002001b177836 */ /* 0x040fe20000000000 */
[C---:B------:R-:W-:Y:S01]  /*0710*/  IADD3 R7, PT, PT, R27.reuse, 0x400, RZ ;  /* 0x000004001b077810 */ /* 0x040fe20007ffe0ff */
[C---:B------:R-:W-:Y:S02]  /*0720*/  VIADD R9, R27.reuse, 0x500 ;  /* 0x000005001b097836 */ /* 0x040fe40000000000 */
[C---:B------:R-:W-:Y:S02]  /*0730*/  VIADD R25, R27.reuse, 0x600 ;  /* 0x000006001b197836 */ /* 0x040fe40000000000 */
        /* <DEDUP_REMOVED lines=18> */
[----:B--2--5:R-:W-:-:S04]  /*0860*/  IADD3 R18, PT, PT, R18, R15, R14 ;  /* 0x0000000f12127210 */ /* 0x024fc80007ffe00e */
[----:B---3--:R-:W-:-:S04]  /*0870*/  IADD3 R18, PT, PT, R16, R19, R18 ;  /* 0x0000001310127210 */ /* 0x008fc80007ffe012 */
[----:B----4-:R-:W-:-:S04]  /*0880*/  IADD3 R18, PT, PT, R8, R7, R18 ;  /* 0x0000000708127210 */ /* 0x010fc80007ffe012 */
[----:B------:R-:W-:-:S07]  /*0890*/  IADD3 R14, PT, PT, R10, R13, R18 ;  /* 0x0000000d0a0e7210 */ /* 0x000fce0007ffe012 */
.L_x_419:
[----:B------:R-:W-:Y:S05]  /*08a0*/  BSYNC.RECONVERGENT B2 ;  /* 0x0000000000027941 */ /* 0x000fea0003800200 */
.L_x_418:
        /* <DEDUP_REMOVED lines=8> */
[C---:B------:R-:W-:Y:S01]  /*0930*/  VIADD R13, R11.reuse, 0x100 ;  /* 0x000001000b0d7836 */ /* 0x040fe20000000000 */
[C---:B------:R-:W-:Y:S01]  /*0940*/  IADD3 R17, PT, PT, R11.reuse, 0x300, RZ ;  /* 0x000003000b117810 */ /* 0x040fe20007ffe0ff */
[C---:B0-----:R-:W-:Y:S02]  /*0950*/  VIADD R15, R11.reuse, 0x200 ;  /* 0x000002000b0f7836 */ /* 0x041fe40000000000 */
        /* <DEDUP_REMOVED lines=9> */
[----:B--2--5:R-:W-:-:S04]  /*09f0*/  IADD3 R14, PT, PT, R10, R9, R14 ;  /* 0x000000090a0e7210 */ /* 0x024fc80007ffe00e */
[----:B---3--:R-:W-:-:S07]  /*0a00*/  IADD3 R14, PT, PT, R6, R13, R14 ;  /* 0x0000000d060e7210 */ /* 0x008fce0007ffe00e */
.L_x_421:
[----:B------:R-:W-:Y:S05]  /*0a10*/  BSYNC.RECONVERGENT B2 ;  /* 0x0000000000027941 */ /* 0x000fea0003800200 */
.L_x_420:
[----:B------:R-:W-:Y:S05]  /*0a20*/  @!P1 BRA `(.L_x_413) ;  /* 0x0000000000289947 */ /* 0x000fea0003800000 */
[----:B------:R-:W1:Y:S01]  /*0a30*/  LDC.64 R6, c[0x0][0x380] ;  /* 0x0000e000ff067b82 */ /* 0x000e620000000a00 */
[----:B------:R-:W-:Y:S02]  /*0a40*/  IMAD R9, R3, 0x1000, R4 ;  /* 0x0000100003097824 */ /* 0x000fe400078e0204 */
[----:B------:R-:W-:-:S07]  /*0a50*/  IMAD.MOV R8, RZ, RZ, -R5 ;  /* 0x000000ffff087224 */ /* 0x000fce00078e0a05 */
.L_x_422:
[----:B-1----:R-:W-:-:S06]  /*0a60*/  IMAD.WIDE.U32 R4, R9, 0x4, R6 ;  /* 0x0000000409047825 */ /* 0x002fcc00078e0006 */
[----:B------:R-:W2:Y:S01]  /*0a70*/  LDG.E R5, desc[UR6][R4.64] ;  /* 0x0000000604057981 */ /* 0x000ea2000c1e1900 */
[----:B------:R-:W-:Y:S02]  /*0a80*/  VIADD R8, R8, 0x1 ;  /* 0x0000000108087836 */ /* 0x000fe40000000000 */
[----:B------:R-:W-:-:S03]  /*0a90*/  VIADD R9, R9, 0x100 ;  /* 0x0000010009097836 */ /* 0x000fc60000000000 */
[----:B------:R-:W-:Y:S01]  /*0aa0*/  ISETP.NE.AND P0, PT, R8, RZ, PT ;  /* 0x000000ff0800720c */ /* 0x000fe20003f05270 */
[----:B--2--5:R-:W-:-:S12]  /*0ab0*/  IMAD.IADD R14, R5, 0x1, R14 ;  /* 0x00000001050e7824 */ /* 0x024fd800078e020e */
[----:B------:R-:W-:Y:S05]  /*0ac0*/  @P0 BRA `(.L_x_422) ;  /* 0xfffffffc00e40947 */ /* 0x000fea000383ffff */
.L_x_413:
[----:B------:R-:W-:Y:S05]  /*0ad0*/  BSYNC.RECONVERGENT B1 ;  /* 0x0000000000017941 */ /* 0x000fea0003800200 */
.L_x_412:
[----:B------:R-:W-:-:S13]  /*0ae0*/  ISETP.GE.U32.AND P0, PT, R0, 0x100, PT ;  /* 0x000001000000780c */ /* 0x000fda0003f06070 */
[----:B------:R-:W-:Y:S05]  /*0af0*/  @!P0 BRA `(.L_x_423) ;  /* 0x0000000000ac8947 */ /* 0x000fea0003800000 */
[----:B------:R-:W1:Y:S01]  /*0b00*/  S2R R8, SR_LANEID ;  /* 0x0000000000087919 */ /* 0x000e620000000000 */
[----:B-----5:R-:W2:Y:S01]  /*0b10*/  SHFL.DOWN PT, R0, R14, 0x1, 0x1f ;  /* 0x08201f000e007f89 */ /* 0x020ea200000e0000 */
[C---:B-1----:R-:W-:Y:S02]  /*0b20*/  ISETP.GT.AND P0, PT, R8.reuse, 0x1e, PT ;  /* 0x0000001e0800780c */ /* 0x042fe40003f04270 */
[----:B------:R-:W-:Y:S02]  /*0b30*/  ISETP.NE.AND P1, PT, R8, RZ, PT ;  /* 0x000000ff0800720c */ /* 0x000fe40003f25270 */
[----:B--2---:R-:W-:Y:S02]  /*0b40*/  SEL R5, R0, RZ, !P0 ;  /* 0x000000ff00057207 */ /* 0x004fe40004000000 */
[----:B------:R-:W-:Y:S02]  /*0b50*/  ISETP.GT.AND P0, PT, R8, 0x1d, PT ;  /* 0x0000001d0800780c */ /* 0x000fe40003f04270 */
[----:B------:R-:W-:-:S05]  /*0b60*/  IADD3 R5, PT, PT, R5, R14, RZ ;  /* 0x0000000e05057210 */ /* 0x000fca0007ffe0ff */
[----:B------:R-:W1:Y:S02]  /*0b70*/  SHFL.DOWN PT, R0, R5, 0x2, 0x1f ;  /* 0x08401f0005007f89 */ /* 0x000e6400000e0000 */
[----:B------:R-:W-:Y:S01]  /*0b80*/  @!P1 MOV R6, 0x400 ;  /* 0x0000040000069802 */ /* 0x000fe20000000f00 */
[----:B------:R-:W2:Y:S01]  /*0b90*/  @!P1 S2R R9, SR_CgaCtaId ;  /* 0x0000000000099919 */ /* 0x000ea20000008800 */
[----:B-1----:R-:W-:Y:S02]  /*0ba0*/  SEL R0, R0, RZ, !P0 ;  /* 0x000000ff00007207 */ /* 0x002fe40004000000 */
[----:B------:R-:W-:-:S03]  /*0bb0*/  ISETP.GT.AND P0, PT, R8, 0x1b, PT ;  /* 0x0000001b0800780c */ /* 0x000fc60003f04270 */
[----:B------:R-:W-:-:S05]  /*0bc0*/  IMAD.IADD R0, R5, 0x1, R0 ;  /* 0x0000000105007824 */ /* 0x000fca00078e0200 */
[----:B------:R-:W1:Y:S01]  /*0bd0*/  SHFL.DOWN PT, R4, R0, 0x4, 0x1f ;  /* 0x08801f0000047f89 */ /* 0x000e6200000e0000 */
[----:B--2---:R-:W-:Y:S02]  /*0be0*/  @!P1 LEA R9, R9, R6, 0x18 ;  /* 0x0000000609099211 */ /* 0x004fe400078ec0ff */
[----:B-1----:R-:W-:Y:S02]  /*0bf0*/  SEL R7, R4, RZ, !P0 ;  /* 0x000000ff04077207 */ /* 0x002fe40004000000 */
[----:B------:R-:W-:-:S03]  /*0c00*/  ISETP.GT.AND P0, PT, R8, 0x17, PT ;  /* 0x000000170800780c */ /* 0x000fc60003f04270 */
[----:B------:R-:W-:Y:S01]  /*0c10*/  IMAD.IADD R7, R0, 0x1, R7 ;  /* 0x0000000100077824 */ /* 0x000fe200078e0207 */
[----:B------:R-:W-:-:S04]  /*0c20*/  @!P1 SHF.R.U32.HI R0, RZ, 0x3, R2 ;  /* 0x00000003ff009819 */ /* 0x000fc80000011602 */
[----:B------:R-:W1:Y:S01]  /*0c30*/  SHFL.DOWN PT, R4, R7, 0x8, 0x1f ;  /* 0x09001f0007047f89 */ /* 0x000e6200000e0000 */
[----:B------:R-:W-:-:S05]  /*0c40*/  @!P1 LOP3.LUT R0, R0, 0x7c, RZ, 0xc0, !PT ;  /* 0x0000007c00009812 */ /* 0x000fca00078ec0ff */
[----:B------:R-:W-:Y:S01]  /*0c50*/  @!P1 IMAD.IADD R0, R0, 0x1, R9 ;  /* 0x0000000100009824 */ /* 0x000fe200078e0209 */
[----:B-1----:R-:W-:Y:S02]  /*0c60*/  SEL R4, R4, RZ, !P0 ;  /* 0x000000ff04047207 */ /* 0x002fe40004000000 */
[----:B------:R-:W-:-:S03]  /*0c70*/  ISETP.GT.AND P0, PT, R8, 0xf, PT ;  /* 0x0000000f0800780c */ /* 0x000fc60003f04270 */
[----:B------:R-:W-:-:S05]  /*0c80*/  IMAD.IADD R4, R7, 0x1, R4 ;  /* 0x0000000107047824 */ /* 0x000fca00078e0204 */
[----:B------:R-:W1:Y:S02]  /*0c90*/  SHFL.DOWN PT, R5, R4, 0x10, 0x1f ;  /* 0x0a001f0004057f89 */ /* 0x000e6400000e0000 */
[----:B-1----:R-:W-:Y:S02]  /*0ca0*/  SEL R5, R5, RZ, !P0 ;  /* 0x000000ff05057207 */ /* 0x002fe40004000000 */
        /* <DEDUP_REMOVED lines=8> */
[----:B--2---:R-:W-:Y:S04]  /*0d30*/  LDS R0, [UR4+0xc] ;  /* 0x00000c04ff007984 */ /* 0x004fe80008000800 */
[----:B------:R-:W1:Y:S04]  /*0d40*/  LDS.128 R4, [UR4+0x10] ;  /* 0x00001004ff047984 */ /* 0x000e680008000c00 */
[----:B------:R-:W2:Y:S01]  /*0d50*/  LDS.64 R8, [UR4+0x20] ;  /* 0x00002004ff087984 */ /* 0x000ea20008000a00 */
[----:B-1----:R-:W-:-:S04]  /*0d60*/  IADD3 R0, PT, PT, R4, R0, R11 ;  /* 0x0000000004007210 */ /* 0x002fc80007ffe00b */
[----:B------:R-:W-:-:S04]  /*0d70*/  IADD3 R0, PT, PT, R6, R0, R5 ;  /* 0x0000000006007210 */ /* 0x000fc80007ffe005 */
[----:B--2---:R-:W-:-:S05]  /*0d80*/  IADD3 R0, PT, PT, R8, R0, R7 ;  /* 0x0000000008007210 */ /* 0x004fca0007ffe007 */
[----:B------:R-:W-:Y:S01]  /*0d90*/  IMAD.IADD R11, R0, 0x1, R9 ;  /* 0x00000001000b7824 */ /* 0x000fe200078e0209 */
[----:B------:R-:W-:Y:S06]  /*0da0*/  BRA `(.L_x_424) ;  /* 0x00000014007c7947 */ /* 0x000fec0003800000 */
.L_x_423:
[----:B------:R-:W-:Y:S01]  /*0db0*/  LOP3.LUT R4, R2, 0x3e0, RZ, 0xc0, !PT ;  /* 0x000003e002047812 */ /* 0x000fe200078ec0ff */
[----:B------:R-:W1:Y:S03]  /*0dc0*/  S2R R10, SR_LANEID ;  /* 0x00000000000a7919 */ /* 0x000e660000000000 */
[----:B------:R-:W-:Y:S02]  /*0dd0*/  LOP3.LUT R7, RZ, R4, RZ, 0x33, !PT ;  /* 0x00000004ff077212 */ /* 0x000fe400078e33ff */
[----:B------:R-:W-:-:S03]  /*0de0*/  IADD3 R5, PT, PT, R4, 0x20, RZ ;  /* 0x0000002004057810 */ /* 0x000fc60007ffe0ff */
[----:B------:R-:W-:Y:S01]  /*0df0*/  IMAD.IADD R7, R0, 0x1, R7 ;  /* 0x0000000100077824 */ /* 0x000fe200078e0207 */
[----:B------:R-:W-:-:S04]  /*0e00*/  ISETP.GT.U32.AND P0, PT, R5, R0, PT ;  /* 0x000000000500720c */ /* 0x000fc80003f04070 */
[----:B------:R-:W-:-:S05]  /*0e10*/  SEL R7, R7, 0x1f, P0 ;  /* 0x0000001f07077807 */ /* 0x000fca0000000000 */
[----:B-----5:R-:W2:Y:S01]  /*0e20*/  SHFL.DOWN PT, R4, R14, 0x1, R7 ;  /* 0x082000000e047989 */ /* 0x020ea200000e0007 */
[CC--:B-1----:R-:W-:Y:S01]  /*0e30*/  ISETP.GE.AND P0, PT, R10.reuse, R7.reuse, PT ;  /* 0x000000070a00720c */ /* 0x0c2fe20003f06270 */
[C---:B------:R-:W-:Y:S01]  /*0e40*/  VIADD R6, R10.reuse, 0x2 ;  /* 0x000000020a067836 */ /* 0x040fe20000000000 */
[C---:B------:R-:W-:Y:S01]  /*0e50*/  ISETP.NE.AND P1, PT, R10.reuse, RZ, PT ;  /* 0x000000ff0a00720c */ /* 0x040fe20003f25270 */
[----:B------:R-:W-:Y:S01]  /*0e60*/  VIADD R8, R10, 0x4 ;  /* 0x000000040a087836 */ /* 0x000fe20000000000 */
[----:B--2---:R-:W-:Y:S02]  /*0e70*/  SEL R5, R4, RZ, !P0 ;  /* 0x000000ff04057207 */ /* 0x004fe40004000000 */
[----:B------:R-:W-:-:S03]  /*0e80*/  ISETP.GT.AND P0, PT, R6, R7, PT ;  /* 0x000000070600720c */ /* 0x000fc60003f04270 */
[----:B------:R-:W-:-:S06]  /*0e90*/  IMAD.IADD R4, R5, 0x1, R14 ;  /* 0x0000000105047824 */ /* 0x000fcc00078e020e */
[----:B------:R-:W1:Y:S01]  /*0ea0*/  @!P1 S2R R11, SR_CgaCtaId ;  /* 0x00000000000b9919 */ /* 0x000e620000008800 */
[----:B------:R-:W-:Y:S01]  /*0eb0*/  @!P1 SHF.R.U32.HI R9, RZ, 0x3, R2 ;  /* 0x00000003ff099819 */ /* 0x000fe20000011602 */
[----:B------:R-:W2:Y:S03]  /*0ec0*/  SHFL.DOWN PT, R5, R4, 0x2, R7 ;  /* 0x0840000004057989 */ /* 0x000ea600000e0007 */
[----:B------:R-:W-:Y:S02]  /*0ed0*/  @!P1 LOP3.LUT R9, R9, 0x7c, RZ, 0xc0, !PT ;  /* 0x0000007c09099812 */ /* 0x000fe400078ec0ff */
[----:B--2---:R-:W-:Y:S02]  /*0ee0*/  SEL R5, R5, RZ, !P0 ;  /* 0x000000ff05057207 */ /* 0x004fe40004000000 */
[----:B------:R-:W-:-:S03]  /*0ef0*/  ISETP.GT.AND P0, PT, R8, R7, PT ;  /* 0x000000070800720c */ /* 0x000fc60003f04270 */
[----:B------:R-:W-:Y:S01]  /*0f00*/  IMAD.IADD R6, R4, 0x1, R5 ;  /* 0x0000000104067824 */ /* 0x000fe200078e0205 */
[----:B------:R-:W-:-:S04]  /*0f10*/  IADD3 R4, PT, PT, R10, 0x8, RZ ;  /* 0x000000080a047810 */ /* 0x000fc80007ffe0ff */
[----:B------:R-:W2:Y:S02]  /*0f20*/  SHFL.DOWN PT, R5, R6, 0x4, R7 ;  /* 0x0880000006057989 */ /* 0x000ea400000e0007 */
[----:B--2---:R-:W-:Y:S02]  /*0f30*/  SEL R5, R5, RZ, !P0 ;  /* 0x000000ff05057207 */ /* 0x004fe40004000000 */
[----:B------:R-:W-:-:S03]  /*0f40*/  ISETP.GT.AND P0, PT, R4, R7, PT ;  /* 0x000000070400720c */ /* 0x000fc60003f04270 */
[----:B------:R-:W-:Y:S02]  /*0f50*/  IMAD.IADD R8, R6, 0x1, R5 ;  /* 0x0000000106087824 */ /* 0x000fe400078e0205 */
[----:B------:R-:W-:Y:S01]  /*0f60*/  VIADD R6, R10, 0x10 ;  /* 0x000000100a067836 */ /* 0x000fe20000000000 */
[----:B------:R-:W-:Y:S02]  /*0f70*/  @!P1 MOV R10, 0x400 ;  /* 0x00000400000a9802 */ /* 0x000fe40000000f00 */
[----:B------:R-:W2:Y:S02]  /*0f80*/  SHFL.DOWN PT, R5, R8, 0x8, R7 ;  /* 0x0900000008057989 */ /* 0x000ea400000e0007 */
[----:B-1----:R-:W-:-:S05]  /*0f90*/  @!P1 LEA R10, R11, R10, 0x18 ;  /* 0x0000000a0b0a9211 */ /* 0x002fca00078ec0ff */
[----:B------:R-:W-:Y:S01]  /*0fa0*/  @!P1 IMAD.IADD R10, R9, 0x1, R10 ;  /* 0x00000001090a9824 */ /* 0x000fe200078e020a */
[----:B--2---:R-:W-:Y:S02]  /*0fb0*/  SEL R5, R5, RZ, !P0 ;  /* 0x000000ff05057207 */ /* 0x004fe40004000000 */
[----:B------:R-:W-:-:S03]  /*0fc0*/  ISETP.GT.AND P0, PT, R6, R7, PT ;  /* 0x000000070600720c */ /* 0x000fc60003f04270 */
[----:B------:R-:W-:-:S05]  /*0fd0*/  IMAD.IADD R4, R8, 0x1, R5 ;  /* 0x0000000108047824 */ /* 0x000fca00078e0205 */
[----:B------:R-:W1:Y:S02]  /*0fe0*/  SHFL.DOWN PT, R5, R4, 0x10, R7 ;  /* 0x0a00000004057989 */ /* 0x000e6400000e0007 */
[----:B-1----:R-:W-:Y:S02]  /*0ff0*/  SEL R5, R5, RZ, !P0 ;  /* 0x000000ff05057207 */ /* 0x002fe40004000000 */
[----:B------:R-:W-:-:S03]  /*1000*/  ISETP.NE.AND P0, PT, R2, RZ, PT ;  /* 0x000000ff0200720c */ /* 0x000fc60003f05270 */
[----:B------:R-:W-:-:S05]  /*1010*/  IMAD.IADD R11, R4, 0x1, R5 ;  /* 0x00000001040b7824 */ /* 0x000fca00078e0205 */
[----:B------:R1:W-:Y:S01]  /*1020*/  @!P1 STS [R10+0x8], R11 ;  /* 0x0000080b0a009388 */ /* 0x0003e20000000800 */
[----:B------:R-:W-:Y:S06]  /*1030*/  BAR.SYNC.DEFER_BLOCKING 0x0 ;  /* 0x0000000000007b1d */ /* 0x000fec0000010000 */
[----:B------:R-:W-:Y:S05]  /*1040*/  @P0 BRA `(.L_x_424) ;  /* 0x0000001000d40947 */ /* 0x000fea0003800000 */
[----:B------:R-:W2:Y:S01]  /*1050*/  S2UR UR5, SR_CgaCtaId ;  /* 0x00000000000579c3 */ /* 0x000ea20000008800 */
[----:B------:R-:W-:Y:S01]  /*1060*/  UMOV UR4, 0x400 ;  /* 0x0000040000047882 */ /* 0x000fe20000000000 */
[C---:B------:R-:W-:Y:S02]  /*1070*/  ISETP.GT.U32.AND P2, PT, R0.reuse, 0x40, PT ;  /* 0x000000400000780c */ /* 0x040fe40003f44070 */
[C---:B------:R-:W-:Y:S02]  /*1080*/  ISETP.GT.U32.AND P1, PT, R0.reuse, 0x20, PT ;  /* 0x000000200000780c */ /* 0x040fe40003f24070 */
[----:B------:R-:W-:Y:S01]  /*1090*/  ISETP.GT.U32.AND P3, PT, R0, 0x80, PT ;  /* 0x000000800000780c */ /* 0x000fe20003f64070 */
[----:B--2---:R-:W-:-:S09]  /*10a0*/  ULEA UR4, UR5, UR4, 0x18 ;  /* 0x0000000405047291 */ /* 0x004fd2000f8ec0ff */
[----:B------:R-:W2:Y:S04]  /*10b0*/  LDS.128 R4, [UR4+0x10] ;  /* 0x00001004ff047984 */ /* 0x000ea80008000c00 */
[----:B------:R-:W3:Y:S04]  /*10c0*/  LDS R2, [UR4+0xc] ;  /* 0x00000c04ff027984 */ /* 0x000ee80008000800 */
[----:B------:R-:W4:Y:S01]  /*10d0*/  LDS.64 R8, [UR4+0x20] ;  /* 0x00002004ff087984 */ /* 0x000f220008000a00 */
[----:B--2---:R-:W-:Y:S02]  /*10e0*/  SEL R4, R4, RZ, P2 ;  /* 0x000000ff04047207 */ /* 0x004fe40001000000 */
[----:B------:R-:W-:-:S02]  /*10f0*/  ISETP.GT.U32.AND P2, PT, R0, 0x60, PT ;  /* 0x000000600000780c */ /* 0x000fc40003f44070 */
[----:B---3--:R-:W-:Y:S02]  /*1100*/  SEL R2, R2, RZ, P1 ;  /* 0x000000ff02027207 */ /* 0x008fe40000800000 */
[----:B------:R-:W-:Y:S02]  /*1110*/  SEL R5, R5, RZ, P2 ;  /* 0x000000ff05057207 */ /* 0x000fe40001000000 */
[----:B------:R-:W-:Y:S02]  /*1120*/  IADD3 R2, PT, PT, R4, R2, R11 ;  /* 0x0000000204027210 */ /* 0x000fe40007ffe00b */
[----:B------:R-:W-:Y:S02]  /*1130*/  ISETP.GT.U32.AND P1, PT, R0, 0xa0, PT ;  /* 0x000000a00000780c */ /* 0x000fe40003f24070 */
[----:B------:R-:W-:Y:S02]  /*1140*/  SEL R6, R6, RZ, P3 ;  /* 0x000000ff06067207 */ /* 0x000fe40001800000 */
[----:B------:R-:W-:-:S02]  /*1150*/  ISETP.GT.U32.AND P2, PT, R0, 0xc0, PT ;  /* 0x000000c00000780c */ /* 0x000fc40003f44070 */
[----:B------:R-:W-:Y:S02]  /*1160*/  ISETP.GT.U32.AND P3, PT, R0, 0xe0, PT ;  /* 0x000000e00000780c */ /* 0x000fe40003f64070 */
[----:B------:R-:W-:Y:S02]  /*1170*/  SEL R7, R7, RZ, P1 ;  /* 0x000000ff07077207 */ /* 0x000fe40000800000 */
[----:B------:R-:W-:Y:S02]  /*1180*/  IADD3 R2, PT, PT, R6, R2, R5 ;  /* 0x0000000206027210 */ /* 0x000fe40007ffe005 */
[----:B----4-:R-:W-:Y:S02]  /*1190*/  SEL R8, R8, RZ, P2 ;  /* 0x000000ff08087207 */ /* 0x010fe40001000000 */
[----:B------:R-:W-:Y:S02]  /*11a0*/  SEL R9, R9, RZ, P3 ;  /* 0x000000ff09097207 */ /* 0x000fe40001800000 */
[----:B------:R-:W-:-:S05]  /*11b0*/  IADD3 R2, PT, PT, R8, R2, R7 ;  /* 0x0000000208027210 */ /* 0x000fca0007ffe007 */
[----:B-1----:R-:W-:Y:S01]  /*11c0*/  IMAD.IADD R11, R2, 0x1, R9 ;  /* 0x00000001020b7824 */ /* 0x002fe200078e0209 */
[----:B------:R-:W-:Y:S06]  /*11d0*/  BRA `(.L_x_424) ;  /* 0x0000001000707947 */ /* 0x000fec0003800000 */
.L_x_409:
[----:B------:R-:W0:Y:S01]  /*11e0*/  S2R R2, SR_TID.X ;  /* 0x0000000000027919 */ /* 0x000e220000002100 */
[----:B------:R-:W1:Y:S02]  /*11f0*/  LDCU.64 UR4, c[0x0][0x380] ;  /* 0x00007000ff0477ac */ /* 0x000e640008000a00 */
[----:B-1----:R-:W-:Y:S01]  /*1200*/  MOV R4, UR4 ;  /* 0x0000000400047c02 */ /* 0x002fe20008000f00 */
        /* <DEDUP_REMOVED lines=41> */
.L_x_427:
[----:B------:R-:W2:Y:S02]  /*14a0*/  S2R R10, SR_TID.X ;  /* 0x00000000000a7919 */ /* 0x000ea40000002100 */
[----:B--2---:R-:W-:-:S04]  /*14b0*/  IMAD.IADD R11, R10, 0x1, R9 ;  /* 0x000000010a0b7824 */ /* 0x004fc800078e0209 */
[----:B-1----:R-:W-:-:S05]  /*14c0*/  IMAD.WIDE.U32 R10, R11, 0x4, R4 ;  /* 0x000000040b0a7825 */ /* 0x002fca00078e0004 */
        /* <DEDUP_REMOVED lines=10> */
[----:B------:R-:W5:Y:S01]  /*1570*/  LDG.E R21, desc[UR6][R10.64+0x2c00] ;  /* 0x002c00060a157981 */ /* 0x000f62000c1e1900 */
[----:B--2---:R-:W-:-:S03]  /*1580*/  IADD3 R20, PT, PT, R20, R18, R27 ;  /* 0x0000001214147210 */ /* 0x004fc60007ffe01b */
[----:B------:R-:W2:Y:S04]  /*1590*/  LDG.E R18, desc[UR6][R10.64+0x2800] ;  /* 0x002800060a127981 */ /* 0x000ea8000c1e1900 */
[----:B------:R-:W2:Y:S01]  /*15a0*/  LDG.E R27, desc[UR6][R10.64+0x3800] ;  /* 0x003800060a1b7981 */ /* 0x000ea2000c1e1900 */
[----:B---3--:R-:W-:-:S03]  /*15b0*/  IADD3 R24, PT, PT, R23, R22, R20 ;  /* 0x0000001617187210 */ /* 0x008fc60007ffe014 */
[----:B------:R-:W3:Y:S04]  /*15c0*/  LDG.E R23, desc[UR6][R10.64+0x3000] ;  /* 0x003000060a177981 */ /* 0x000ee8000c1e1900 */
[----:B------:R-:W3:Y:S04]  /*15d0*/  LDG.E R20, desc[UR6][R10.64+0x3400] ;  /* 0x003400060a147981 */ /* 0x000ee8000c1e1900 */
[----:B------:R-:W3:Y:S01]  /*15e0*/  LDG.E R22, desc[UR6][R10.64+0x3c00] ;  /* 0x003c00060a167981 */ /* 0x000ee2000c1e1900 */
[----:B----4-:R-:W-:-:S04]  /*15f0*/  IADD3 R14, PT, PT, R17, R14, R24 ;  /* 0x0000000e110e7210 */ /* 0x010fc80007ffe018 */
[----:B-----5:R-:W-:-:S04]  /*1600*/  IADD3 R14, PT, PT, R19, R16, R14 ;  /* 0x00000010130e7210 */ /* 0x020fc80007ffe00e */
[----:B------:R-:W-:Y:S02]  /*1610*/  IADD3 R12, PT, PT, R15, R12, R14 ;  /* 0x0000000c0f0c7210 */ /* 0x000fe40007ffe00e */
[----:B0-----:R-:W-:-:S04]  /*1620*/  IADD3 R14, PT, PT, -R9, R8, RZ ;  /* 0x00000008090e7210 */ /* 0x001fc80007ffe1ff */
[----:B------:R-:W-:Y:S02]  /*1630*/  ISETP.GE.U32.AND P0, PT, R14, R13, PT ;  /* 0x0000000d0e00720c */ /* 0x000fe40003f06070 */
[----:B--2---:R-:W-:-:S04]  /*1640*/  IADD3 R12, PT, PT, R21, R18, R12 ;  /* 0x00000012150c7210 */ /* 0x004fc80007ffe00c */
[----:B---3--:R-:W-:-:S04]  /*1650*/  IADD3 R12, PT, PT, R20, R23, R12 ;  /* 0x00000017140c7210 */ /* 0x008fc80007ffe00c */
[----:B------:R-:W-:-:S03]  /*1660*/  IADD3 R27, PT, PT, R22, R27, R12 ;  /* 0x0000001b161b7210 */ /* 0x000fc60007ffe00c */
[----:B------:R-:W-:Y:S05]  /*1670*/  @!P0 BRA `(.L_x_425) ;  /* 0x00000008009c8947 */ /* 0x000fea0003800000 */
[C---:B------:R-:W-:Y:S01]  /*1680*/  IMAD.IADD R9, R13.reuse, 0x1, R9 ;  /* 0x000000010d097824 */ /* 0x040fe200078e0209 */
[----:B------:R-:W-:Y:S01]  /*1690*/  UIADD3 UR4, UPT, UPT, UR4, 0x1, URZ ;  /* 0x0000000104047890 */ /* 0x000fe2000fffe0ff */
[----:B------:R-:W-:Y:S02]  /*16a0*/  IMAD.IADD R2, R13, 0x1, R2 ;  /* 0x000000010d027824 */ /* 0x000fe400078e0202 */
[----:B------:R-:W-:Y:S01]  /*16b0*/  IMAD.IADD R6, R6, 0x1, -R13 ;  /* 0x0000000106067824 */ /* 0x000fe200078e0a0d */
[----:B------:R-:W-:Y:S01]  /*16c0*/  ISETP.GT.U32.AND P0, PT, R9, R0, PT ;  /* 0x000000000900720c */ /* 0x000fe20003f04070 */
[----:B------:R-:W-:-:S12]  /*16d0*/  IMAD.IADD R7, R13, 0x1, R7 ;  /* 0x000000010d077824 */ /* 0x000fd800078e0207 */
[----:B------:R-:W-:Y:S05]  /*16e0*/  @!P0 BRA `(.L_x_427) ;  /* 0xfffffffc006c8947 */ /* 0x000fea000383ffff */
.L_x_426:
        /* <DEDUP_REMOVED lines=10> */
[----:B0-----:R-:W-:-:S05]  /*1790*/  IMAD.SHL.U32 R10, R10, 0x1000, RZ ;  /* 0x000010000a0a7824 */ /* 0x001fca00078e00ff */
[----:B------:R-:W-:-:S04]  /*17a0*/  LEA R10, R3, R10, 0xc ;  /* 0x0000000a030a7211 */ /* 0x000fc800078e60ff */
[----:B------:R-:W-:Y:S01]  /*17b0*/  IADD3 R8, PT, PT, -R10, R8, R11 ;  /* 0x000000080a087210 */ /* 0x000fe20007ffe10b */
[----:B-1----:R-:W-:Y:S02]  /*17c0*/  IMAD R11, R0, UR4, RZ ;  /* 0x00000004000b7c24 */ /* 0x002fe4000f8e02ff */
[----:B------:R-:W-:Y:S02]  /*17d0*/  IMAD.MOV.U32 R0, RZ, RZ, R13 ;  /* 0x000000ffff007224 */ /* 0x000fe400078e000d */
        /* <DEDUP_REMOVED lines=10> */
.L_x_432:
[C---:B------:R-:W-:Y:S02]  /*1880*/  VIADD R15, R7.reuse, 0xfffff800 ;  /* 0xfffff800070f7836 */ /* 0x040fe40000000000 */
[----:B------:R-:W-:Y:S02]  /*1890*/  VIADD R21, R7, 0xfffff900 ;  /* 0xfffff90007157836 */ /* 0x000fe40000000000 */
[----:B------:R-:W-:-:S04]  /*18a0*/  IMAD.WIDE.U32 R14, R15, 0x4, R4 ;  /* 0x000000040f0e7825 */ /* 0x000fc800078e0004 */
[--C-:B------:R-:W-:Y:S01]  /*18b0*/  IMAD.WIDE.U32 R20, R21, 0x4, R4.reuse ;  /* 0x0000000415147825 */ /* 0x100fe200078e0004 */
[----:B------:R0:W2:Y:S04]  /*18c0*/  LDG.E R28, desc[UR6][R14.64] ;  /* 0x000000060e1c7981 */ /* 0x0000a8000c1e1900 */
[----:B------:R-:W2:Y:S01]  /*18d0*/  LDG.E R29, desc[UR6][R20.64] ;  /* 0x00000006141d7981 */ /* 0x000ea2000c1e1900 */
[C---:B------:R-:W-:Y:S02]  /*18e0*/  VIADD R17, R7.reuse, 0xfffffa00 ;  /* 0xfffffa0007117836 */ /* 0x040fe40000000000 */
[----:B------:R-:W-:Y:S02]  /*18f0*/  VIADD R19, R7, 0xfffffb00 ;  /* 0xfffffb0007137836 */ /* 0x000fe40000000000 */
[----:B------:R-:W-:-:S04]  /*1900*/  IMAD.WIDE.U32 R16, R17, 0x4, R4 ;  /* 0x0000000411107825 */ /* 0x000fc800078e0004 */
[--C-:B------:R-:W-:Y:S01]  /*1910*/  IMAD.WIDE.U32 R18, R19, 0x4, R4.reuse ;  /* 0x0000000413127825 */ /* 0x100fe200078e0004 */
[----:B------:R1:W3:Y:S04]  /*1920*/  LDG.E R13, desc[UR6][R16.64] ;  /* 0x00000006100d7981 */ /* 0x0002e8000c1e1900 */
[----:B------:R4:W3:Y:S01]  /*1930*/  LDG.E R12, desc[UR6][R18.64] ;  /* 0x00000006120c7981 */ /* 0x0008e2000c1e1900 */
[C---:B------:R-:W-:Y:S01]  /*1940*/  VIADD R22, R7.reuse, 0xfffffd00 ;  /* 0xfffffd0007167836 */ /* 0x040fe20000000000 */
[C---:B------:R-:W-:Y:S01]  /*1950*/  IADD3 R23, PT, PT, R7.reuse, -0x400, RZ ;  /* 0xfffffc0007177810 */ /* 0x040fe20007ffe0ff */
[----:B------:R-:W-:Y:S02]  /*1960*/  VIADD R26, R7, 0xfffffe00 ;  /* 0xfffffe00071a7836 */ /* 0x000fe40000000000 */
[----:B0-----:R-:W-:-:S04]  /*1970*/  IMAD.WIDE.U32 R14, R22, 0x4, R4 ;  /* 0x00000004160e7825 */ /* 0x001fc800078e0004 */
[--C-:B-1----:R-:W-:Y:S02]  /*1980*/  IMAD.WIDE.U32 R16, R26, 0x4, R4.reuse ;  /* 0x000000041a107825 */ /* 0x102fe400078e0004 */
[----:B------:R0:W5:Y:S02]  /*1990*/  LDG.E R26, desc[UR6][R14.64] ;  /* 0x000000060e1a7981 */ /* 0x000164000c1e1900 */
[C-C-:B------:R-:W-:Y:S02]  /*19a0*/  IMAD.WIDE.U32 R24, R7.reuse, 0x4, R4.reuse ;  /* 0x0000000407187825 */ /* 0x140fe400078e0004 */
[----:B------:R-:W5:Y:S02]  /*19b0*/  LDG.E R16, desc[UR6][R16.64] ;  /* 0x0000000610107981 */ /* 0x000f64000c1e1900 */
[----:B----4-:R-:W-:Y:S02]  /*19c0*/  VIADD R19, R7, 0xffffff00 ;  /* 0xffffff0007137836 */ /* 0x010fe40000000000 */
[----:B------:R-:W-:Y:S01]  /*19d0*/  IMAD.WIDE.U32 R20, R23, 0x4, R4 ;  /* 0x0000000417147825 */ /* 0x000fe200078e0004 */
[----:B------:R-:W4:Y:S03]  /*19e0*/  LDG.E R24, desc[UR6][R24.64] ;  /* 0x0000000618187981 */ /* 0x000f26000c1e1900 */
[----:B0-----:R-:W-:-:S02]  /*19f0*/  VIADD R15, R7, 0x200 ;  /* 0x00000200070f7836 */ /* 0x001fc40000000000 */
[----:B------:R-:W-:Y:S02]  /*1a00*/  VIADD R23, R7, 0x100 ;  /* 0x0000010007177836 */ /* 0x000fe40000000000 */
[--C-:B------:R-:W-:Y:S01]  /*1a10*/  IMAD.WIDE.U32 R18, R19, 0x4, R4.reuse ;  /* 0x0000000413127825 */ /* 0x100fe200078e0004 */
[----:B------:R0:W5:Y:S03]  /*1a20*/  LDG.E R25, desc[UR6][R20.64] ;  /* 0x0000000614197981 */ /* 0x000166000c1e1900 */
[----:B------:R-:W-:Y:S02]  /*1a30*/  IMAD.WIDE.U32 R22, R23, 0x4, R4 ;  /* 0x0000000417167825 */ /* 0x000fe400078e0004 */
[----:B------:R-:W4:Y:S04]  /*1a40*/  LDG.E R19, desc[UR6][R18.64] ;  /* 0x0000000612137981 */ /* 0x000f28000c1e1900 */
[----:B------:R1:W4:Y:S01]  /*1a50*/  LDG.E R23, desc[UR6][R22.64] ;  /* 0x0000000616177981 */ /* 0x000322000c1e1900 */
[----:B0-----:R-:W-:-:S04]  /*1a60*/  VIADD R21, R7, 0x300 ;  /* 0x0000030007157836 */ /* 0x001fc80000000000 */
[----:B------:R-:W-:-:S04]  /*1a70*/  IMAD.WIDE.U32 R20, R21, 0x4, R4 ;  /* 0x0000000415147825 */ /* 0x000fc800078e0004 */
[----:B-1----:R-:W-:Y:S02]  /*1a80*/  VIADD R22, R7, 0x700 ;  /* 0x0000070007167836 */ /* 0x002fe40000000000 */
[----:B------:R-:W4:Y:S01]  /*1a90*/  LDG.E R21, desc[UR6][R20.64] ;  /* 0x0000000614157981 */ /* 0x000f22000c1e1900 */
[----:B--2---:R-:W-:Y:S01]  /*1aa0*/  IADD3 R27, PT, PT, R29, R28, R27 ;  /* 0x0000001c1d1b7210 */ /* 0x004fe20007ffe01b */
[----:B------:R-:W-:Y:S01]  /*1ab0*/  IMAD.WIDE.U32 R28, R15, 0x4, R4 ;  /* 0x000000040f1c7825 */ /* 0x000fe200078e0004 */
[----:B------:R-:W-:-:S05]  /*1ac0*/  IADD3 R15, PT, PT, R7, 0x400, RZ ;  /* 0x00000400070f7810 */ /* 0x000fca0007ffe0ff */
[----:B------:R0:W2:Y:S01]  /*1ad0*/  LDG.E R28, desc[UR6][R28.64] ;  /* 0x000000061c1c7981 */ /* 0x0000a2000c1e1900 */
[----:B------:R-:W-:-:S05]  /*1ae0*/  IMAD.WIDE.U32 R14, R15, 0x4, R4 ;  /* 0x000000040f0e7825 */ /* 0x000fca00078e0004 */
[----:B------:R1:W2:Y:S01]  /*1af0*/  LDG.E R17, desc[UR6][R14.64] ;  /* 0x000000060e117981 */ /* 0x0002a2000c1e1900 */
[----:B---3--:R-:W-:Y:S01]  /*1b00*/  IADD3 R27, PT, PT, R12, R13, R27 ;  /* 0x0000000d0c1b7210 */ /* 0x008fe20007ffe01b */
[----:B0-----:R-:W-:-:S04]  /*1b10*/  VIADD R29, R7, 0x500 ;  /* 0x00000500071d7836 */ /* 0x001fc80000000000 */
[----:B------:R-:W-:-:S04]  /*1b20*/  IMAD.WIDE.U32 R12, R29, 0x4, R4 ;  /* 0x000000041d0c7825 */ /* 0x000fc800078e0004 */
[----:B-1----:R-:W-:Y:S01]  /*1b30*/  VIADD R15, R7, 0x600 ;  /* 0x00000600070f7836 */ /* 0x002fe20000000000 */
[----:B------:R0:W3:Y:S03]  /*1b40*/  LDG.E R18, desc[UR6][R12.64] ;  /* 0x000000060c127981 */ /* 0x0000e6000c1e1900 */
[----:B------:R-:W-:-:S04]  /*1b50*/  IMAD.WIDE.U32 R14, R15, 0x4, R4 ;  /* 0x000000040f0e7825 */ /* 0x000fc800078e0004 */
[----:B0-----:R-:W-:Y:S02]  /*1b60*/  IMAD.WIDE.U32 R12, R22, 0x4, R4 ;  /* 0x00000004160c7825 */ /* 0x001fe400078e0004 */
[----:B------:R-:W3:Y:S04]  /*1b70*/  LDG.E R22, desc[UR6][R14.64] ;  /* 0x000000060e167981 */ /* 0x000ee8000c1e1900 */
[----:B------:R-:W3:Y:S01]  /*1b80*/  LDG.E R20, desc[UR6][R12.64] ;  /* 0x000000060c147981 */ /* 0x000ee2000c1e1900 */
[----:B------:R-:W-:Y:S01]  /*1b90*/  VIADD R0, R0, 0x10 ;  /* 0x0000001000007836 */ /* 0x000fe20000000000 */
[----:B-----5:R-:W-:-:S04]  /*1ba0*/  IADD3 R25, PT, PT, R26, R25, R27 ;  /* 0x000000191a197210 */ /* 0x020fc80007ffe01b */
[----:B----4-:R-:W-:Y:S02]  /*1bb0*/  IADD3 R16, PT, PT, R19, R16, R25 ;  /* 0x0000001013107210 */ /* 0x010fe40007ffe019 */
[----:B------:R-:W-:Y:S02]  /*1bc0*/  ISETP.NE.AND P0, PT, R0, RZ, PT ;  /* 0x000000ff0000720c */ /* 0x000fe40003f05270 */
[----:B------:R-:W-:Y:S01]  /*1bd0*/  IADD3 R16, PT, PT, R23, R24, R16 ;  /* 0x0000001817107210 */ /* 0x000fe20007ffe010 */
[----:B------:R-:W-:Y:S02]  /*1be0*/  VIADD R11, R11, 0x1000 ;  /* 0x000010000b0b7836 */ /* 0x000fe40000000000 */
[----:B------:R-:W-:Y:S01]  /*1bf0*/  VIADD R7, R7, 0x1000 ;  /* 0x0000100007077836 */ /* 0x000fe20000000000 */
[----:B--2---:R-:W-:-:S04]  /*1c00*/  IADD3 R16, PT, PT, R21, R28, R16 ;  /* 0x0000001c15107210 */ /* 0x004fc80007ffe010 */
[----:B---3--:R-:W-:-:S04]  /*1c10*/  IADD3 R17, PT, PT, R18, R17, R16 ;  /* 0x0000001112117210 */ /* 0x008fc80007ffe010 */
[----:B------:R-:W-:Y:S01]  /*1c20*/  IADD3 R27, PT, PT, R20, R22, R17 ;  /* 0x00000016141b7210 */ /* 0x000fe20007ffe011 */
[----:B------:R-:W-:Y:S06]  /*1c30*/  @P0 BRA `(.L_x_432) ;  /* 0xfffffffc00100947 */ /* 0x000fec000383ffff */
[----:B------:R-:W-:Y:S05]  /*1c40*/  BSYNC.RECONVERGENT B3 ;  /* 0x0000000000037941 */ /* 0x000fea0003800200 */
.L_x_431:
[----:B------:R-:W-:-:S07]  /*1c50*/  IADD3 R0, PT, PT, R11, -0x800, RZ ;  /* 0xfffff8000b007810 */ /* 0x000fce0007ffe0ff */
.L_x_430:
[----:B------:R-:W-:Y:S05]  /*1c60*/  BSYNC.RECONVERGENT B2 ;  /* 0x0000000000027941 */ /* 0x000fea0003800200 */
.L_x_429:
[----:B------:R-:W-:-:S13]  /*1c70*/  ISETP.NE.AND P0, PT, R10, RZ, PT ;  /* 0x000000ff0a00720c */ /* 0x000fda0003f05270 */
[----:B------:R-:W-:Y:S05]  /*1c80*/  @!P0 BRA `(.L_x_428) ;  /* 0x0000000400148947 */ /* 0x000fea0003800000 */
[----:B------:R-:W-:Y:S01]  /*1c90*/  ISETP.GE.U32.AND P0, PT, R10, 0x8, PT ;  /* 0x000000080a00780c */ /* 0x000fe20003f06070 */
[----:B------:R-:W-:Y:S01]  /*1ca0*/  BSSY.RECONVERGENT B2, `(.L_x_433) ;  /* 0x0000021000027945 */ /* 0x000fe20003800200 */
[----:B------:R-:W-:-:S04]  /*1cb0*/  LOP3.LUT R23, R8, 0x7, RZ, 0xc0, !PT ;  /* 0x0000000708177812 */ /* 0x000fc800078ec0ff */
[----:B------:R-:W-:-:S07]  /*1cc0*/  ISETP.NE.AND P1, PT, R23, RZ, PT ;  /* 0x000000ff1700720c */ /* 0x000fce0003f25270 */
[----:B------:R-:W-:Y:S06]  /*1cd0*/  @!P0 BRA `(.L_x_434) ;  /* 0x0000000000748947 */ /* 0x000fec0003800000 */
[----:B------:R-:W-:-:S04]  /*1ce0*/  IMAD.IADD R11, R0, 0x1, R9 ;  /* 0x00000001000b7824 */ /* 0x000fc800078e0209 */
        /* <DEDUP_REMOVED lines=9> */
[C---:B------:R-:W-:Y:S01]  /*1d80*/  VIADD R25, R11.reuse, 0x500 ;  /* 0x000005000b197836 */ /* 0x040fe20000000000 */
[----:B------:R-:W-:Y:S01]  /*1d90*/  IADD3 R29, PT, PT, R11, 0x600, RZ ;  /* 0x000006000b1d7810 */ /* 0x000fe20007ffe0ff */
[----:B------:R-:W-:Y:S01]  /*1da0*/  IMAD.WIDE.U32 R12, R13, 0x4, R4 ;  /* 0x000000040d0c7825 */ /* 0x000fe200078e0004 */
[----:B------:R-:W3:Y:S03]  /*1db0*/  LDG.E R20, desc[UR6][R20.64] ;  /* 0x0000000614147981 */ /* 0x000ee6000c1e1900 */
[----:B------:R-:W-:-:S02]  /*1dc0*/  VIADD R24, R11, 0x700 ;  /* 0x000007000b187836 */ /* 0x000fc40000000000 */
[--C-:B------:R-:W-:Y:S01]  /*1dd0*/  IMAD.WIDE.U32 R14, R15, 0x4, R4.reuse ;  /* 0x000000040f0e7825 */ /* 0x100fe200078e0004 */
[----:B------:R-:W3:Y:S03]  /*1de0*/  LDG.E R12, desc[UR6][R12.64] ;  /* 0x000000060c0c7981 */ /* 0x000ee6000c1e1900 */
[--C-:B------:R-:W-:Y:S02]  /*1df0*/  IMAD.WIDE.U32 R10, R25, 0x4, R4.reuse ;  /* 0x00000004190a7825 */ /* 0x100fe400078e0004 */
[----:B------:R-:W4:Y:S02]  /*1e00*/  LDG.E R14, desc[UR6][R14.64] ;  /* 0x000000060e0e7981 */ /* 0x000f24000c1e1900 */
[--C-:B0-----:R-:W-:Y:S02]  /*1e10*/  IMAD.WIDE.U32 R16, R29, 0x4, R4.reuse ;  /* 0x000000041d107825 */ /* 0x101fe400078e0004 */
[----:B------:R-:W4:Y:S02]  /*1e20*/  LDG.E R10, desc[UR6][R10.64] ;  /* 0x000000060a0a7981 */ /* 0x000f24000c1e1900 */
[----:B-1----:R-:W-:-:S02]  /*1e30*/  IMAD.WIDE.U32 R18, R24, 0x4, R4 ;  /* 0x0000000418127825 */ /* 0x002fc400078e0004 */
[----:B------:R-:W5:Y:S04]  /*1e40*/  LDG.E R16, desc[UR6][R16.64] ;  /* 0x0000000610107981 */ /* 0x000f68000c1e1900 */
[----:B------:R-:W5:Y:S01]  /*1e50*/  LDG.E R18, desc[UR6][R18.64] ;  /* 0x0000000612127981 */ /* 0x000f62000c1e1900 */
[----:B------:R-:W-:Y:S01]  /*1e60*/  VIADD R0, R0, 0x800 ;  /* 0x0000080000007836 */ /* 0x000fe20000000000 */
[----:B--2---:R-:W-:-:S04]  /*1e70*/  IADD3 R7, PT, PT, R7, R22, R27 ;  /* 0x0000001607077210 */ /* 0x004fc80007ffe01b */
[----:B---3--:R-:W-:-:S04]  /*1e80*/  IADD3 R7, PT, PT, R12, R20, R7 ;  /* 0x000000140c077210 */ /* 0x008fc80007ffe007 */
[----:B----4-:R-:W-:-:S04]  /*1e90*/  IADD3 R7, PT, PT, R10, R14, R7 ;  /* 0x0000000e0a077210 */ /* 0x010fc80007ffe007 */
[----:B-----5:R-:W-:-:S07]  /*1ea0*/  IADD3 R27, PT, PT, R18, R16, R7 ;  /* 0x00000010121b7210 */ /* 0x020fce0007ffe007 */
.L_x_434:
[----:B------:R-:W-:Y:S05]  /*1eb0*/  BSYNC.RECONVERGENT B2 ;  /* 0x0000000000027941 */ /* 0x000fea0003800200 */
.L_x_433:
        /* <DEDUP_REMOVED lines=17> */
[----:B------:R-:W-:-:S02]  /*1fd0*/  IADD3 R0, PT, PT, R0, 0x400, RZ ;  /* 0x0000040000007810 */ /* 0x000fc40007ffe0ff */
[----:B--2---:R-:W-:-:S04]  /*1fe0*/  IADD3 R27, PT, PT, R10, R8, R27 ;  /* 0x000000080a1b7210 */ /* 0x004fc80007ffe01b */
[----:B---3--:R-:W-:-:S07]  /*1ff0*/  IADD3 R27, PT, PT, R14, R12, R27 ;  /* 0x0000000c0e1b7210 */ /* 0x008fce0007ffe01b */
.L_x_436:
[----:B------:R-:W-:Y:S05]  /*2000*/  BSYNC.RECONVERGENT B2 ;  /* 0x0000000000027941 */ /* 0x000fea0003800200 */
.L_x_435:
[----:B------:R-:W-:Y:S05]  /*2010*/  @!P1 BRA `(.L_x_428) ;  /* 0x0000000000309947 */ /* 0x000fea0003800000 */
[----:B------:R-:W-:Y:S01]  /*2020*/  LOP3.LUT R6, R6, 0xffff, RZ, 0xc0, !PT ;  /* 0x0000ffff06067812 */ /* 0x000fe200078ec0ff */
[----:B------:R-:W-:-:S03]  /*2030*/  IMAD.IADD R9, R0, 0x1, R2 ;  /* 0x0000000100097824 */ /* 0x000fc600078e0202 */
[----:B------:R-:W-:-:S04]  /*2040*/  LEA.HI R6, R6, 0x1, RZ, 0x18 ;  /* 0x0000000106067811 */ /* 0x000fc800078fc0ff */
[----:B------:R-:W-:-:S05]  /*2050*/  LOP3.LUT R6, R6, 0x3, RZ, 0xc0, !PT ;  /* 0x0000000306067812 */ /* 0x000fca00078ec0ff */
[----:B------:R-:W-:-:S07]  /*2060*/  IMAD.MOV R0, RZ, RZ, -R6 ;  /* 0x000000ffff007224 */ /* 0x000fce00078e0a06 */
.L_x_437:
[----:B------:R-:W-:-:S06]  /*2070*/  IMAD.WIDE.U32 R6, R9, 0x4, R4 ;  /* 0x0000000409067825 */ /* 0x000fcc00078e0004 */
[----:B------:R-:W2:Y:S01]  /*2080*/  LDG.E R6, desc[UR6][R6.64] ;  /* 0x0000000606067981 */ /* 0x000ea2000c1e1900 */
[----:B------:R-:W-:Y:S02]  /*2090*/  VIADD R0, R0, 0x1 ;  /* 0x0000000100007836 */ /* 0x000fe40000000000 */
[----:B------:R-:W-:-:S03]  /*20a0*/  VIADD R9, R9, 0x100 ;  /* 0x0000010009097836 */ /* 0x000fc60000000000 */
[----:B------:R-:W-:Y:S01]  /*20b0*/  ISETP.NE.AND P0, PT, R0, RZ, PT ;  /* 0x000000ff0000720c */ /* 0x000fe20003f05270 */
[----:B--2---:R-:W-:-:S12]  /*20c0*/  IMAD.IADD R27, R6, 0x1, R27 ;  /* 0x00000001061b7824 */ /* 0x004fd800078e021b */
[----:B------:R-:W-:Y:S05]  /*20d0*/  @P0 BRA `(.L_x_437) ;  /* 0xfffffffc00e40947 */ /* 0x000fea000383ffff */
.L_x_428:
[----:B------:R-:W-:Y:S05]  /*20e0*/  BSYNC.RECONVERGENT B1 ;  /* 0x0000000000017941 */ /* 0x000fea0003800200 */
.L_x_425:
[----:B------:R-:W0:Y:S01]  /*20f0*/  S2R R9, SR_LANEID ;  /* 0x0000000000097919 */ /* 0x000e220000000000 */
[----:B------:R-:W1:Y:S01]  /*2100*/  SHFL.DOWN PT, R0, R27, 0x1, 0x1f ;  /* 0x08201f001b007f89 */ /* 0x000e6200000e0000 */
[----:B------:R-:W2:Y:S01]  /*2110*/  S2R R8, SR_TID.X ;  /* 0x0000000000087919 */ /* 0x000ea20000002100 */
[C---:B0-----:R-:W-:Y:S02]  /*2120*/  ISETP.GT.AND P0, PT, R9.reuse, 0x1e, PT ;  /* 0x0000001e0900780c */ /* 0x041fe40003f04270 */
[C---:B------:R-:W-:Y:S02]  /*2130*/  ISETP.NE.AND P1, PT, R9.reuse, RZ, PT ;  /* 0x000000ff0900720c */ /* 0x040fe40003f25270 */
[----:B-1----:R-:W-:Y:S02]  /*2140*/  SEL R0, R0, RZ, !P0 ;  /* 0x000000ff00007207 */ /* 0x002fe40004000000 */
[----:B------:R-:W-:-:S03]  /*2150*/  ISETP.GT.AND P0, PT, R9, 0x1d, PT ;  /* 0x0000001d0900780c */ /* 0x000fc60003f04270 */
[----:B------:R-:W-:-:S05]  /*2160*/  IMAD.IADD R0, R0, 0x1, R27 ;  /* 0x0000000100007824 */ /* 0x000fca00078e021b */
[----:B------:R-:W0:Y:S01]  /*2170*/  SHFL.DOWN PT, R2, R0, 0x2, 0x1f ;  /* 0x08401f0000027f89 */ /* 0x000e2200000e0000 */
[----:B------:R-:W1:Y:S01]  /*2180*/  @!P1 S2R R6, SR_CgaCtaId ;  /* 0x0000000000069919 */ /* 0x000e620000008800 */
[----:B0-----:R-:W-:Y:S02]  /*2190*/  SEL R5, R2, RZ, !P0 ;  /* 0x000000ff02057207 */ /* 0x001fe40004000000 */
[----:B------:R-:W-:Y:S02]  /*21a0*/  ISETP.GT.AND P0, PT, R9, 0x1b, PT ;  /* 0x0000001b0900780c */ /* 0x000fe40003f04270 */
[----:B------:R-:W-:-:S05]  /*21b0*/  IADD3 R5, PT, PT, R0, R5, RZ ;  /* 0x0000000500057210 */ /* 0x000fca0007ffe0ff */
[----:B------:R-:W0:Y:S02]  /*21c0*/  SHFL.DOWN PT, R2, R5, 0x4, 0x1f ;  /* 0x08801f0005027f89 */ /* 0x000e2400000e0000 */
[----:B0-----:R-:W-:Y:S02]  /*21d0*/  SEL R2, R2, RZ, !P0 ;  /* 0x000000ff02027207 */ /* 0x001fe40004000000 */
[----:B------:R-:W-:-:S03]  /*21e0*/  ISETP.GT.AND P0, PT, R9, 0x17, PT ;  /* 0x000000170900780c */ /* 0x000fc60003f04270 */
[----:B------:R-:W-:Y:S01]  /*21f0*/  IMAD.IADD R2, R5, 0x1, R2 ;  /* 0x0000000105027824 */ /* 0x000fe200078e0202 */
[----:B------:R-:W-:-:S04]  /*2200*/  @!P1 MOV R5, 0x400 ;  /* 0x0000040000059802 */ /* 0x000fc80000000f00 */
[----:B------:R-:W0:Y:S01]  /*2210*/  SHFL.DOWN PT, R4, R2, 0x8, 0x1f ;  /* 0x09001f0002047f89 */ /* 0x000e2200000e0000 */
[----:B-1----:R-:W-:Y:S02]  /*2220*/  @!P1 LEA R5, R6, R5, 0x18 ;  /* 0x0000000506059211 */ /* 0x002fe400078ec0ff */
[----:B0-----:R-:W-:Y:S02]  /*2230*/  SEL R7, R4, RZ, !P0 ;  /* 0x000000ff04077207 */ /* 0x001fe40004000000 */
[----:B------:R-:W-:Y:S02]  /*2240*/  ISETP.GT.AND P0, PT, R9, 0xf, PT ;  /* 0x0000000f0900780c */ /* 0x000fe40003f04270 */
[----:B--2---:R-:W-:Y:S01]  /*2250*/  @!P1 SHF.R.U32.HI R4, RZ, 0x3, R8 ;  /* 0x00000003ff049819 */ /* 0x004fe20000011608 */
[----:B------:R-:W-:-:S03]  /*2260*/  IMAD.IADD R7, R2, 0x1, R7 ;  /* 0x0000000102077824 */ /* 0x000fc600078e0207 */
[----:B------:R-:W-:Y:S02]  /*2270*/  @!P1 LOP3.LUT R4, R4, 0x7c, RZ, 0xc0, !PT ;  /* 0x0000007c04049812 */ /* 0x000fe400078ec0ff */
[----:B------:R-:W0:Y:S03]  /*2280*/  SHFL.DOWN PT, R0, R7, 0x10, 0x1f ;  /* 0x0a001f0007007f89 */ /* 0x000e2600000e0000 */
[----:B------:R-:W-:Y:S01]  /*2290*/  @!P1 IMAD.IADD R4, R4, 0x1, R5 ;  /* 0x0000000104049824 */ /* 0x000fe200078e0205 */
        /* <DEDUP_REMOVED lines=15> */
[----:B------:R-:W-:-:S07]  /*2390*/  IMAD.IADD R11, R0, 0x1, R9 ;  /* 0x00000001000b7824 */ /* 0x000fce00078e0209 */
.L_x_424:
[----:B------:R-:W-:Y:S05]  /*23a0*/  BSYNC.RECONVERGENT B0 ;  /* 0x0000000000007941 */ /* 0x000fea0003800200 */
.L_x_408:
[----:B------:R-:W-:Y:S05]  /*23b0*/  @P0 EXIT ;  /* 0x000000000000094d */ /* 0x000fea0003800000 */
[----:B---3--:R-:W3:Y:S02]  /*23c0*/  LDC.64 R4, c[0x0][0x388] ;  /* 0x0000e200ff047b82 */ /* 0x008ee40000000a00 */
[----:B---3--:R-:W-:-:S05]  /*23d0*/  IMAD.WIDE.U32 R2, R3, 0x4, R4 ;  /* 0x0000000403027825 */ /* 0x008fca00078e0004 */
[----:B------:R-:W-:Y:S01]  /*23e0*/  STG.E desc[UR6][R2.64], R11 ;  /* 0x0000000b02007986 */ /* 0x000fe2000c101906 */
[----:B------:R-:W-:Y:S05]  /*23f0*/  EXIT ;  /* 0x000000000000794d */ /* 0x000fea0003800000 */
.L_x_438:
        /* <DEDUP_REMOVED lines=16> */
.L_x_507:


//--------------------- .text._ZN3cub18CUB_300001_SM_10006detail6reduce28DeviceReduceSingleTileKernelINS2_10policy_hubIijN4cuda3std3__44plusIiEEE10Policy1000EN6thrust24THRUST_300001_SM_1000_NS6detail15normal_iteratorINSD_10device_ptrIiEEEEPfjS9_fiNS7_10__identityEEEvT0_T1_T2_T3_T4_T6_ --------------------------
	.section	.text._ZN3cub18CUB_300001_SM_10006detail6reduce28DeviceReduceSingleTileKernelINS2_10policy_hubIijN4cuda3std3__44plusIiEEE10Policy1000EN6thrust24THRUST_300001_SM_1000_NS6detail15normal_iteratorINSD_10device_ptrIiEEEEPfjS9_fiNS7_10__identityEEEvT0_T1_T2_T3_T4_T6_,"ax",@progbits
	.align	128
        .global         _ZN3cub18CUB_300001_SM_10006detail6reduce28DeviceReduceSingleTileKernelINS2_10policy_hubIijN4cuda3std3__44plusIiEEE10Policy1000EN6thrust24THRUST_300001_SM_1000_NS6detail15normal_iteratorINSD_10device_ptrIiEEEEPfjS9_fiNS7_10__identityEEEvT0_T1_T2_T3_T4_T6_
        .type           _ZN3cub18CUB_300001_SM_10006detail6reduce28DeviceReduceSingleTileKernelINS2_10policy_hubIijN4cuda3std3__44plusIiEEE10Policy1000EN6thrust24THRUST_300001_SM_1000_NS6detail15normal_iteratorINSD_10device_ptrIiEEEEPfjS9_fiNS7_10__identityEEEvT0_T1_T2_T3_T4_T6_,@function
        .size           _ZN3cub18CUB_300001_SM_10006detail6reduce28DeviceReduceSingleTileKernelINS2_10policy_hubIijN4cuda3std3__44plusIiEEE10Policy1000EN6thrust24THRUST_300001_SM_1000_NS6detail15normal_iteratorINSD_10device_ptrIiEEEEPfjS9_fiNS7_10__identityEEEvT0_T1_T2_T3_T4_T6_,(.L_x_508 - _ZN3cub18CUB_300001_SM_10006detail6reduce28DeviceReduceSingleTileKernelINS2_10policy_hubIijN4cuda3std3__44plusIiEEE10Policy1000EN6thrust24THRUST_300001_SM_1000_NS6detail15normal_iteratorINSD_10device_ptrIiEEEEPfjS9_fiNS7_10__identityEEEvT0_T1_T2_T3_T4_T6_)
        .other          _ZN3cub18CUB_300001_SM_10006detail6reduce28DeviceReduceSingleTileKernelINS2_10policy_hubIijN4cuda3std3__44plusIiEEE10Policy1000EN6thrust24THRUST_300001_SM_1000_NS6detail15normal_iteratorINSD_10device_ptrIiEEEEPfjS9_fiNS7_10__identityEEEvT0_T1_T2_T3_T4_T6_,@"STO_CUDA_ENTRY STV_DEFAULT"
_ZN3cub18CUB_300001_SM_10006detail6reduce28DeviceReduceSingleTileKernelINS2_10policy_hubIijN4cuda3std3__44plusIiEEE10Policy1000EN6thrust24THRUST_300001_SM_1000_NS6detail15normal_iteratorINSD_10device_ptrIiEEEEPfjS9_fiNS7_10__identityEEEvT0_T1_T2_T3_T4_T6_:
.text._ZN3cub18CUB_300001_SM_10006detail6reduce28DeviceReduceSingleTileKernelINS2_10policy_hubIijN4cuda3std3__44plusIiEEE10Policy1000EN6thrust24THRUST_300001_SM_1000_NS6detail15normal_iteratorINSD_10device_ptrIiEEEEPfjS9_fiNS7_10__identityEEEvT0_T1_T2_T3_T4_T6_:
        /* <DEDUP_REMOVED lines=13> */
.L_x_439:
        /* <DEDUP_REMOVED lines=13> */
.L_x_443:
[----:B------:R-:W-:Y:S05]  /*01a0*/  BSYNC.RECONVERGENT B1 ;  /* 0x0000000000017941 */ /* 0x000fea0003800200 */
.L_x_442:
        /* <DEDUP_REMOVED lines=17> */
.L_x_448:
        /* <DEDUP_REMOVED lines=31> */
.L_x_447:
[----:B------:R-:W-:Y:S05]  /*04b0*/  BSYNC.RECONVERGENT B2 ;  /* 0x0000000000027941 */ /* 0x000fea0003800200 */
.L_x_446:
        /* <DEDUP_REMOVED lines=21> */
.L_x_450:
[----:B------:R-:W-:Y:S05]  /*0610*/  BSYNC.RECONVERGENT B2 ;  /* 0x0000000000027941 */ /* 0x000fea0003800200 */
.L_x_449:
        /* <DEDUP_REMOVED lines=13> */
[----:B--2--5:R-:W-:-:S04]  /*06f0*/  IADD3 R0, PT, PT, R4, R9, R0 ;  /* 0x0000000904007210 */ /* 0x024fc80007ffe000 */
[----:B---3--:R-:W-:-:S07]  /*0700*/  IADD3 R0, PT, PT, R10, R11, R0 ;  /* 0x0000000b0a007210 */ /* 0x008fce0007ffe000 */
.L_x_452:
[----:B------:R-:W-:Y:S05]  /*0710*/  BSYNC.RECONVERGENT B2 ;  /* 0x0000000000027941 */ /* 0x000fea0003800200 */
.L_x_451:
[----:B------:R-:W-:Y:S05]  /*0720*/  @!P1 BRA `(.L_x_445) ;  /* 0x0000000000309947 */ /* 0x000fea0003800000 */
[----:B------:R-:W0:Y:S02]  /*0730*/  LDC.64 R6, c[0x0][0x380] ;  /* 0x0000e000ff067b82 */ /* 0x000e240000000a00 */
[----:B0-----:R-:W-:-:S04]  /*0740*/  IMAD.WIDE.U32 R4, R5, 0x4, R6 ;  /* 0x0000000405047825 */ /* 0x001fc800078e0006 */
[----:B------:R-:W-:Y:S02]  /*0750*/  IMAD.MOV R6, RZ, RZ, -R8 ;  /* 0x000000ffff067224 */ /* 0x000fe400078e0a08 */
[----:B------:R-:W-:-:S07]  /*0760*/  IMAD.MOV.U32 R7, RZ, RZ, R5 ;  /* 0x000000ffff077224 */ /* 0x000fce00078e0005 */
.L_x_453:
[----:B------:R-:W-:-:S06]  /*0770*/  IMAD.MOV.U32 R5, RZ, RZ, R7 ;  /* 0x000000ffff057224 */ /* 0x000fcc00078e0007 */
[----:B------:R0:W2:Y:S01]  /*0780*/  LDG.E R5, desc[UR6][R4.64] ;  /* 0x0000000604057981 */ /* 0x0000a2000c1e1900 */
[----:B------:R-:W-:-:S05]  /*0790*/  VIADD R6, R6, 0x1 ;  /* 0x0000000106067836 */ /* 0x000fca0000000000 */
[----:B------:R-:W-:Y:S02]  /*07a0*/  ISETP.NE.AND P0, PT, R6, RZ, PT ;  /* 0x000000ff0600720c */ /* 0x000fe40003f05270 */
[----:B0-----:R-:W-:-:S05]  /*07b0*/  IADD3 R4, P1, PT, R4, 0x400, RZ ;  /* 0x0000040004047810 */ /* 0x001fca0007f3e0ff */
[----:B------:R-:W-:Y:S02]  /*07c0*/  IMAD.X R7, RZ, RZ, R7, P1 ;  /* 0x000000ffff077224 */ /* 0x000fe400008e0607 */
[----:B--2--5:R-:W-:-:S04]  /*07d0*/  IMAD.IADD R0, R5, 0x1, R0 ;  /* 0x0000000105007824 */ /* 0x024fc800078e0200 */
[----:B------:R-:W-:Y:S05]  /*07e0*/  @P0 BRA `(.L_x_453) ;  /* 0xfffffffc00e00947 */ /* 0x000fea000383ffff */
.L_x_445:
[----:B------:R-:W-:Y:S05]  /*07f0*/  BSYNC.RECONVERGENT B1 ;  /* 0x0000000000017941 */ /* 0x000fea0003800200 */
.L_x_444:
[----:B------:R-:W-:-:S13]  /*0800*/  ISETP.GE.U32.AND P0, PT, R2, 0x100, PT ;  /* 0x000001000200780c */ /* 0x000fda0003f06070 */
        /* <DEDUP_REMOVED lines=39> */
[----:B0-----:R-:W-:-:S04]  /*0a80*/  IADD3 R0, PT, PT, R4, R0, R9 ;  /* 0x0000000004007210 */ /* 0x001fc80007ffe009 */
[----:B------:R-:W-:-:S04]  /*0a90*/  IADD3 R0, PT, PT, R6, R0, R5 ;  /* 0x0000000006007210 */ /* 0x000fc80007ffe005 */
[----:B-1----:R-:W-:-:S05]  /*0aa0*/  IADD3 R0, PT, PT, R2, R0, R7 ;  /* 0x0000000002007210 */ /* 0x002fca0007ffe007 */
[----:B------:R-:W-:Y:S01]  /*0ab0*/  IMAD.IADD R9, R0, 0x1, R3 ;  /* 0x0000000100097824 */ /* 0x000fe200078e0203 */
[----:B------:R-:W-:Y:S06]  /*0ac0*/  BRA `(.L_x_455) ;  /* 0x0000001400207947 */ /* 0x000fec0003800000 */
.L_x_454:
[----:B------:R-:W-:Y:S01]  /*0ad0*/  LOP3.LUT R4, R3, 0x3e0, RZ, 0xc0, !PT ;  /* 0x000003e003047812 */ /* 0x000fe200078ec0ff */
[----:B------:R-:W1:Y:S03]  /*0ae0*/  S2R R10, SR_LANEID ;  /* 0x00000000000a7919 */ /* 0x000e660000000000 */
[----:B0-----:R-:W-:Y:S01]  /*0af0*/  LOP3.LUT R7, RZ, R4, RZ, 0x33, !PT ;  /* 0x00000004ff077212 */ /* 0x001fe200078e33ff */
[----:B------:R-:W-:-:S04]  /*0b00*/  VIADD R5, R4, 0x20 ;  /* 0x0000002004057836 */ /* 0x000fc80000000000 */
[----:B------:R-:W-:Y:S01]  /*0b10*/  IMAD.IADD R7, R7, 0x1, R2 ;  /* 0x0000000107077824 */ /* 0x000fe200078e0202 */
[----:B------:R-:W-:-:S04]  /*0b20*/  ISETP.GT.U32.AND P0, PT, R5, R2, PT ;  /* 0x000000020500720c */ /* 0x000fc80003f04070 */
        /* <DEDUP_REMOVED lines=40> */
[----:B------:R-:W-:Y:S01]  /*0db0*/  ISETP.GT.U32.AND P3, PT, R2, 0x80, PT ;  /* 0x000000800200780c */ /* 0x000fe20003f64070 */
[----:B-1----:R-:W-:-:S09]  /*0dc0*/  ULEA UR4, UR5, UR4, 0x18 ;  /* 0x0000000405047291 */ /* 0x002fd2000f8ec0ff */
[----:B------:R-:W1:Y:S04]  /*0dd0*/  LDS.128 R4, [UR4+0x10] ;  /* 0x00001004ff047984 */ /* 0x000e680008000c00 */
[----:B------:R-:W2:Y:S04]  /*0de0*/  LDS R0, [UR4+0xc] ;  /* 0x00000c04ff007984 */ /* 0x000ea80008000800 */
[----:B------:R-:W3:Y:S01]  /*0df0*/  LDS.64 R10, [UR4+0x20] ;  /* 0x00002004ff0a7984 */ /* 0x000ee20008000a00 */
[----:B-1----:R-:W-:Y:S02]  /*0e00*/  SEL R4, R4, RZ, P2 ;  /* 0x000000ff04047207 */ /* 0x002fe40001000000 */
[----:B------:R-:W-:-:S02]  /*0e10*/  ISETP.GT.U32.AND P2, PT, R2, 0x60, PT ;  /* 0x000000600200780c */ /* 0x000fc40003f44070 */
[----:B--2---:R-:W-:Y:S02]  /*0e20*/  SEL R0, R0, RZ, P1 ;  /* 0x000000ff00007207 */ /* 0x004fe40000800000 */
        /* <DEDUP_REMOVED lines=8> */
[----:B---3--:R-:W-:Y:S02]  /*0eb0*/  SEL R10, R10, RZ, P2 ;  /* 0x000000ff0a0a7207 */ /* 0x008fe40001000000 */
[----:B------:R-:W-:Y:S02]  /*0ec0*/  SEL R11, R11, RZ, P3 ;  /* 0x000000ff0b0b7207 */ /* 0x000fe40001800000 */
[----:B------:R-:W-:-:S05]  /*0ed0*/  IADD3 R0, PT, PT, R10, R0, R7 ;  /* 0x000000000a007210 */ /* 0x000fca0007ffe007 */
[----:B0-----:R-:W-:Y:S01]  /*0ee0*/  IMAD.IADD R9, R0, 0x1, R11 ;  /* 0x0000000100097824 */ /* 0x001fe200078e020b */
[----:B------:R-:W-:Y:S06]  /*0ef0*/  BRA `(.L_x_455) ;  /* 0x0000001000147947 */ /* 0x000fec0003800000 */
.L_x_441:
        /* <DEDUP_REMOVED lines=22> */
[----:B--2---:R-:W-:-:S04]  /*1060*/  IADD3 R3, PT, PT, R7, R6, R3 ;  /* 0x0000000607037210 */ /* 0x004fc80007ffe003 */
[----:B---3--:R-:W-:-:S04]  /*1070*/  IADD3 R3, PT, PT, R9, R8, R3 ;  /* 0x0000000809037210 */ /* 0x008fc80007ffe003 */
[----:B----4-:R-:W-:-:S04]  /*1080*/  IADD3 R3, PT, PT, R11, R10, R3 ;  /* 0x0000000a0b037210 */ /* 0x010fc80007ffe003 */
[----:B-----5:R-:W-:-:S04]  /*1090*/  IADD3 R3, PT, PT, R15, R14, R3 ;  /* 0x0000000e0f037210 */ /* 0x020fc80007ffe003 */
[----:B------:R-:W-:Y:S01]  /*10a0*/  IADD3 R16, PT, PT, R17, R16, R3 ;  /* 0x0000001011107210 */ /* 0x000fe20007ffe003 */
[----:B------:R-:W-:-:S05]  /*10b0*/  VIADD R3, R2, 0xfffff000 ;  /* 0xfffff00002037836 */ /* 0x000fca0000000000 */
[----:B------:R-:W-:Y:S02]  /*10c0*/  ISETP.GE.U32.AND P0, PT, R3, 0x1000, PT ;  /* 0x000010000300780c */ /* 0x000fe40003f06070 */
[----:B------:R-:W-:-:S04]  /*10d0*/  IADD3 R16, PT, PT, R19, R18, R16 ;  /* 0x0000001213107210 */ /* 0x000fc80007ffe010 */
[----:B------:R-:W-:-:S05]  /*10e0*/  IADD3 R21, PT, PT, R21, R20, R16 ;  /* 0x0000001415157210 */ /* 0x000fca0007ffe010 */
[----:B------:R-:W-:Y:S02]  /*10f0*/  IMAD.IADD R7, R22, 0x1, R21 ;  /* 0x0000000116077824 */ /* 0x000fe400078e0215 */
[----:B------:R-:W-:Y:S05]  /*1100*/  @!P0 BRA `(.L_x_456) ;  /* 0x00000000008c8947 */ /* 0x000fea0003800000 */
[----:B------:R-:W0:Y:S01]  /*1110*/  LDC R2, c[0x0][0x390] ;  /* 0x0000e400ff027b82 */ /* 0x000e220000000800 */
[----:B------:R-:W-:-:S07]  /*1120*/  UMOV UR4, 0x1000 ;  /* 0x0000100000047882 */ /* 0x000fce0000000000 */
[----:B------:R-:W1:Y:S02]  /*1130*/  LDC.64 R12, c[0x0][0x380] ;  /* 0x0000e000ff0c7b82 */ /* 0x000e640000000a00 */
.L_x_458:
[----:B------:R-:W-:-:S04]  /*1140*/  VIADD R5, R0, UR4 ;  /* 0x0000000400057c36 */ /* 0x000fc80008000000 */
        /* <DEDUP_REMOVED lines=17> */
[----:B--2---:R-:W-:Y:S01]  /*1260*/  IADD3 R16, PT, PT, R18, R16, R7 ;  /* 0x0000001012107210 */ /* 0x004fe20007ffe007 */
[----:B0-----:R-:W-:-:S05]  /*1270*/  VIADD R7, R2, -UR4 ;  /* 0x8000000402077c36 */ /* 0x001fca0008000000 */
[----:B------:R-:W-:Y:S02]  /*1280*/  ISETP.GE.U32.AND P0, PT, R7, 0x1000, PT ;  /* 0x000010000700780c */ /* 0x000fe40003f06070 */
        /* <DEDUP_REMOVED lines=8> */
[----:B------:R-:W-:-:S06]  /*1310*/  UIADD3 UR4, UPT, UPT, UR4, 0x1000, URZ ;  /* 0x0000100004047890 */ /* 0x000fcc000fffe0ff */
[----:B------:R-:W-:-:S13]  /*1320*/  ISETP.LT.U32.AND P0, PT, R3, UR4, PT ;  /* 0x0000000403007c0c */ /* 0x000fda000bf01070 */
[----:B------:R-:W-:Y:S05]  /*1330*/  @!P0 BRA `(.L_x_458) ;  /* 0xfffffffc00808947 */ /* 0x000fea000383ffff */
.L_x_456:
        /* <DEDUP_REMOVED lines=18> */
.L_x_463:
        /* <DEDUP_REMOVED lines=51> */
[----:B--2---:R-:W-:-:S04]  /*1790*/  IADD3 R25, PT, PT, R25, R26, R7 ;  /* 0x0000001a19197210 */ /* 0x004fc80007ffe007 */
[----:B----4-:R-:W-:-:S04]  /*17a0*/  IADD3 R23, PT, PT, R23, R24, R25 ;  /* 0x0000001817177210 */ /* 0x010fc80007ffe019 */
[----:B---3--:R-:W-:-:S04]  /*17b0*/  IADD3 R21, PT, PT, R21, R22, R23 ;  /* 0x0000001615157210 */ /* 0x008fc80007ffe017 */
[----:B-----5:R-:W-:-:S04]  /*17c0*/  IADD3 R11, PT, PT, R11, R20, R21 ;  /* 0x000000140b0b7210 */ /* 0x020fc80007ffe015 */
[----:B------:R-:W-:-:S04]  /*17d0*/  IADD3 R9, PT, PT, R9, R10, R11 ;  /* 0x0000000a09097210 */ /* 0x000fc80007ffe00b */
[----:B------:R-:W-:-:S04]  /*17e0*/  IADD3 R8, PT, PT, R27, R8, R9 ;  /* 0x000000081b087210 */ /* 0x000fc80007ffe009 */
[----:B------:R-:W-:-:S04]  /*17f0*/  IADD3 R8, PT, PT, R15, R28, R8 ;  /* 0x0000001c0f087210 */ /* 0x000fc80007ffe008 */
[----:B------:R-:W-:Y:S01]  /*1800*/  IADD3 R7, PT, PT, R19, R16, R8 ;  /* 0x0000001013077210 */ /* 0x000fe20007ffe008 */
[----:B------:R-:W-:Y:S06]  /*1810*/  @P0 BRA `(.L_x_463) ;  /* 0xfffffffc00100947 */ /* 0x000fec000383ffff */
[----:B------:R-:W-:Y:S05]  /*1820*/  BSYNC.RECONVERGENT B3 ;  /* 0x0000000000037941 */ /* 0x000fea0003800200 */
.L_x_462:
[----:B------:R-:W-:-:S07]  /*1830*/  VIADD R5, R5, 0xfffff800 ;  /* 0xfffff80005057836 */ /* 0x000fce0000000000 */
.L_x_461:
[----:B------:R-:W-:Y:S05]  /*1840*/  BSYNC.RECONVERGENT B2 ;  /* 0x0000000000027941 */ /* 0x000fea0003800200 */
.L_x_460:
        /* <DEDUP_REMOVED lines=14> */
[C---:B------:R-:W-:Y:S01]  /*1930*/  VIADD R15, R9.reuse, 0x400 ;  /* 0x00000400090f7836 */ /* 0x040fe20000000000 */
[----:B------:R-:W2:Y:S01]  /*1940*/  LDG.E R4, desc[UR6][R20.64] ;  /* 0x0000000614047981 */ /* 0x000ea2000c1e1900 */
[----:B------:R-:W-:Y:S02]  /*1950*/  VIADD R19, R9, 0x500 ;  /* 0x0000050009137836 */ /* 0x000fe40000000000 */
[----:B------:R-:W-:-:S04]  /*1960*/  IMAD.WIDE.U32 R10, R11, 0x4, R12 ;  /* 0x000000040b0a7825 */ /* 0x000fc800078e000c */
[--C-:B------:R-:W-:Y:S02]  /*1970*/  IMAD.WIDE.U32 R22, R23, 0x4, R12.reuse ;  /* 0x0000000417167825 */ /* 0x100fe400078e000c */
[----:B------:R-:W3:Y:S02]  /*1980*/  LDG.E R10, desc[UR6][R10.64] ;  /* 0x000000060a0a7981 */ /* 0x000ee4000c1e1900 */
        /* <DEDUP_REMOVED lines=12> */
[----:B--2---:R-:W-:-:S04]  /*1a50*/  IADD3 R7, PT, PT, R4, R2, R7 ;  /* 0x0000000204077210 */ /* 0x004fc80007ffe007 */
[----:B---3--:R-:W-:-:S04]  /*1a60*/  IADD3 R6, PT, PT, R10, R6, R7 ;  /* 0x000000060a067210 */ /* 0x008fc80007ffe007 */
[----:B----4-:R-:W-:-:S04]  /*1a70*/  IADD3 R6, PT, PT, R8, R15, R6 ;  /* 0x0000000f08067210 */ /* 0x010fc80007ffe006 */
[----:B-----5:R-:W-:-:S07]  /*1a80*/  IADD3 R7, PT, PT, R16, R19, R6 ;  /* 0x0000001310077210 */ /* 0x020fce0007ffe006 */
.L_x_465:
[----:B------:R-:W-:Y:S05]  /*1a90*/  BSYNC.RECONVERGENT B2 ;  /* 0x0000000000027941 */ /* 0x000fea0003800200 */
.L_x_464:
        /* <DEDUP_REMOVED lines=19> */
[----:B--2---:R-:W-:-:S04]  /*1bd0*/  IADD3 R7, PT, PT, R8, R2, R7 ;  /* 0x0000000208077210 */ /* 0x004fc80007ffe007 */
[----:B---3--:R-:W-:-:S07]  /*1be0*/  IADD3 R7, PT, PT, R14, R10, R7 ;  /* 0x0000000a0e077210 */ /* 0x008fce0007ffe007 */
.L_x_467:
[----:B------:R-:W-:Y:S05]  /*1bf0*/  BSYNC.RECONVERGENT B2 ;  /* 0x0000000000027941 */ /* 0x000fea0003800200 */
.L_x_466:
[----:B------:R-:W-:Y:S05]  /*1c00*/  @!P1 BRA `(.L_x_459) ;  /* 0x0000000000249947 */ /* 0x000fea0003800000 */
[----:B------:R-:W-:Y:S02]  /*1c10*/  VIADD R5, R5, UR4 ;  /* 0x0000000405057c36 */ /* 0x000fe40008000000 */
[----:B------:R-:W-:-:S07]  /*1c20*/  IMAD.MOV R4, RZ, RZ, -R4 ;  /* 0x000000ffff047224 */ /* 0x000fce00078e0a04 */
.L_x_468:
[----:B------:R-:W-:-:S06]  /*1c30*/  IMAD.WIDE.U32 R2, R5, 0x4, R12 ;  /* 0x0000000405027825 */ /* 0x000fcc00078e000c */
[----:B------:R-:W2:Y:S01]  /*1c40*/  LDG.E R2, desc[UR6][R2.64] ;  /* 0x0000000602027981 */ /* 0x000ea2000c1e1900 */
[----:B------:R-:W-:Y:S02]  /*1c50*/  VIADD R4, R4, 0x1 ;  /* 0x0000000104047836 */ /* 0x000fe40000000000 */
[----:B------:R-:W-:-:S03]  /*1c60*/  VIADD R5, R5, 0x100 ;  /* 0x0000010005057836 */ /* 0x000fc60000000000 */
[----:B------:R-:W-:Y:S01]  /*1c70*/  ISETP.NE.AND P0, PT, R4, RZ, PT ;  /* 0x000000ff0400720c */ /* 0x000fe20003f05270 */
[----:B--2---:R-:W-:-:S12]  /*1c80*/  IMAD.IADD R7, R2, 0x1, R7 ;  /* 0x0000000102077824 */ /* 0x004fd800078e0207 */
[----:B------:R-:W-:Y:S05]  /*1c90*/  @P0 BRA `(.L_x_468) ;  /* 0xfffffffc00e40947 */ /* 0x000fea000383ffff */
.L_x_459:
[----:B------:R-:W-:Y:S05]  /*1ca0*/  BSYNC.RECONVERGENT B1 ;  /* 0x0000000000017941 */ /* 0x000fea0003800200 */
.L_x_457:
        /* <DEDUP_REMOVED lines=36> */
[----:B--2---:R-:W0:Y:S04]  /*1ef0*/  LDS.128 R4, [UR4+0x10] ;  /* 0x00001004ff047984 */ /* 0x004e280008000c00 */
[----:B------:R-:W1:Y:S01]  /*1f00*/  LDS.64 R2, [UR4+0x20] ;  /* 0x00002004ff027984 */ /* 0x000e620008000a00 */
[----:B0-----:R-:W-:-:S04]  /*1f10*/  IADD3 R0, PT, PT, R4, R0, R9 ;  /* 0x0000000004007210 */ /* 0x001fc80007ffe009 */
[----:B------:R-:W-:-:S04]  /*1f20*/  IADD3 R0, PT, PT, R6, R0, R5 ;  /* 0x0000000006007210 */ /* 0x000fc80007ffe005 */
[----:B-1----:R-:W-:-:S05]  /*1f30*/  IADD3 R0, PT, PT, R2, R0, R7 ;  /* 0x0000000002007210 */ /* 0x002fca0007ffe007 */
[----:B------:R-:W-:-:S07]  /*1f40*/  IMAD.IADD R9, R0, 0x1, R3 ;  /* 0x0000000100097824 */ /* 0x000fce00078e0203 */
.L_x_455:
[----:B------:R-:W-:Y:S05]  /*1f50*/  BSYNC.RECONVERGENT B0 ;  /* 0x0000000000007941 */ /* 0x000fea0003800200 */
.L_x_440:
[----:B------:R-:W-:Y:S05]  /*1f60*/  @P0 EXIT ;  /* 0x000000000000094d */ /* 0x000fea0003800000 */
[----:B------:R-:W3:Y:S01]  /*1f70*/  LDCU UR4, c[0x0][0x398] ;  /* 0x00007300ff0477ac */ /* 0x000ee20008000800 */
[----:B-1----:R-:W1:Y:S01]  /*1f80*/  LDC.64 R2, c[0x0][0x388] ;  /* 0x0000e200ff027b82 */ /* 0x002e620000000a00 */
[----:B---3--:R-:W3:Y:S02]  /*1f90*/  F2I.TRUNC.NTZ R0, UR4 ;  /* 0x0000000400007d05 */ /* 0x008ee4000820f100 */
[----:B---3--:R-:W-:-:S05]  /*1fa0*/  IMAD.IADD R0, R0, 0x1, R9 ;  /* 0x0000000100007824 */ /* 0x008fca00078e0209 */
[----:B------:R-:W-:-:S05]  /*1fb0*/  I2FP.F32.S32 R5, R0 ;  /* 0x0000000000057245 */ /* 0x000fca0000201400 */
[----:B-1----:R-:W-:Y:S01]  /*1fc0*/  STG.E desc[UR6][R2.64], R5 ;  /* 0x0000000502007986 */ /* 0x002fe2000c101906 */
[----:B------:R-:W-:Y:S05]  /*1fd0*/  EXIT ;  /* 0x000000000000794d */ /* 0x000fea0003800000 */
.L_x_469:
        /* <DEDUP_REMOVED lines=10> */
.L_x_508:


//--------------------- .text._ZN3cub18CUB_300001_SM_10006detail9transform16transform_kernelINS2_10policy_hubILb1EN4cuda3std3__45tupleIJN6thrust24THRUST_300001_SM_1000_NS17counting_iteratorIiNSA_11use_defaultESC_SC_EEEEEE10policy1000El12calculoScoreNSA_6detail15normal_iteratorINSA_10device_ptrIiEEEEJSD_EEEvT0_iT1_T2_DpNS2_10kernel_argIT3_EE --------------------------
	.section	.text._ZN3cub18CUB_300001_SM_10006detail9transform16transform_kernelINS2_10policy_hubILb1EN4cuda3std3__45tupleIJN6thrust24THRUST_300001_SM_1000_NS17counting_iteratorIiNSA_11use_defaultESC_SC_EEEEEE10policy1000El12calculoScoreNSA_6detail15normal_iteratorINSA_10device_ptrIiEEEEJSD_EEEvT0_iT1_T2_DpNS2_10kernel_argIT3_EE,"ax",@progbits
	.align	128
        .global         _ZN3cub18CUB_300001_SM_10006detail9transform16transform_kernelINS2_10policy_hubILb1EN4cuda3std3__45tupleIJN6thrust24THRUST_300001_SM_1000_NS17counting_iteratorIiNSA_11use_defaultESC_SC_EEEEEE10policy1000El12calculoScoreNSA_6detail15normal_iteratorINSA_10device_ptrIiEEEEJSD_EEEvT0_iT1_T2_DpNS2_10kernel_argIT3_EE
        .type           _ZN3cub18CUB_300001_SM_10006detail9transform16transform_kernelINS2_10policy_hubILb1EN4cuda3std3__45tupleIJN6thrust24THRUST_300001_SM_1000_NS17counting_iteratorIiNSA_11use_defaultESC_SC_EEEEEE10policy1000El12calculoScoreNSA_6detail15normal_iteratorINSA_10device_ptrIiEEEEJSD_EEEvT0_iT1_T2_DpNS2_10kernel_argIT3_EE,@function
        .size           _ZN3cub18CUB_300001_SM_10006detail9transform16transform_kernelINS2_10policy_hubILb1EN4cuda3std3__45tupleIJN6thrust24THRUST_300001_SM_1000_NS17counting_iteratorIiNSA_11use_defaultESC_SC_EEEEEE10policy1000El12calculoScoreNSA_6detail15normal_iteratorINSA_10device_ptrIiEEEEJSD_EEEvT0_iT1_T2_DpNS2_10kernel_argIT3_EE,(.L_x_509 - _ZN3cub18CUB_300001_SM_10006detail9transform16transform_kernelINS2_10policy_hubILb1EN4cuda3std3__45tupleIJN6thrust24THRUST_300001_SM_1000_NS17counting_iteratorIiNSA_11use_defaultESC_SC_EEEEEE10policy1000El12calculoScoreNSA_6detail15normal_iteratorINSA_10device_ptrIiEEEEJSD_EEEvT0_iT1_T2_DpNS2_10kernel_argIT3_EE)
        .other          _ZN3cub18CUB_300001_SM_10006detail9transform16transform_kernelINS2_10policy_hubILb1EN4cuda3std3__45tupleIJN6thrust24THRUST_300001_SM_1000_NS17counting_iteratorIiNSA_11use_defaultESC_SC_EEEEEE10policy1000El12calculoScoreNSA_6detail15normal_iteratorINSA_10device_ptrIiEEEEJSD_EEEvT0_iT1_T2_DpNS2_10kernel_argIT3_EE,@"STO_CUDA_ENTRY STV_DEFAULT"
_ZN3cub18CUB_300001_SM_10006detail9transform16transform_kernelINS2_10policy_hubILb1EN4cuda3std3__45tupleIJN6thrust24THRUST_300001_SM_1000_NS17counting_iteratorIiNSA_11use_defaultESC_SC_EEEEEE10policy1000El12calculoScoreNSA_6detail15normal_iteratorINSA_10device_ptrIiEEEEJSD_EEEvT0_iT1_T2_DpNS2_10kernel_argIT3_EE:
.text._ZN3cub18CUB_300001_SM_10006detail9transform16transform_kernelINS2_10policy_hubILb1EN4cuda3std3__45tupleIJN6thrust24THRUST_300001_SM_1000_NS17counting_iteratorIiNSA_11use_defaultESC_SC_EEEEEE10policy1000El12calculoScoreNSA_6detail15normal_iteratorINSA_10device_ptrIiEEEEJSD_EEEvT0_iT1_T2_DpNS2_10kernel_argIT3_EE:
[----:B------:R-:W-:Y:S08]  /*0000*/  LDC R1, c[0x0][0x37c] ;  /* 0x0000df00ff017b82 */ /* 0x000ff00000000800 */
[----:B------:R-:W0:Y:S01]  /*0010*/  LDC R6, c[0x0][0x388] ;  /* 0x0000e200ff067b82 */ /* 0x000e220000000800 */
[----:B------:R-:W1:Y:S07]  /*0020*/  LDCU.64 UR6, c[0x0][0x380] ;  /* 0x00007000ff0677ac */ /* 0x000e6e0008000a00 */
[----:B------:R-:W2:Y:S08]  /*0030*/  S2UR UR4, SR_CTAID.X ;  /* 0x00000000000479c3 */ /* 0x000eb00000002500 */
[----:B------:R-:W3:Y:S01]  /*0040*/  LDC.64 R10, c[0x0][0x3a0] ;  /* 0x0000e800ff0a7b82 */ /* 0x000ee20000000a00 */
[----:B0-----:R-:W-:-:S05]  /*0050*/  IMAD.SHL.U32 R3, R6, 0x80, RZ ;  /* 0x0000008006037824 */ /* 0x001fca00078e00ff */
[----:B------:R-:W-:Y:S01]  /*0060*/  SHF.R.S32.HI R0, RZ, 0x1f, R3 ;  /* 0x0000001fff007819 */ /* 0x000fe20000011403 */
[----:B--2---:R-:W-:-:S04]  /*0070*/  IMAD.WIDE.U32 R8, R3, UR4, RZ ;  /* 0x0000000403087c25 */ /* 0x004fc8000f8e00ff */
[----:B------:R-:W-:Y:S01]  /*0080*/  IMAD R7, R0, UR4, RZ ;  /* 0x0000000400077c24 */ /* 0x000fe2000f8e02ff */
[C---:B-1----:R-:W-:Y:S01]  /*0090*/  IADD3 R4, P0, PT, -R8.reuse, UR6, RZ ;  /* 0x0000000608047c10 */ /* 0x042fe2000ff1e1ff */
[----:B------:R-:W0:Y:S02]  /*00a0*/  LDCU UR6, c[0x0][0x3a8] ;  /* 0x00007500ff0677ac */ /* 0x000e240008000800 */
[----:B------:R-:W-:Y:S01]  /*00b0*/  IMAD.IADD R7, R9, 0x1, R7 ;  /* 0x0000000109077824 */ /* 0x000fe200078e0207 */
[----:B---3--:R-:W-:Y:S01]  /*00c0*/  LEA R2, P1, R8, R10, 0x2 ;  /* 0x0000000a08027211 */ /* 0x008fe200078210ff */
[----:B------:R-:W1:Y:S03]  /*00d0*/  LDCU.64 UR4, c[0x0][0x358] ;  /* 0x00006b00ff0477ac */ /* 0x000e660008000a00 */
[----:B------:R-:W-:Y:S02]  /*00e0*/  IADD3.X R5, PT, PT, ~R7, UR7, RZ, P0, !PT ;  /* 0x0000000707057c10 */ /* 0x000fe400087fe5ff */
[----:B------:R-:W-:-:S04]  /*00f0*/  ISETP.LT.U32.AND P0, PT, R4, R3, PT ;  /* 0x000000030400720c */ /* 0x000fc80003f01070 */
[----:B------:R-:W-:Y:S02]  /*0100*/  ISETP.LT.AND.EX P0, PT, R5, R0, PT, P0 ;  /* 0x000000000500720c */ /* 0x000fe40003f01300 */
[----:B------:R-:W-:Y:S02]  /*0110*/  SHF.L.U64.HI R0, R8, 0x2, R7 ;  /* 0x0000000208007819 */ /* 0x000fe40000010207 */
[----:B------:R-:W-:-:S04]  /*0120*/  SEL R4, R4, R3, P0 ;  /* 0x0000000304047207 */ /* 0x000fc80000000000 */
[----:B------:R-:W-:Y:S01]  /*0130*/  ISETP.NE.AND P0, PT, R3, R4, PT ;  /* 0x000000040300720c */ /* 0x000fe20003f05270 */
[----:B------:R-:W-:Y:S02]  /*0140*/  IMAD.X R3, R0, 0x1, R11, P1 ;  /* 0x0000000100037824 */ /* 0x000fe400008e060b */
[----:B0-----:R-:W-:-:S10]  /*0150*/  VIADD R0, R8, UR6 ;  /* 0x0000000608007c36 */ /* 0x001fd40008000000 */
[----:B-1----:R-:W-:Y:S05]  /*0160*/  @!P0 BRA `(.L_x_470) ;  /* 0x0000001000948947 */ /* 0x002fea0003800000 */
[----:B------:R-:W-:-:S13]  /*0170*/  ISETP.GE.AND P0, PT, R6, 0x1, PT ;  /* 0x000000010600780c */ /* 0x000fda0003f06270 */
[----:B------:R-:W-:Y:S05]  /*0180*/  @!P0 EXIT ;  /* 0x000000000000894d */ /* 0x000fea0003800000 */
[----:B------:R-:W0:Y:S01]  /*0190*/  S2R R5, SR_TID.X ;  /* 0x0000000000057919 */ /* 0x000e220000002100 */
[C---:B------:R-:W-:Y:S01]  /*01a0*/  ISETP.GE.U32.AND P0, PT, R6.reuse, 0x8, PT ;  /* 0x000000080600780c */ /* 0x040fe20003f06070 */
[----:B------:R-:W-:Y:S01]  /*01b0*/  IMAD.MOV.U32 R8, RZ, RZ, RZ ;  /* 0x000000ffff087224 */ /* 0x000fe200078e00ff */
[----:B------:R-:W-:-:S11]  /*01c0*/  LOP3.LUT R18, R6, 0x7, RZ, 0xc0, !PT ;  /* 0x0000000706127812 */ /* 0x000fd600078ec0ff */
[----:B------:R-:W-:Y:S05]  /*01d0*/  @!P0 BRA `(.L_x_471) ;  /* 0x00000008006c8947 */ /* 0x000fea0003800000 */
[----:B------:R-:W1:Y:S01]  /*01e0*/  LDCU.128 UR8, c[0x0][0x390] ;  /* 0x00007200ff0877ac */ /* 0x000e620008000c00 */
[----:B0-----:R-:W-:Y:S01]  /*01f0*/  IMAD.IADD R12, R0, 0x1, R5 ;  /* 0x00000001000c7824 */ /* 0x001fe200078e0205 */
[----:B------:R-:W-:-:S04]  /*0200*/  ISETP.GE.AND P0, PT, R5, R4, PT ;  /* 0x000000040500720c */ /* 0x000fc80003f06270 */
[----:B------:R-:W-:Y:S02]  /*0210*/  SHF.R.S32.HI R7, RZ, 0x1f, R12 ;  /* 0x0000001fff077819 */ /* 0x000fe4000001140c */
[C---:B-1----:R-:W-:Y:S02]  /*0220*/  IADD3 R10, P1, PT, R12.reuse, UR8, RZ ;  /* 0x000000080c0a7c10 */ /* 0x042fe4000ff3e0ff */
[----:B------:R-:W-:Y:S02]  /*0230*/  IADD3 R12, P2, PT, R12, UR10, RZ ;  /* 0x0000000a0c0c7c10 */ /* 0x000fe4000ff5e0ff */
[C---:B------:R-:W-:Y:S02]  /*0240*/  IADD3.X R11, PT, PT, R7.reuse, UR9, RZ, P1, !PT ;  /* 0x00000009070b7c10 */ /* 0x040fe40008ffe4ff */
[----:B------:R-:W-:-:S03]  /*0250*/  IADD3.X R13, PT, PT, R7, UR11, RZ, P2, !PT ;  /* 0x0000000b070d7c10 */ /* 0x000fc600097fe4ff */
[----:B------:R-:W2:Y:S04]  /*0260*/  @!P0 LDG.E.U8 R7, desc[UR4][R10.64] ;  /* 0x000000040a078981 */ /* 0x000ea8000c1e1100 */
[----:B------:R-:W2:Y:S01]  /*0270*/  @!P0 LDG.E.U8 R8, desc[UR4][R12.64] ;  /* 0x000000040c088981 */ /* 0x000ea2000c1e1100 */
[----:B------:R-:W-:Y:S02]  /*0280*/  VIADD R15, R5, 0x80 ;  /* 0x00000080050f7836 */ /* 0x000fe40000000000 */
[----:B------:R-:W-:-:S03]  /*0290*/  @!P0 IMAD.MOV.U32 R14, RZ, RZ, 0x2 ;  /* 0x00000002ff0e8424 */ /* 0x000fc600078e00ff */
[----:B------:R-:W-:Y:S02]  /*02a0*/  ISETP.GE.AND P2, PT, R15, R4, PT ;  /* 0x000000040f00720c */ /* 0x000fe40003f46270 */
[----:B--2---:R-:W-:Y:S01]  /*02b0*/  @!P0 ISETP.NE.AND P1, PT, R7, R8, PT ;  /* 0x000000080700820c */ /* 0x004fe20003f25270 */
[----:B------:R-:W-:-:S03]  /*02c0*/  @!P0 IMAD.WIDE.U32 R8, R5, 0x4, R2 ;  /* 0x0000000405088825 */ /* 0x000fc600078e0002 */
[----:B------:R-:W-:-:S05]  /*02d0*/  @!P0 SEL R7, R14, 0xffffffff, !P1 ;  /* 0xffffffff0e078807 */ /* 0x000fca0004800000 */
[----:B------:R0:W-:Y:S04]  /*02e0*/  @!P0 STG.E desc[UR4][R8.64], R7 ;  /* 0x0000000708008986 */ /* 0x0001e8000c101904 */
[----:B------:R-:W2:Y:S04]  /*02f0*/  @!P2 LDG.E.U8 R14, desc[UR4][R10.64+0x80] ;  /* 0x000080040a0ea981 */ /* 0x000ea8000c1e1100 */
[----:B------:R-:W2:Y:S01]  /*0300*/  @!P2 LDG.E.U8 R17, desc[UR4][R12.64+0x80] ;  /* 0x000080040c11a981 */ /* 0x000ea2000c1e1100 */
[----:B------:R-:W-:Y:S02]  /*0310*/  VIADD R19, R5, 0x100 ;  /* 0x0000010005137836 */ /* 0x000fe40000000000 */
[----:B------:R-:W-:-:S03]  /*0320*/  @!P2 IMAD.MOV.U32 R16, RZ, RZ, 0x2 ;  /* 0x00000002ff10a424 */ /* 0x000fc600078e00ff */
[----:B------:R-:W-:Y:S02]  /*0330*/  ISETP.GE.AND P1, PT, R19, R4, PT ;  /* 0x000000041300720c */ /* 0x000fe40003f26270 */
[----:B--2---:R-:W-:Y:S01]  /*0340*/  @!P2 ISETP.NE.AND P0, PT, R14, R17, PT ;  /* 0x000000110e00a20c */ /* 0x004fe20003f05270 */
[----:B------:R-:W-:-:S03]  /*0350*/  IMAD.WIDE R14, R15, 0x4, R2 ;  /* 0x000000040f0e7825 */ /* 0x000fc600078e0202 */
[----:B------:R-:W-:-:S05]  /*0360*/  @!P2 SEL R17, R16, 0xffffffff, !P0 ;  /* 0xffffffff1011a807 */ /* 0x000fca0004000000 */
[----:B------:R1:W-:Y:S04]  /*0370*/  @!P2 STG.E desc[UR4][R14.64], R17 ;  /* 0x000000110e00a986 */ /* 0x0003e8000c101904 */
[----:B------:R-:W2:Y:S04]  /*0380*/  @!P1 LDG.E.U8 R16, desc[UR4][R10.64+0x100] ;  /* 0x000100040a109981 */ /* 0x000ea8000c1e1100 */
[----:B0-----:R-:W2:Y:S01]  /*0390*/  @!P1 LDG.E.U8 R7, desc[UR4][R12.64+0x100] ;  /* 0x000100040c079981 */ /* 0x001ea2000c1e1100 */
[----:B------:R-:W-:Y:S02]  /*03a0*/  VIADD R9, R5, 0x180 ;  /* 0x0000018005097836 */ /* 0x000fe40000000000 */
[----:B------:R-:W-:-:S03]  /*03b0*/  @!P1 IMAD.MOV.U32 R8, RZ, RZ, 0x2 ;  /* 0x00000002ff089424 */ /* 0x000fc600078e00ff */
[----:B------:R-:W-:Y:S02]  /*03c0*/  ISETP.GE.AND P2, PT, R9, R4, PT ;  /* 0x000000040900720c */ /* 0x000fe40003f46270 */
[----:B--2---:R-:W-:-:S04]  /*03d0*/  @!P1 ISETP.NE.AND P0, PT, R16, R7, PT ;  /* 0x000000071000920c */ /* 0x004fc80003f05270 */
[----:B------:R-:W-:-:S05]  /*03e0*/  @!P1 SEL R7, R8, 0xffffffff, !P0 ;  /* 0xffffffff08079807 */ /* 0x000fca0004000000 */
[----:B------:R0:W-:Y:S04]  /*03f0*/  @!P1 STG.E desc[UR4][R14.64+0x200], R7 ;  /* 0x000200070e009986 */ /* 0x0001e8000c101904 */
[----:B------:R-:W2:Y:S04]  /*0400*/  @!P2 LDG.E.U8 R8, desc[UR4][R10.64+0x180] ;  /* 0x000180040a08a981 */ /* 0x000ea8000c1e1100 */
[----:B------:R-:W2:Y:S01]  /*0410*/  @!P2 LDG.E.U8 R9, desc[UR4][R12.64+0x180] ;  /* 0x000180040c09a981 */ /* 0x000ea2000c1e1100 */
[----:B-1----:R-:W-:Y:S02]  /*0420*/  VIADD R17, R5, 0x200 ;  /* 0x0000020005117836 */ /* 0x002fe40000000000 */
[----:B------:R-:W-:-:S03]  /*0430*/  @!P2 IMAD.MOV.U32 R16, RZ, RZ, 0x2 ;  /* 0x00000002ff10a424 */ /* 0x000fc600078e00ff */
[----:B------:R-:W-:Y:S02]  /*0440*/  ISETP.GE.AND P1, PT, R17, R4, PT ;  /* 0x000000041100720c */ /* 0x000fe40003f26270 */
[----:B--2---:R-:W-:-:S04]  /*0450*/  @!P2 ISETP.NE.AND P0, PT, R8, R9, PT ;  /* 0x000000090800a20c */ /* 0x004fc80003f05270 */
[----:B------:R-:W-:-:S05]  /*0460*/  @!P2 SEL R9, R16, 0xffffffff, !P0 ;  /* 0xffffffff1009a807 */ /* 0x000fca0004000000 */
[----:B------:R1:W-:Y:S04]  /*0470*/  @!P2 STG.E desc[UR4][R14.64+0x400], R9 ;  /* 0x000400090e00a986 */ /* 0x0003e8000c101904 */
[----:B------:R-:W2:Y:S04]  /*0480*/  @!P1 LDG.E.U8 R8, desc[UR4][R10.64+0x200] ;  /* 0x000200040a089981 */ /* 0x000ea8000c1e1100 */
[----:B------:R-:W2:Y:S01]  /*0490*/  @!P1 LDG.E.U8 R17, desc[UR4][R12.64+0x200] ;  /* 0x000200040c119981 */ /* 0x000ea2000c1e1100 */
[----:B0-----:R-:W-:-:S05]  /*04a0*/  VIADD R7, R5, 0x280 ;  /* 0x0000028005077836 */ /* 0x001fca0000000000 */
[----:B------:R-:W-:Y:S01]  /*04b0*/  ISETP.GE.AND P2, PT, R7, R4, PT ;  /* 0x000000040700720c */ /* 0x000fe20003f46270 */
[----:B------:R-:W-:Y:S01]  /*04c0*/  @!P1 IMAD.MOV.U32 R7, RZ, RZ, 0x2 ;  /* 0x00000002ff079424 */ /* 0x000fe200078e00ff */
[----:B--2---:R-:W-:-:S04]  /*04d0*/  @!P1 ISETP.NE.AND P0, PT, R8, R17, PT ;  /* 0x000000110800920c */ /* 0x004fc80003f05270 */
[----:B------:R-:W-:-:S05]  /*04e0*/  @!P1 SEL R7, R7, 0xffffffff, !P0 ;  /* 0xffffffff07079807 */ /* 0x000fca0004000000 */
[----:B------:R0:W-:Y:S04]  /*04f0*/  @!P1 STG.E desc[UR4][R14.64+0x600], R7 ;  /* 0x000600070e009986 */ /* 0x0001e8000c101904 */
[----:B------:R-:W2:Y:S04]  /*0500*/  @!P2 LDG.E.U8 R8, desc[UR4][R10.64+0x280] ;  /* 0x000280040a08a981 */ /* 0x000ea8000c1e1100 */
[----:B------:R-:W2:Y:S01]  /*0510*/  @!P2 LDG.E.U8 R17, desc[UR4][R12.64+0x280] ;  /* 0x000280040c11a981 */ /* 0x000ea2000c1e1100 */
[----:B-1----:R-:W-:-:S05]  /*0520*/  VIADD R9, R5, 0x300 ;  /* 0x0000030005097836 */ /* 0x002fca0000000000 */
[----:B------:R-:W-:Y:S01]  /*0530*/  ISETP.GE.AND P1, PT, R9, R4, PT ;  /* 0x000000040900720c */ /* 0x000fe20003f26270 */
[----:B------:R-:W-:Y:S01]  /*0540*/  @!P2 IMAD.MOV.U32 R9, RZ, RZ, 0x2 ;  /* 0x00000002ff09a424 */ /* 0x000fe200078e00ff */
        /* <DEDUP_REMOVED lines=11> */
[----:B------:R-:W3:Y:S04]  /*0600*/  @!P2 LDG.E.U8 R8, desc[UR4][R10.64+0x380] ;  /* 0x000380040a08a981 */ /* 0x000ee8000c1e1100 */
[----:B------:R-:W3:Y:S01]  /*0610*/  @!P2 LDG.E.U8 R17, desc[UR4][R12.64+0x380] ;  /* 0x000380040c11a981 */ /* 0x000ee2000c1e1100 */
[----:B-1----:R-:W-:Y:S01]  /*0620*/  @!P2 IMAD.MOV.U32 R9, RZ, RZ, 0x2 ;  /* 0x00000002ff09a424 */ /* 0x002fe200078e00ff */
[----:B---3--:R-:W-:-:S02]  /*0630*/  @!P2 ISETP.NE.AND P0, PT, R8, R17, PT ;  /* 0x000000110800a20c */ /* 0x008fc40003f05270 */
[----:B------:R-:W-:Y:S02]  /*0640*/  LOP3.LUT R8, R6, 0x7ffffff8, RZ, 0xc0, !PT ;  /* 0x7ffffff806087812 */ /* 0x000fe400078ec0ff */
[----:B------:R-:W-:Y:S02]  /*0650*/  @!P2 SEL R9, R9, 0xffffffff, !P0 ;  /* 0xffffffff0909a807 */ /* 0x000fe40004000000 */
[----:B------:R-:W-:-:S03]  /*0660*/  ISETP.NE.AND P0, PT, R8, 0x8, PT ;  /* 0x000000080800780c */ /* 0x000fc60003f05270 */
[----:B------:R2:W-:Y:S10]  /*0670*/  @!P2 STG.E desc[UR4][R14.64+0xc00], R9 ;  /* 0x000c00090e00a986 */ /* 0x0005f4000c101904 */
[----:B------:R-:W-:Y:S05]  /*0680*/  @!P0 BRA `(.L_x_471) ;  /* 0x0000000400408947 */ /* 0x000fea0003800000 */
[----:B--2---:R-:W-:Y:S01]  /*0690*/  IMAD.MOV.U32 R9, RZ, RZ, 0x8 ;  /* 0x00000008ff097424 */ /* 0x004fe200078e00ff */
[----:B------:R-:W0:Y:S06]  /*06a0*/  LDCU.128 UR8, c[0x0][0x390] ;  /* 0x00007200ff0877ac */ /* 0x000e2c0008000c00 */
.L_x_474:
[----:B0-----:R-:W-:-:S04]  /*06b0*/  IMAD R15, R9, 0x80, R5 ;  /* 0x00000080090f7824 */ /* 0x001fc800078e0205 */
[----:B------:R-:W-:Y:S01]  /*06c0*/  IMAD.IADD R10, R0, 0x1, R15 ;  /* 0x00000001000a7824 */ /* 0x000fe200078e020f */
[----:B------:R-:W-:-:S04]  /*06d0*/  ISETP.GE.AND P0, PT, R15, R4, PT ;  /* 0x000000040f00720c */ /* 0x000fc80003f06270 */
[----:B-1----:R-:W-:Y:S02]  /*06e0*/  SHF.R.S32.HI R6, RZ, 0x1f, R10 ;  /* 0x0000001fff067819 */ /* 0x002fe4000001140a */
[C---:B0-----:R-:W-:Y:S02]  /*06f0*/  IADD3 R12, P1, PT, R10.reuse, UR8, RZ ;  /* 0x000000080a0c7c10 */ /* 0x041fe4000ff3e0ff */
[----:B------:R-:W-:Y:S02]  /*0700*/  IADD3 R10, P2, PT, R10, UR10, RZ ;  /* 0x0000000a0a0a7c10 */ /* 0x000fe4000ff5e0ff */
[C---:B------:R-:W-:Y:S02]  /*0710*/  IADD3.X R13, PT, PT, R6.reuse, UR9, RZ, P1, !PT ;  /* 0x00000009060d7c10 */ /* 0x040fe40008ffe4ff */
[----:B------:R-:W-:-:S03]  /*0720*/  IADD3.X R11, PT, PT, R6, UR11, RZ, P2, !PT ;  /* 0x0000000b060b7c10 */ /* 0x000fc600097fe4ff */
[----:B------:R-:W2:Y:S04]  /*0730*/  @!P0 LDG.E.U8 R6, desc[UR4][R12.64] ;  /* 0x000000040c068981 */ /* 0x000ea8000c1e1100 */
[----:B------:R-:W2:Y:S01]  /*0740*/  @!P0 LDG.E.U8 R7, desc[UR4][R10.64] ;  /* 0x000000040a078981 */ /* 0x000ea2000c1e1100 */
[C---:B------:R-:W-:Y:S02]  /*0750*/  VIADD R21, R15.reuse, 0x80 ;  /* 0x000000800f157836 */ /* 0x040fe40000000000 */
[----:B------:R-:W-:Y:S02]  /*0760*/  @!P0 IMAD.MOV.U32 R25, RZ, RZ, 0x2 ;  /* 0x00000002ff198424 */ /* 0x000fe400078e00ff */
[----:B------:R-:W-:Y:S01]  /*0770*/  @!P0 IMAD.WIDE.U32 R16, R15, 0x4, R2 ;  /* 0x000000040f108825 */ /* 0x000fe200078e0002 */
[----:B------:R-:W-:-:S02]  /*0780*/  ISETP.GE.AND P2, PT, R21, R4, PT ;  /* 0x000000041500720c */ /* 0x000fc40003f46270 */
[----:B--2---:R-:W-:-:S04]  /*0790*/  @!P0 ISETP.NE.AND P1, PT, R6, R7, PT ;  /* 0x000000070600820c */ /* 0x004fc80003f25270 */
        /* <DEDUP_REMOVED lines=12> */
[----:B------:R-:W2:Y:S01]  /*0860*/  @!P1 LDG.E.U8 R19, desc[UR4][R10.64+0x100] ;  /* 0x000100040a139981 */ /* 0x000ea2000c1e1100 */
[----:B0-----:R-:W-:Y:S02]  /*0870*/  VIADD R17, R15, 0x180 ;  /* 0x000001800f117836 */ /* 0x001fe40000000000 */
[----:B------:R-:W-:-:S03]  /*0880*/  @!P1 IMAD.MOV.U32 R21, RZ, RZ, 0x2 ;  /* 0x00000002ff159424 */ /* 0x000fc600078e00ff */
[----:B------:R-:W-:Y:S02]  /*0890*/  ISETP.GE.AND P2, PT, R17, R4, PT ;  /* 0x000000041100720c */ /* 0x000fe40003f46270 */
[----:B--2---:R-:W-:-:S04]  /*08a0*/  @!P1 ISETP.NE.AND P0, PT, R14, R19, PT ;  /* 0x000000130e00920c */ /* 0x004fc80003f05270 */
[----:B------:R-:W-:-:S05]  /*08b0*/  @!P1 SEL R21, R21, 0xffffffff, !P0 ;  /* 0xffffffff15159807 */ /* 0x000fca0004000000 */
[----:B------:R0:W-:Y:S04]  /*08c0*/  @!P1 STG.E desc[UR4][R6.64+0x200], R21 ;  /* 0x0002001506009986 */ /* 0x0001e8000c101904 */
[----:B------:R-:W2:Y:S04]  /*08d0*/  @!P2 LDG.E.U8 R14, desc[UR4][R12.64+0x180] ;  /* 0x000180040c0ea981 */ /* 0x000ea8000c1e1100 */
[----:B------:R-:W2:Y:S01]  /*08e0*/  @!P2 LDG.E.U8 R19, desc[UR4][R10.64+0x180] ;  /* 0x000180040a13a981 */ /* 0x000ea2000c1e1100 */
[----:B------:R-:W-:Y:S02]  /*08f0*/  VIADD R17, R15, 0x200 ;  /* 0x000002000f117836 */ /* 0x000fe40000000000 */
[----:B-1----:R-:W-:-:S03]  /*0900*/  @!P2 IMAD.MOV.U32 R23, RZ, RZ, 0x2 ;  /* 0x00000002ff17a424 */ /* 0x002fc600078e00ff */
[----:B------:R-:W-:Y:S02]  /*0910*/  ISETP.GE.AND P1, PT, R17, R4, PT ;  /* 0x000000041100720c */ /* 0x000fe40003f26270 */
[----:B--2---:R-:W-:-:S04]  /*0920*/  @!P2 ISETP.NE.AND P0, PT, R14, R19, PT ;  /* 0x000000130e00a20c */ /* 0x004fc80003f05270 */
[----:B------:R-:W-:-:S05]  /*0930*/  @!P2 SEL R23, R23, 0xffffffff, !P0 ;  /* 0xffffffff1717a807 */ /* 0x000fca0004000000 */
[----:B------:R1:W-:Y:S04]  /*0940*/  @!P2 STG.E desc[UR4][R6.64+0x400], R23 ;  /* 0x000400170600a986 */ /* 0x0003e8000c101904 */
[----:B------:R-:W2:Y:S04]  /*0950*/  @!P1 LDG.E.U8 R14, desc[UR4][R12.64+0x200] ;  /* 0x000200040c0e9981 */ /* 0x000ea8000c1e1100 */
[----:B------:R-:W2:Y:S01]  /*0960*/  @!P1 LDG.E.U8 R19, desc[UR4][R10.64+0x200] ;  /* 0x000200040a139981 */ /* 0x000ea2000c1e1100 */
[----:B------:R-:W-:Y:S02]  /*0970*/  VIADD R17, R15, 0x280 ;  /* 0x000002800f117836 */ /* 0x000fe40000000000 */
[----:B0-----:R-:W-:-:S03]  /*0980*/  @!P1 IMAD.MOV.U32 R21, RZ, RZ, 0x2 ;  /* 0x00000002ff159424 */ /* 0x001fc600078e00ff */
[----:B------:R-:W-:Y:S02]  /*0990*/  ISETP.GE.AND P2, PT, R17, R4, PT ;  /* 0x000000041100720c */ /* 0x000fe40003f46270 */
        /* <DEDUP_REMOVED lines=13> */
[----:B------:R-:W-:Y:S01]  /*0a70*/  @!P1 IMAD.MOV.U32 R16, RZ, RZ, 0x2 ;  /* 0x00000002ff109424 */ /* 0x000fe200078e00ff */
[----:B------:R-:W-:Y:S01]  /*0a80*/  BSSY.RECONVERGENT B0, `(.L_x_472) ;  /* 0x000000f000007945 */ /* 0x000fe20003800200 */
[----:B------:R-:W-:-:S02]  /*0a90*/  VIADD R15, R15, 0x380 ;  /* 0x000003800f0f7836 */ /* 0x000fc40000000000 */
[----:B------:R-:W-:Y:S01]  /*0aa0*/  VIADD R9, R9, 0x8 ;  /* 0x0000000809097836 */ /* 0x000fe20000000000 */
[----:B--2---:R-:W-:-:S04]  /*0ab0*/  @!P1 ISETP.NE.AND P0, PT, R14, R17, PT ;  /* 0x000000110e00920c */ /* 0x004fc80003f05270 */
[----:B------:R-:W-:Y:S02]  /*0ac0*/  @!P1 SEL R17, R16, 0xffffffff, !P0 ;  /* 0xffffffff10119807 */ /* 0x000fe40004000000 */
[----:B------:R-:W-:-:S03]  /*0ad0*/  ISETP.GE.AND P0, PT, R15, R4, PT ;  /* 0x000000040f00720c */ /* 0x000fc60003f06270 */
[----:B------:R1:W-:Y:S01]  /*0ae0*/  @!P1 STG.E desc[UR4][R6.64+0xa00], R17 ;  /* 0x000a001106009986 */ /* 0x0003e2000c101904 */
[----:B------:R-:W-:-:S09]  /*0af0*/  ISETP.NE.AND P1, PT, R9, R8, PT ;  /* 0x000000080900720c */ /* 0x000fd20003f25270 */
[----:B------:R-:W-:Y:S05]  /*0b00*/  @P0 BRA `(.L_x_473) ;  /* 0x0000000000180947 */ /* 0x000fea0003800000 */
[----:B------:R-:W2:Y:S04]  /*0b10*/  LDG.E.U8 R12, desc[UR4][R12.64+0x380] ;  /* 0x000380040c0c7981 */ /* 0x000ea8000c1e1100 */
[----:B------:R-:W2:Y:S01]  /*0b20*/  LDG.E.U8 R11, desc[UR4][R10.64+0x380] ;  /* 0x000380040a0b7981 */ /* 0x000ea2000c1e1100 */
[----:B------:R-:W-:Y:S01]  /*0b30*/  IMAD.MOV.U32 R15, RZ, RZ, 0x2 ;  /* 0x00000002ff0f7424 */ /* 0x000fe200078e00ff */
[----:B--2---:R-:W-:-:S04]  /*0b40*/  ISETP.NE.AND P0, PT, R12, R11, PT ;  /* 0x0000000b0c00720c */ /* 0x004fc80003f05270 */
[----:B------:R-:W-:-:S05]  /*0b50*/  SEL R15, R15, 0xffffffff, !P0 ;  /* 0xffffffff0f0f7807 */ /* 0x000fca0004000000 */
[----:B------:R0:W-:Y:S04]  /*0b60*/  STG.E desc[UR4][R6.64+0xc00], R15 ;  /* 0x000c000f06007986 */ /* 0x0001e8000c101904 */
.L_x_473:
[----:B------:R-:W-:Y:S05]  /*0b70*/  BSYNC.RECONVERGENT B0 ;  /* 0x0000000000007941 */ /* 0x000fea0003800200 */
.L_x_472:
[----:B------:R-:W-:Y:S05]  /*0b80*/  @P1 BRA `(.L_x_474) ;  /* 0xfffffff800c81947 */ /* 0x000fea000383ffff */
.L_x_471:
[----:B------:R-:W-:-:S13]  /*0b90*/  ISETP.NE.AND P0, PT, R18, RZ, PT ;  /* 0x000000ff1200720c */ /* 0x000fda0003f05270 */
[----:B------:R-:W-:Y:S05]  /*0ba0*/  @!P0 EXIT ;  /* 0x000000000000894d */ /* 0x000fea0003800000 */
[----:B--2---:R-:W2:Y:S01]  /*0bb0*/  LDC R9, c[0x0][0x388] ;  /* 0x0000e200ff097b82 */ /* 0x004ea20000000800 */
[----:B------:R-:W-:Y:S02]  /*0bc0*/  ISETP.GE.U32.AND P1, PT, R18, 0x4, PT ;  /* 0x000000041200780c */ /* 0x000fe40003f26070 */
[----:B--2---:R-:W-:-:S04]  /*0bd0*/  LOP3.LUT R10, R9, 0x3, RZ, 0xc0, !PT ;  /* 0x00000003090a7812 */ /* 0x004fc800078ec0ff */
[----:B------:R-:W-:-:S07]  /*0be0*/  ISETP.NE.AND P0, PT, R10, RZ, PT ;  /* 0x000000ff0a00720c */ /* 0x000fce0003f05270 */
[----:B------:R-:W-:Y:S06]  /*0bf0*/  @!P1 BRA `(.L_x_475) ;  /* 0x0000000400089947 */ /* 0x000fec0003800000 */
[----:B0-----:R-:W0:Y:S01]  /*0c00*/  LDC.64 R14, c[0x0][0x398] ;  /* 0x0000e600ff0e7b82 */ /* 0x001e220000000a00 */
[----:B------:R-:W-:-:S05]  /*0c10*/  IMAD R11, R8, 0x80, R5 ;  /* 0x00000080080b7824 */ /* 0x000fca00078e0205 */
[----:B------:R-:W-:Y:S02]  /*0c20*/  ISETP.GE.AND P2, PT, R11, R4, PT ;  /* 0x000000040b00720c */ /* 0x000fe40003f46270 */
[----:B-1----:R-:W1:Y:S11]  /*0c30*/  LDC.64 R6, c[0x0][0x390] ;  /* 0x0000e400ff067b82 */ /* 0x002e760000000a00 */
[----:B------:R-:W-:-:S05]  /*0c40*/  @!P2 IMAD.IADD R17, R0, 0x1, R11 ;  /* 0x000000010011a824 */ /* 0x000fca00078e020b */
[----:B------:R-:W-:Y:S02]  /*0c50*/  @!P2 SHF.R.S32.HI R12, RZ, 0x1f, R17 ;  /* 0x0000001fff0ca819 */ /* 0x000fe40000011411 */
[C---:B0-----:R-:W-:Y:S02]  /*0c60*/  @!P2 IADD3 R16, P3, PT, R17.reuse, R14, RZ ;  /* 0x0000000e1110a210 */ /* 0x041fe40007f7e0ff */
[----:B-1----:R-:W-:-:S03]  /*0c70*/  @!P2 IADD3 R6, P1, PT, R17, R6, RZ ;  /* 0x000000061106a210 */ /* 0x002fc60007f3e0ff */
[C---:B------:R-:W-:Y:S02]  /*0c80*/  @!P2 IMAD.X R17, R12.reuse, 0x1, R15, P3 ;  /* 0x000000010c11a824 */ /* 0x040fe400018e060f */
[----:B------:R-:W0:Y:S01]  /*0c90*/  LDC.64 R14, c[0x0][0x398] ;  /* 0x0000e600ff0e7b82 */ /* 0x000e220000000a00 */
[----:B------:R-:W-:-:S03]  /*0ca0*/  @!P2 IMAD.X R7, R12, 0x1, R7, P1 ;  /* 0x000000010c07a824 */ /* 0x000fc600008e0607 */
[----:B------:R-:W2:Y:S04]  /*0cb0*/  @!P2 LDG.E.U8 R17, desc[UR4][R16.64] ;  /* 0x000000041011a981 */ /* 0x000ea8000c1e1100 */
[----:B------:R-:W2:Y:S01]  /*0cc0*/  @!P2 LDG.E.U8 R6, desc[UR4][R6.64] ;  /* 0x000000040606a981 */ /* 0x000ea2000c1e1100 */
[----:B------:R-:W1:Y:S01]  /*0cd0*/  LDC.64 R12, c[0x0][0x390] ;  /* 0x0000e400ff0c7b82 */ /* 0x000e620000000a00 */
[----:B------:R-:W-:-:S05]  /*0ce0*/  VIADD R19, R11, 0x80 ;  /* 0x000000800b137836 */ /* 0x000fca0000000000 */
[----:B------:R-:W-:Y:S01]  /*0cf0*/  ISETP.GE.AND P1, PT, R19, R4, PT ;  /* 0x000000041300720c */ /* 0x000fe20003f26270 */
[----:B------:R-:W-:-:S12]  /*0d00*/  @!P2 IMAD.MOV.U32 R21, RZ, RZ, 0x2 ;  /* 0x00000002ff15a424 */ /* 0x000fd800078e00ff */
[----:B------:R-:W-:-:S05]  /*0d10*/  @!P1 IMAD.IADD R19, R0, 0x1, R19 ;  /* 0x0000000100139824 */ /* 0x000fca00078e0213 */
[----:B------:R-:W-:Y:S02]  /*0d20*/  @!P1 SHF.R.S32.HI R18, RZ, 0x1f, R19 ;  /* 0x0000001fff129819 */ /* 0x000fe40000011413 */
[C---:B0-----:R-:W-:Y:S02]  /*0d30*/  @!P1 IADD3 R14, P5, PT, R19.reuse, R14, RZ ;  /* 0x0000000e130e9210 */ /* 0x041fe40007fbe0ff */
[----:B-1----:R-:W-:-:S03]  /*0d40*/  @!P1 IADD3 R12, P4, PT, R19, R12, RZ ;  /* 0x0000000c130c9210 */ /* 0x002fc60007f9e0ff */
[C---:B------:R-:W-:Y:S02]  /*0d50*/  @!P1 IMAD.X R15, R18.reuse, 0x1, R15, P5 ;  /* 0x00000001120f9824 */ /* 0x040fe400028e060f */
[----:B------:R-:W-:Y:S02]  /*0d60*/  @!P1 IMAD.X R13, R18, 0x1, R13, P4 ;  /* 0x00000001120d9824 */ /* 0x000fe400020e060d */
[----:B------:R-:W0:Y:S01]  /*0d70*/  LDC.64 R18, c[0x0][0x398] ;  /* 0x0000e600ff127b82 */ /* 0x000e220000000a00 */
[----:B--2---:R-:W-:Y:S01]  /*0d80*/  @!P2 ISETP.NE.AND P3, PT, R6, R17, PT ;  /* 0x000000110600a20c */ /* 0x004fe20003f65270 */
[----:B------:R-:W-:-:S06]  /*0d90*/  IMAD.WIDE R6, R11, 0x4, R2 ;  /* 0x000000040b067825 */ /* 0x000fcc00078e0202 */
[----:B------:R-:W1:Y:S01]  /*0da0*/  LDC.64 R16, c[0x0][0x390] ;  /* 0x0000e400ff107b82 */ /* 0x000e620000000a00 */
[----:B------:R-:W-:-:S05]  /*0db0*/  @!P2 SEL R21, R21, 0xffffffff, !P3 ;  /* 0xffffffff1515a807 */ /* 0x000fca0005800000 */
[----:B------:R2:W-:Y:S04]  /*0dc0*/  @!P2 STG.E desc[UR4][R6.64], R21 ;  /* 0x000000150600a986 */ /* 0x0005e8000c101904 */
[----:B------:R-:W3:Y:S04]  /*0dd0*/  @!P1 LDG.E.U8 R12, desc[UR4][R12.64] ;  /* 0x000000040c0c9981 */ /* 0x000ee8000c1e1100 */
[----:B------:R-:W3:Y:S01]  /*0de0*/  @!P1 LDG.E.U8 R15, desc[UR4][R14.64] ;  /* 0x000000040e0f9981 */ /* 0x000ee2000c1e1100 */
[----:B------:R-:W-:-:S05]  /*0df0*/  VIADD R23, R11, 0x100 ;  /* 0x000001000b177836 */ /* 0x000fca0000000000 */
[----:B------:R-:W-:Y:S01]  /*0e00*/  ISETP.GE.AND P2, PT, R23, R4, PT ;  /* 0x000000041700720c */ /* 0x000fe20003f46270 */
[----:B--2---:R-:W-:-:S12]  /*0e10*/  @!P1 IMAD.MOV.U32 R21, RZ, RZ, 0x2 ;  /* 0x00000002ff159424 */ /* 0x004fd800078e00ff */
[----:B------:R-:W-:-:S05]  /*0e20*/  @!P2 IMAD.IADD R23, R0, 0x1, R23 ;  /* 0x000000010017a824 */ /* 0x000fca00078e0217 */
[----:B------:R-:W-:Y:S02]  /*0e30*/  @!P2 SHF.R.S32.HI R20, RZ, 0x1f, R23 ;  /* 0x0000001fff14a819 */ /* 0x000fe40000011417 */
[C---:B0-----:R-:W-:Y:S02]  /*0e40*/  @!P2 IADD3 R18, P5, PT, R23.reuse, R18, RZ ;  /* 0x000000121712a210 */ /* 0x041fe40007fbe0ff */
[----:B-1----:R-:W-:-:S03]  /*0e50*/  @!P2 IADD3 R16, P4, PT, R23, R16, RZ ;  /* 0x000000101710a210 */ /* 0x002fc60007f9e0ff */
[C---:B------:R-:W-:Y:S02]  /*0e60*/  @!P2 IMAD.X R19, R20.reuse, 0x1, R19, P5 ;  /* 0x000000011413a824 */ /* 0x040fe400028e0613 */
[----:B------:R-:W-:Y:S01]  /*0e70*/  @!P2 IMAD.X R17, R20, 0x1, R17, P4 ;  /* 0x000000011411a824 */ /* 0x000fe200020e0611 */
[----:B---3--:R-:W-:Y:S01]  /*0e80*/  @!P1 ISETP.NE.AND P3, PT, R12, R15, PT ;  /* 0x0000000f0c00920c */ /* 0x008fe20003f65270 */
[----:B------:R-:W-:Y:S01]  /*0e90*/  VIADD R11, R11, 0x180 ;  /* 0x000001800b0b7836 */ /* 0x000fe20000000000 */
[----:B------:R-:W0:Y:S02]  /*0ea0*/  LDC.64 R12, c[0x0][0x390] ;  /* 0x0000e400ff0c7b82 */ /* 0x000e240000000a00 */
[----:B------:R-:W-:-:S05]  /*0eb0*/  @!P1 SEL R21, R21, 0xffffffff, !P3 ;  /* 0xffffffff15159807 */ /* 0x000fca0005800000 */
[----:B------:R2:W-:Y:S01]  /*0ec0*/  @!P1 STG.E desc[UR4][R6.64+0x200], R21 ;  /* 0x0002001506009986 */ /* 0x0005e2000c101904 */
[----:B------:R-:W1:Y:S03]  /*0ed0*/  LDC.64 R14, c[0x0][0x398] ;  /* 0x0000e600ff0e7b82 */ /* 0x000e660000000a00 */
[----:B------:R-:W3:Y:S04]  /*0ee0*/  @!P2 LDG.E.U8 R16, desc[UR4][R16.64] ;  /* 0x000000041010a981 */ /* 0x000ee8000c1e1100 */
[----:B------:R-:W3:Y:S01]  /*0ef0*/  @!P2 LDG.E.U8 R19, desc[UR4][R18.64] ;  /* 0x000000041213a981 */ /* 0x000ee2000c1e1100 */
[----:B------:R-:W-:-:S13]  /*0f00*/  ISETP.GE.AND P1, PT, R11, R4, PT ;  /* 0x000000040b00720c */ /* 0x000fda0003f26270 */
[----:B------:R-:W-:-:S05]  /*0f10*/  @!P1 IMAD.IADD R11, R0, 0x1, R11 ;  /* 0x00000001000b9824 */ /* 0x000fca00078e020b */
[----:B------:R-:W-:Y:S02]  /*0f20*/  @!P1 SHF.R.S32.HI R20, RZ, 0x1f, R11 ;  /* 0x0000001fff149819 */ /* 0x000fe4000001140b */
[C---:B0-----:R-:W-:Y:S02]  /*0f30*/  @!P1 IADD3 R12, P4, PT, R11.reuse, R12, RZ ;  /* 0x0000000c0b0c9210 */ /* 0x041fe40007f9e0ff */
[----:B-1----:R-:W-:Y:S01]  /*0f40*/  @!P1 IADD3 R14, P5, PT, R11, R14, RZ ;  /* 0x0000000e0b0e9210 */ /* 0x002fe20007fbe0ff */
[----:B------:R-:W-:Y:S02]  /*0f50*/  @!P2 IMAD.MOV.U32 R11, RZ, RZ, 0x2 ;  /* 0x00000002ff0ba424 */ /* 0x000fe400078e00ff */
[C---:B------:R-:W-:Y:S02]  /*0f60*/  @!P1 IMAD.X R13, R20.reuse, 0x1, R13, P4 ;  /* 0x00000001140d9824 */ /* 0x040fe400020e060d */
[----:B------:R-:W-:Y:S01]  /*0f70*/  @!P1 IMAD.X R15, R20, 0x1, R15, P5 ;  /* 0x00000001140f9824 */ /* 0x000fe200028e060f */
[----:B---3--:R-:W-:-:S04]  /*0f80*/  @!P2 ISETP.NE.AND P3, PT, R16, R19, PT ;  /* 0x000000131000a20c */ /* 0x008fc80003f65270 */
[----:B------:R-:W-:-:S05]  /*0f90*/  @!P2 SEL R11, R11, 0xffffffff, !P3 ;  /* 0xffffffff0b0ba807 */ /* 0x000fca0005800000 */
[----:B------:R2:W-:Y:S04]  /*0fa0*/  @!P2 STG.E desc[UR4][R6.64+0x400], R11 ;  /* 0x0004000b0600a986 */ /* 0x0005e8000c101904 */
[----:B------:R-:W3:Y:S04]  /*0fb0*/  @!P1 LDG.E.U8 R12, desc[UR4][R12.64] ;  /* 0x000000040c0c9981 */ /* 0x000ee8000c1e1100 */
[----:B------:R-:W3:Y:S01]  /*0fc0*/  @!P1 LDG.E.U8 R15, desc[UR4][R14.64] ;  /* 0x000000040e0f9981 */ /* 0x000ee2000c1e1100 */
[----:B------:R-:W-:Y:S02]  /*0fd0*/  @!P1 IMAD.MOV.U32 R17, RZ, RZ, 0x2 ;  /* 0x00000002ff119424 */ /* 0x000fe400078e00ff */
[----:B------:R-:W-:Y:S01]  /*0fe0*/  VIADD R8, R8, 0x4 ;  /* 0x0000000408087836 */ /* 0x000fe20000000000 */
[----:B---3--:R-:W-:-:S04]  /*0ff0*/  @!P1 ISETP.NE.AND P2, PT, R12, R15, PT ;  /* 0x0000000f0c00920c */ /* 0x008fc80003f45270 */
[----:B------:R-:W-:-:S05]  /*1000*/  @!P1 SEL R17, R17, 0xffffffff, !P2 ;  /* 0xffffffff11119807 */ /* 0x000fca0005000000 */
[----:B------:R2:W-:Y:S04]  /*1010*/  @!P1 STG.E desc[UR4][R6.64+0x600], R17 ;  /* 0x0006001106009986 */ /* 0x0005e8000c101904 */
.L_x_475:
[----:B------:R-:W-:Y:S05]  /*1020*/  @!P0 EXIT ;  /* 0x000000000000894d */ /* 0x000fea0003800000 */
[----:B------:R-:W-:Y:S02]  /*1030*/  ISETP.NE.AND P1, PT, R10, 0x1, PT ;  /* 0x000000010a00780c */ /* 0x000fe40003f25270 */
[----:B------:R-:W-:-:S04]  /*1040*/  LOP3.LUT R9, R9, 0x1, RZ, 0xc0, !PT ;  /* 0x0000000109097812 */ /* 0x000fc800078ec0ff */
[----:B------:R-:W-:-:S07]  /*1050*/  ISETP.NE.U32.AND P0, PT, R9, 0x1, PT ;  /* 0x000000010900780c */ /* 0x000fce0003f05070 */
[----:B------:R-:W-:Y:S06]  /*1060*/  @!P1 BRA `(.L_x_476) ;  /* 0x0000000000889947 */ /* 0x000fec0003800000 */
[----:B--2---:R-:W2:Y:S01]  /*1070*/  LDC.64 R10, c[0x0][0x398] ;  /* 0x0000e600ff0a7b82 */ /* 0x004ea20000000a00 */
[----:B0-----:R-:W-:-:S05]  /*1080*/  IMAD R9, R8, 0x80, R5 ;  /* 0x0000008008097824 */ /* 0x001fca00078e0205 */
[----:B------:R-:W-:Y:S02]  /*1090*/  ISETP.GE.AND P1, PT, R9, R4, PT ;  /* 0x000000040900720c */ /* 0x000fe40003f26270 */
[----:B------:R-:W0:Y:S11]  /*10a0*/  LDC.64 R12, c[0x0][0x390] ;  /* 0x0000e400ff0c7b82 */ /* 0x000e360000000a00 */
[----:B------:R-:W-:-:S05]  /*10b0*/  @!P1 IMAD.IADD R15, R0, 0x1, R9 ;  /* 0x00000001000f9824 */ /* 0x000fca00078e0209 */
[----:B-1----:R-:W-:Y:S02]  /*10c0*/  @!P1 SHF.R.S32.HI R6, RZ, 0x1f, R15 ;  /* 0x0000001fff069819 */ /* 0x002fe4000001140f */
[C---:B--2---:R-:W-:Y:S02]  /*10d0*/  @!P1 IADD3 R14, P3, PT, R15.reuse, R10, RZ ;  /* 0x0000000a0f0e9210 */ /* 0x044fe40007f7e0ff */
[----:B0-----:R-:W-:-:S03]  /*10e0*/  @!P1 IADD3 R12, P2, PT, R15, R12, RZ ;  /* 0x0000000c0f0c9210 */ /* 0x001fc60007f5e0ff */
[C---:B------:R-:W-:Y:S02]  /*10f0*/  @!P1 IMAD.X R15, R6.reuse, 0x1, R11, P3 ;  /* 0x00000001060f9824 */ /* 0x040fe400018e060b */
[----:B------:R-:W0:Y:S01]  /*1100*/  LDC.64 R10, c[0x0][0x398] ;  /* 0x0000e600ff0a7b82 */ /* 0x000e220000000a00 */
[----:B------:R-:W-:-:S03]  /*1110*/  @!P1 IMAD.X R13, R6, 0x1, R13, P2 ;  /* 0x00000001060d9824 */ /* 0x000fc600010e060d */
[----:B------:R-:W2:Y:S04]  /*1120*/  @!P1 LDG.E.U8 R15, desc[UR4][R14.64] ;  /* 0x000000040e0f9981 */ /* 0x000ea8000c1e1100 */
[----:B------:R-:W2:Y:S01]  /*1130*/  @!P1 LDG.E.U8 R12, desc[UR4][R12.64] ;  /* 0x000000040c0c9981 */ /* 0x000ea2000c1e1100 */
[----:B------:R-:W1:Y:S01]  /*1140*/  LDC.64 R6, c[0x0][0x390] ;  /* 0x0000e400ff067b82 */ /* 0x000e620000000a00 */
[----:B------:R-:W-:-:S05]  /*1150*/  VIADD R17, R9, 0x80 ;  /* 0x0000008009117836 */ /* 0x000fca0000000000 */
[----:B------:R-:W-:-:S13]  /*1160*/  ISETP.GE.AND P2, PT, R17, R4, PT ;  /* 0x000000041100720c */ /* 0x000fda0003f46270 */
[----:B------:R-:W-:-:S05]  /*1170*/  @!P2 IMAD.IADD R17, R0, 0x1, R17 ;  /* 0x000000010011a824 */ /* 0x000fca00078e0211 */
[----:B------:R-:W-:Y:S02]  /*1180*/  @!P2 SHF.R.S32.HI R16, RZ, 0x1f, R17 ;  /* 0x0000001fff10a819 */ /* 0x000fe40000011411 */
[C---:B-1----:R-:W-:Y:S02]  /*1190*/  @!P2 IADD3 R6, P4, PT, R17.reuse, R6, RZ ;  /* 0x000000061106a210 */ /* 0x042fe40007f9e0ff */
[----:B0-----:R-:W-:Y:S01]  /*11a0*/  @!P2 IADD3 R10, P5, PT, R17, R10, RZ ;  /* 0x0000000a110aa210 */ /* 0x001fe20007fbe0ff */
[----:B------:R-:W-:Y:S02]  /*11b0*/  @!P1 IMAD.MOV.U32 R17, RZ, RZ, 0x2 ;  /* 0x00000002ff119424 */ /* 0x000fe400078e00ff */
[C---:B------:R-:W-:Y:S02]  /*11c0*/  @!P2 IMAD.X R7, R16.reuse, 0x1, R7, P4 ;  /* 0x000000011007a824 */ /* 0x040fe400020e0607 */
[----:B------:R-:W-:Y:S01]  /*11d0*/  @!P2 IMAD.X R11, R16, 0x1, R11, P5 ;  /* 0x00000001100ba824 */ /* 0x000fe200028e060b */
[----:B--2---:R-:W-:Y:S01]  /*11e0*/  @!P1 ISETP.NE.AND P3, PT, R12, R15, PT ;  /* 0x0000000f0c00920c */ /* 0x004fe20003f65270 */
[----:B------:R-:W-:-:S03]  /*11f0*/  IMAD.WIDE R12, R9, 0x4, R2 ;  /* 0x00000004090c7825 */ /* 0x000fc600078e0202 */
[----:B------:R-:W-:-:S05]  /*1200*/  @!P1 SEL R9, R17, 0xffffffff, !P3 ;  /* 0xffffffff11099807 */ /* 0x000fca0005800000 */
[----:B------:R3:W-:Y:S04]  /*1210*/  @!P1 STG.E desc[UR4][R12.64], R9 ;  /* 0x000000090c009986 */ /* 0x0007e8000c101904 */
[----:B------:R-:W2:Y:S04]  /*1220*/  @!P2 LDG.E.U8 R6, desc[UR4][R6.64] ;  /* 0x000000040606a981 */ /* 0x000ea8000c1e1100 */
[----:B------:R-:W2:Y:S01]  /*1230*/  @!P2 LDG.E.U8 R11, desc[UR4][R10.64] ;  /* 0x000000040a0ba981 */ /* 0x000ea2000c1e1100 */
[----:B------:R-:W-:Y:S02]  /*1240*/  @!P2 IMAD.MOV.U32 R15, RZ, RZ, 0x2 ;  /* 0x00000002ff0fa424 */ /* 0x000fe400078e00ff */
[----:B------:R-:W-:Y:S01]  /*1250*/  VIADD R8, R8, 0x2 ;  /* 0x0000000208087836 */ /* 0x000fe20000000000 */
[----:B--2---:R-:W-:-:S04]  /*1260*/  @!P2 ISETP.NE.AND P1, PT, R6, R11, PT ;  /* 0x0000000b0600a20c */ /* 0x004fc80003f25270 */
[----:B------:R-:W-:-:S05]  /*1270*/  @!P2 SEL R15, R15, 0xffffffff, !P1 ;  /* 0xffffffff0f0fa807 */ /* 0x000fca0004800000 */
[----:B------:R3:W-:Y:S04]  /*1280*/  @!P2 STG.E desc[UR4][R12.64+0x200], R15 ;  /* 0x0002000f0c00a986 */ /* 0x0007e8000c101904 */
.L_x_476:
[----:B------:R-:W-:Y:S05]  /*1290*/  @P0 EXIT ;  /* 0x000000000000094d */ /* 0x000fea0003800000 */
[----:B0--3--:R-:W-:-:S05]  /*12a0*/  IMAD R9, R8, 0x80, R5 ;  /* 0x0000008008097824 */ /* 0x009fca00078e0205 */
[----:B------:R-:W-:-:S13]  /*12b0*/  ISETP.GE.AND P0, PT, R9, R4, PT ;  /* 0x000000040900720c */ /* 0x000fda0003f06270 */
[----:B------:R-:W-:Y:S05]  /*12c0*/  @P0 EXIT ;  /* 0x000000000000094d */ /* 0x000fea0003800000 */
[----:B------:R-:W0:Y:S01]  /*12d0*/  LDCU.128 UR8, c[0x0][0x390] ;  /* 0x00007200ff0877ac */ /* 0x000e220008000c00 */
[----:B------:R-:W-:-:S05]  /*12e0*/  IMAD.IADD R0, R0, 0x1, R9 ;  /* 0x0000000100007824 */ /* 0x000fca00078e0209 */
[----:B-12---:R-:W-:Y:S02]  /*12f0*/  SHF.R.S32.HI R7, RZ, 0x1f, R0 ;  /* 0x0000001fff077819 */ /* 0x006fe40000011400 */
[C---:B0-----:R-:W-:Y:S02]  /*1300*/  IADD3 R4, P0, PT, R0.reuse, UR8, RZ ;  /* 0x0000000800047c10 */ /* 0x041fe4000ff1e0ff */
[----:B------:R-:W-:Y:S02]  /*1310*/  IADD3 R6, P1, PT, R0, UR10, RZ ;  /* 0x0000000a00067c10 */ /* 0x000fe4000ff3e0ff */
[C---:B------:R-:W-:Y:S02]  /*1320*/  IADD3.X R5, PT, PT, R7.reuse, UR9, RZ, P0, !PT ;  /* 0x0000000907057c10 */ /* 0x040fe400087fe4ff */
[----:B------:R-:W-:-:S03]  /*1330*/  IADD3.X R7, PT, PT, R7, UR11, RZ, P1, !PT ;  /* 0x0000000b07077c10 */ /* 0x000fc60008ffe4ff */
[----:B------:R-:W2:Y:S04]  /*1340*/  LDG.E.U8 R4, desc[UR4][R4.64] ;  /* 0x0000000404047981 */ /* 0x000ea8000c1e1100 */
[----:B------:R-:W2:Y:S01]  /*1350*/  LDG.E.U8 R7, desc[UR4][R6.64] ;  /* 0x0000000406077981 */ /* 0x000ea2000c1e1100 */
[----:B------:R-:W-:Y:S02]  /*1360*/  IMAD.MOV.U32 R0, RZ, RZ, 0x2 ;  /* 0x00000002ff007424 */ /* 0x000fe400078e00ff */
[----:B------:R-:W-:Y:S01]  /*1370*/  IMAD.WIDE R2, R9, 0x4, R2 ;  /* 0x0000000409027825 */ /* 0x000fe200078e0202 */
[----:B--2---:R-:W-:-:S04]  /*1380*/  ISETP.NE.AND P0, PT, R4, R7, PT ;  /* 0x000000070400720c */ /* 0x004fc80003f05270 */
[----:B------:R-:W-:-:S05]  /*1390*/  SEL R9, R0, 0xffffffff, !P0 ;  /* 0xffffffff00097807 */ /* 0x000fca0004000000 */
[----:B------:R-:W-:Y:S01]  /*13a0*/  STG.E desc[UR4][R2.64], R9 ;  /* 0x0000000902007986 */ /* 0x000fe2000c101904 */
[----:B------:R-:W-:Y:S05]  /*13b0*/  EXIT ;  /* 0x000000000000794d */ /* 0x000fea0003800000 */
.L_x_470:
[----:B------:R-:W-:-:S13]  /*13c0*/  ISETP.GE.AND P0, PT, R6, 0x1, PT ;  /* 0x000000010600780c */ /* 0x000fda0003f06270 */
[----:B------:R-:W-:Y:S05]  /*13d0*/  @!P0 EXIT ;  /* 0x000000000000894d */ /* 0x000fea0003800000 */
[----:B------:R-:W0:Y:S01]  /*13e0*/  S2R R7, SR_TID.X ;  /* 0x0000000000077919 */ /* 0x000e220000002100 */
[C---:B------:R-:W-:Y:S01]  /*13f0*/  ISETP.GE.U32.AND P1, PT, R6.reuse, 0x8, PT ;  /* 0x000000080600780c */ /* 0x040fe20003f26070 */
[----:B------:R-:W-:Y:S01]  /*1400*/  IMAD.MOV.U32 R16, RZ, RZ, RZ ;  /* 0x000000ffff107224 */ /* 0x000fe200078e00ff */
[----:B------:R-:W-:-:S04]  /*1410*/  LOP3.LUT R21, R6, 0x7, RZ, 0xc0, !PT ;  /* 0x0000000706157812 */ /* 0x000fc800078ec0ff */
[----:B------:R-:W-:-:S07]  /*1420*/  ISETP.NE.AND P0, PT, R21, RZ, PT ;  /* 0x000000ff1500720c */ /* 0x000fce0003f05270 */
[----:B------:R-:W-:Y:S06]  /*1430*/  @!P1 BRA `(.L_x_477) ;  /* 0x0000000000fc9947 */ /* 0x000fec0003800000 */
[----:B------:R-:W-:Y:S01]  /*1440*/  IADD3 R4, P1, PT, R2, 0x600, RZ ;  /* 0x0000060002047810 */ /* 0x000fe20007f3e0ff */
[C---:B0-----:R-:W-:Y:S01]  /*1450*/  IMAD.WIDE.U32 R12, R7.reuse, 0x4, R2 ;  /* 0x00000004070c7825 */ /* 0x041fe200078e0002 */
[----:B------:R-:W-:Y:S02]  /*1460*/  LOP3.LUT R16, R6, 0x7ffffff8, RZ, 0xc0, !PT ;  /* 0x7ffffff806107812 */ /* 0x000fe400078ec0ff */
[----:B------:R-:W-:Y:S01]  /*1470*/  IADD3 R17, PT, PT, R8, UR6, R7 ;  /* 0x0000000608117c10 */ /* 0x000fe2000fffe007 */
[----:B------:R-:W-:Y:S02]  /*1480*/  VIADD R19, R7, 0x80 ;  /* 0x0000008007137836 */ /* 0x000fe40000000000 */
[----:B------:R-:W-:Y:S02]  /*1490*/  IMAD.X R5, RZ, RZ, R3, P1 ;  /* 0x000000ffff057224 */ /* 0x000fe400008e0603 */
[----:B------:R-:W-:-:S07]  /*14a0*/  IMAD.MOV R18, RZ, RZ, -R16 ;  /* 0x000000ffff127224 */ /* 0x000fce00078e0a10 */
.L_x_478:
[----:B------:R-:W0:Y:S01]  /*14b0*/  LDC.64 R8, c[0x0][0x390] ;  /* 0x0000e400ff087b82 */ /* 0x000e220000000a00 */
[----:B--2---:R-:W-:-:S07]  /*14c0*/  SHF.R.S32.HI R14, RZ, 0x1f, R17 ;  /* 0x0000001fff0e7819 */ /* 0x004fce0000011411 */
[----:B------:R-:W1:Y:S01]  /*14d0*/  LDC.64 R10, c[0x0][0x398] ;  /* 0x0000e600ff0a7b82 */ /* 0x000e620000000a00 */
[----:B0-----:R-:W-:-:S04]  /*14e0*/  IADD3 R8, P1, P2, R17, 0x200, R8 ;  /* 0x0000020011087810 */ /* 0x001fc80007a3e008 */
[----:B------:R-:W-:Y:S02]  /*14f0*/  IADD3.X R9, PT, PT, R14, R9, RZ, P1, P2 ;  /* 0x000000090e097210 */ /* 0x000fe40000fe44ff */
[----:B-1----:R-:W-:-:S04]  /*1500*/  IADD3 R10, P3, P4, R17, 0x200, R10 ;  /* 0x00000200110a7810 */ /* 0x002fc80007c7e00a */
[----:B------:R-:W-:Y:S02]  /*1510*/  IADD3.X R11, PT, PT, R14, R11, RZ, P3, P4 ;  /* 0x0000000b0e0b7210 */ /* 0x000fe40001fe84ff */
[----:B------:R-:W2:Y:S04]  /*1520*/  LDG.E.U8 R14, desc[UR4][R8.64+-0x200] ;  /* 0xfffe0004080e7981 */ /* 0x000ea8000c1e1100 */
[----:B------:R-:W2:Y:S01]  /*1530*/  LDG.E.U8 R15, desc[UR4][R10.64+-0x200] ;  /* 0xfffe00040a0f7981 */ /* 0x000ea2000c1e1100 */
[----:B------:R-:W-:Y:S01]  /*1540*/  IMAD.MOV.U32 R20, RZ, RZ, 0x2 ;  /* 0x00000002ff147424 */ /* 0x000fe200078e00ff */
[----:B--2---:R-:W-:-:S04]  /*1550*/  ISETP.NE.AND P1, PT, R14, R15, PT ;  /* 0x0000000f0e00720c */ /* 0x004fc80003f25270 */
[----:B------:R-:W-:-:S05]  /*1560*/  SEL R23, R20, 0xffffffff, !P1 ;  /* 0xffffffff14177807 */ /* 0x000fca0004800000 */
[----:B------:R0:W-:Y:S04]  /*1570*/  STG.E desc[UR4][R12.64], R23 ;  /* 0x000000170c007986 */ /* 0x0001e8000c101904 */
[----:B------:R-:W2:Y:S04]  /*1580*/  LDG.E.U8 R14, desc[UR4][R8.64+-0x180] ;  /* 0xfffe8004080e7981 */ /* 0x000ea8000c1e1100 */
[----:B------:R-:W2:Y:S02]  /*1590*/  LDG.E.U8 R15, desc[UR4][R10.64+-0x180] ;  /* 0xfffe80040a0f7981 */ /* 0x000ea4000c1e1100 */
[----:B--2---:R-:W-:Y:S01]  /*15a0*/  ISETP.NE.AND P1, PT, R14, R15, PT ;  /* 0x0000000f0e00720c */ /* 0x004fe20003f25270 */
[----:B------:R-:W-:-:S03]  /*15b0*/  IMAD.WIDE R14, R19, 0x4, R4 ;  /* 0x00000004130e7825 */ /* 0x000fc600078e0204 */
[----:B------:R-:W-:-:S05]  /*15c0*/  SEL R25, R20, 0xffffffff, !P1 ;  /* 0xffffffff14197807 */ /* 0x000fca0004800000 */
[----:B------:R1:W-:Y:S04]  /*15d0*/  STG.E desc[UR4][R14.64+-0x600], R25 ;  /* 0xfffa00190e007986 */ /* 0x0003e8000c101904 */
[----:B------:R-:W2:Y:S04]  /*15e0*/  LDG.E.U8 R22, desc[UR4][R8.64+-0x100] ;  /* 0xffff000408167981 */ /* 0x000ea8000c1e1100 */
[----:B------:R-:W2:Y:S02]  /*15f0*/  LDG.E.U8 R27, desc[UR4][R10.64+-0x100] ;  /* 0xffff00040a1b7981 */ /* 0x000ea4000c1e1100 */
[----:B--2---:R-:W-:-:S04]  /*1600*/  ISETP.NE.AND P1, PT, R22, R27, PT ;  /* 0x0000001b1600720c */ /* 0x004fc80003f25270 */
[----:B------:R-:W-:-:S05]  /*1610*/  SEL R27, R20, 0xffffffff, !P1 ;  /* 0xffffffff141b7807 */ /* 0x000fca0004800000 */
[----:B------:R2:W-:Y:S04]  /*1620*/  STG.E desc[UR4][R14.64+-0x400], R27 ;  /* 0xfffc001b0e007986 */ /* 0x0005e8000c101904 */
[----:B------:R-:W3:Y:S04]  /*1630*/  LDG.E.U8 R22, desc[UR4][R8.64+-0x80] ;  /* 0xffff800408167981 */ /* 0x000ee8000c1e1100 */
[----:B0-----:R-:W3:Y:S02]  /*1640*/  LDG.E.U8 R23, desc[UR4][R10.64+-0x80] ;  /* 0xffff80040a177981 */ /* 0x001ee4000c1e1100 */
[----:B---3--:R-:W-:-:S04]  /*1650*/  ISETP.NE.AND P1, PT, R22, R23, PT ;  /* 0x000000171600720c */ /* 0x008fc80003f25270 */
[----:B------:R-:W-:-:S05]  /*1660*/  SEL R23, R20, 0xffffffff, !P1 ;  /* 0xffffffff14177807 */ /* 0x000fca0004800000 */
[----:B------:R0:W-:Y:S04]  /*1670*/  STG.E desc[UR4][R14.64+-0x200], R23 ;  /* 0xfffe00170e007986 */ /* 0x0001e8000c101904 */
[----:B------:R-:W3:Y:S04]  /*1680*/  LDG.E.U8 R22, desc[UR4][R8.64] ;  /* 0x0000000408167981 */ /* 0x000ee8000c1e1100 */
[----:B-1----:R-:W3:Y:S02]  /*1690*/  LDG.E.U8 R25, desc[UR4][R10.64] ;  /* 0x000000040a197981 */ /* 0x002ee4000c1e1100 */
[----:B---3--:R-:W-:-:S04]  /*16a0*/  ISETP.NE.AND P1, PT, R22, R25, PT ;  /* 0x000000191600720c */ /* 0x008fc80003f25270 */
[----:B------:R-:W-:-:S05]  /*16b0*/  SEL R25, R20, 0xffffffff, !P1 ;  /* 0xffffffff14197807 */ /* 0x000fca0004800000 */
[----:B------:R1:W-:Y:S04]  /*16c0*/  STG.E desc[UR4][R14.64], R25 ;  /* 0x000000190e007986 */ /* 0x0003e8000c101904 */
[----:B------:R-:W3:Y:S04]  /*16d0*/  LDG.E.U8 R22, desc[UR4][R8.64+0x80] ;  /* 0x0000800408167981 */ /* 0x000ee8000c1e1100 */
[----:B--2---:R-:W3:Y:S02]  /*16e0*/  LDG.E.U8 R27, desc[UR4][R10.64+0x80] ;  /* 0x000080040a1b7981 */ /* 0x004ee4000c1e1100 */
[----:B---3--:R-:W-:-:S04]  /*16f0*/  ISETP.NE.AND P1, PT, R22, R27, PT ;  /* 0x0000001b1600720c */ /* 0x008fc80003f25270 */
        /* <DEDUP_REMOVED lines=8> */
[----:B-1----:R-:W3:Y:S01]  /*1780*/  LDG.E.U8 R25, desc[UR4][R10.64+0x180] ;  /* 0x000180040a197981 */ /* 0x002ee2000c1e1100 */
[----:B------:R-:W-:Y:S01]  /*1790*/  VIADD R18, R18, 0x8 ;  /* 0x0000000812127836 */ /* 0x000fe20000000000 */
[----:B------:R-:W-:Y:S01]  /*17a0*/  IADD3 R12, P2, PT, R12, 0x1000, RZ ;  /* 0x000010000c0c7810 */ /* 0x000fe20007f5e0ff */
[----:B------:R-:W-:-:S02]  /*17b0*/  VIADD R19, R19, 0x400 ;  /* 0x0000040013137836 */ /* 0x000fc40000000000 */
[----:B------:R-:W-:Y:S02]  /*17c0*/  VIADD R17, R17, 0x400 ;  /* 0x0000040011117836 */ /* 0x000fe40000000000 */
[----:B------:R-:W-:Y:S01]  /*17d0*/  IMAD.X R13, RZ, RZ, R13, P2 ;  /* 0x000000ffff0d7224 */ /* 0x000fe200010e060d */
[----:B---3--:R-:W-:-:S04]  /*17e0*/  ISETP.NE.AND P1, PT, R22, R25, PT ;  /* 0x000000191600720c */ /* 0x008fc80003f25270 */
[----:B------:R-:W-:Y:S02]  /*17f0*/  SEL R25, R20, 0xffffffff, !P1 ;  /* 0xffffffff14197807 */ /* 0x000fe40004800000 */
[----:B------:R-:W-:-:S03]  /*1800*/  ISETP.NE.AND P1, PT, R18, RZ, PT ;  /* 0x000000ff1200720c */ /* 0x000fc60003f25270 */
[----:B------:R2:W-:Y:S10]  /*1810*/  STG.E desc[UR4][R14.64+0x600], R25 ;  /* 0x000600190e007986 */ /* 0x0005f4000c101904 */
[----:B------:R-:W-:Y:S05]  /*1820*/  @P1 BRA `(.L_x_478) ;  /* 0xfffffffc00201947 */ /* 0x000fea000383ffff */
.L_x_477:
[----:B------:R-:W-:Y:S05]  /*1830*/  @!P0 EXIT ;  /* 0x000000000000894d */ /* 0x000fea0003800000 */
[----:B------:R-:W-:Y:S02]  /*1840*/  ISETP.GE.U32.AND P1, PT, R21, 0x4, PT ;  /* 0x000000041500780c */ /* 0x000fe40003f26070 */
[----:B------:R-:W-:-:S04]  /*1850*/  LOP3.LUT R18, R6, 0x3, RZ, 0xc0, !PT ;  /* 0x0000000306127812 */ /* 0x000fc800078ec0ff */
[----:B------:R-:W-:-:S07]  /*1860*/  ISETP.NE.AND P0, PT, R18, RZ, PT ;  /* 0x000000ff1200720c */ /* 0x000fce0003f05270 */
[----:B------:R-:W-:Y:S06]  /*1870*/  @!P1 BRA `(.L_x_479) ;  /* 0x00000000007c9947 */ /* 0x000fec0003800000 */
[----:B------:R-:W1:Y:S01]  /*1880*/  LDCU.128 UR8, c[0x0][0x390] ;  /* 0x00007200ff0877ac */ /* 0x000e620008000c00 */
[----:B0-----:R-:W-:-:S04]  /*1890*/  IMAD R11, R16, 0x80, R7 ;  /* 0x00000080100b7824 */ /* 0x001fc800078e0207 */
[----:B------:R-:W-:-:S05]  /*18a0*/  IMAD.IADD R8, R0, 0x1, R11 ;  /* 0x0000000100087824 */ /* 0x000fca00078e020b */
[----:B------:R-:W-:Y:S02]  /*18b0*/  SHF.R.S32.HI R9, RZ, 0x1f, R8 ;  /* 0x0000001fff097819 */ /* 0x000fe40000011408 */
[C---:B-1----:R-:W-:Y:S02]  /*18c0*/  IADD3 R4, P1, PT, R8.reuse, UR8, RZ ;  /* 0x0000000808047c10 */ /* 0x042fe4000ff3e0ff */
[----:B------:R-:W-:Y:S02]  /*18d0*/  IADD3 R8, P2, PT, R8, UR10, RZ ;  /* 0x0000000a08087c10 */ /* 0x000fe4000ff5e0ff */
[C---:B------:R-:W-:Y:S02]  /*18e0*/  IADD3.X R5, PT, PT, R9.reuse, UR9, RZ, P1, !PT ;  /* 0x0000000909057c10 */ /* 0x040fe40008ffe4ff */
[----:B------:R-:W-:-:S03]  /*18f0*/  IADD3.X R9, PT, PT, R9, UR11, RZ, P2, !PT ;  /* 0x0000000b09097c10 */ /* 0x000fc600097fe4ff */
[----:B------:R-:W3:Y:S04]  /*1900*/  LDG.E.U8 R10, desc[UR4][R4.64] ;  /* 0x00000004040a7981 */ /* 0x000ee8000c1e1100 */
[----:B------:R-:W3:Y:S01]  /*1910*/  LDG.E.U8 R13, desc[UR4][R8.64] ;  /* 0x00000004080d7981 */ /* 0x000ee2000c1e1100 */
[----:B--2---:R-:W-:Y:S01]  /*1920*/  IMAD.MOV.U32 R14, RZ, RZ, 0x2 ;  /* 0x00000002ff0e7424 */ /* 0x004fe200078e00ff */
[----:B---3--:R-:W-:Y:S01]  /*1930*/  ISETP.NE.AND P1, PT, R10, R13, PT ;  /* 0x0000000d0a00720c */ /* 0x008fe20003f25270 */
        /* <DEDUP_REMOVED lines=14> */
[----:B0-----:R-:W2:Y:S01]  /*1a20*/  LDG.E.U8 R13, desc[UR4][R8.64+0x180] ;  /* 0x00018004080d7981 */ /* 0x001ea2000c1e1100 */
[----:B------:R-:W-:Y:S01]  /*1a30*/  VIADD R16, R16, 0x4 ;  /* 0x0000000410107836 */ /* 0x000fe20000000000 */
[----:B--2---:R-:W-:-:S04]  /*1a40*/  ISETP.NE.AND P1, PT, R12, R13, PT ;  /* 0x0000000d0c00720c */ /* 0x004fc80003f25270 */
[----:B------:R-:W-:-:S05]  /*1a50*/  SEL R13, R14, 0xffffffff, !P1 ;  /* 0xffffffff0e0d7807 */ /* 0x000fca0004800000 */
[----:B------:R1:W-:Y:S04]  /*1a60*/  STG.E desc[UR4][R10.64+0x600], R13 ;  /* 0x0006000d0a007986 */ /* 0x0003e8000c101904 */
.L_x_479:
[----:B------:R-:W-:Y:S05]  /*1a70*/  @!P0 EXIT ;  /* 0x000000000000894d */ /* 0x000fea0003800000 */
[----:B------:R-:W-:Y:S02]  /*1a80*/  ISETP.NE.AND P0, PT, R18, 0x1, PT ;  /* 0x000000011200780c */ /* 0x000fe40003f05270 */
[----:B------:R-:W-:-:S04]  /*1a90*/  LOP3.LUT R6, R6, 0x1, RZ, 0xc0, !PT ;  /* 0x0000000106067812 */ /* 0x000fc800078ec0ff */
[----:B------:R-:W-:-:S07]  /*1aa0*/  ISETP.NE.U32.AND P2, PT, R6, 0x1, PT ;  /* 0x000000010600780c */ /* 0x000fce0003f45070 */
[----:B------:R-:W-:Y:S06]  /*1ab0*/  @!P0 BRA `(.L_x_480) ;  /* 0x0000000000548947 */ /* 0x000fec0003800000 */
[----:B------:R-:W3:Y:S01]  /*1ac0*/  LDCU.128 UR8, c[0x0][0x390] ;  /* 0x00007200ff0877ac */ /* 0x000ee20008000c00 */
[----:B01----:R-:W-:-:S04]  /*1ad0*/  IMAD R13, R16, 0x80, R7 ;  /* 0x00000080100d7824 */ /* 0x003fc800078e0207 */
[----:B------:R-:W-:-:S05]  /*1ae0*/  IMAD.IADD R8, R0, 0x1, R13 ;  /* 0x0000000100087824 */ /* 0x000fca00078e020d */
[----:B------:R-:W-:Y:S02]  /*1af0*/  SHF.R.S32.HI R6, RZ, 0x1f, R8 ;  /* 0x0000001fff067819 */ /* 0x000fe40000011408 */
[C---:B---3--:R-:W-:Y:S02]  /*1b00*/  IADD3 R4, P0, PT, R8.reuse, UR8, RZ ;  /* 0x0000000808047c10 */ /* 0x048fe4000ff1e0ff */
[----:B------:R-:W-:Y:S02]  /*1b10*/  IADD3 R8, P1, PT, R8, UR10, RZ ;  /* 0x0000000a08087c10 */ /* 0x000fe4000ff3e0ff */
[C---:B------:R-:W-:Y:S02]  /*1b20*/  IADD3.X R5, PT, PT, R6.reuse, UR9, RZ, P0, !PT ;  /* 0x0000000906057c10 */ /* 0x040fe400087fe4ff */
[----:B------:R-:W-:-:S03]  /*1b30*/  IADD3.X R9, PT, PT, R6, UR11, RZ, P1, !PT ;  /* 0x0000000b06097c10 */ /* 0x000fc60008ffe4ff */
[----:B------:R-:W3:Y:S04]  /*1b40*/  LDG.E.U8 R6, desc[UR4][R4.64] ;  /* 0x0000000404067981 */ /* 0x000ee8000c1e1100 */
[----:B------:R-:W3:Y:S01]  /*1b50*/  LDG.E.U8 R11, desc[UR4][R8.64] ;  /* 0x00000004080b7981 */ /* 0x000ee2000c1e1100 */
[----:B------:R-:W-:Y:S01]  /*1b60*/  IMAD.MOV.U32 R12, RZ, RZ, 0x2 ;  /* 0x00000002ff0c7424 */ /* 0x000fe200078e00ff */
[----:B---3--:R-:W-:Y:S01]  /*1b70*/  ISETP.NE.AND P0, PT, R6, R11, PT ;  /* 0x0000000b0600720c */ /* 0x008fe20003f05270 */
[----:B------:R-:W-:-:S03]  /*1b80*/  IMAD.WIDE R10, R13, 0x4, R2 ;  /* 0x000000040d0a7825 */ /* 0x000fc600078e0202 */
[----:B------:R-:W-:-:S05]  /*1b90*/  SEL R13, R12, 0xffffffff, !P0 ;  /* 0xffffffff0c0d7807 */ /* 0x000fca0004000000 */
[----:B------:R3:W-:Y:S04]  /*1ba0*/  STG.E desc[UR4][R10.64], R13 ;  /* 0x0000000d0a007986 */ /* 0x0007e8000c101904 */
[----:B------:R-:W4:Y:S04]  /*1bb0*/  LDG.E.U8 R6, desc[UR4][R4.64+0x80] ;  /* 0x0000800404067981 */ /* 0x000f28000c1e1100 */
[----:B--2---:R-:W4:Y:S01]  /*1bc0*/  LDG.E.U8 R15, desc[UR4][R8.64+0x80] ;  /* 0x00008004080f7981 */ /* 0x004f22000c1e1100 */
[----:B------:R-:W-:Y:S01]  /*1bd0*/  VIADD R16, R16, 0x2 ;  /* 0x0000000210107836 */ /* 0x000fe20000000000 */
[----:B----4-:R-:W-:-:S04]  /*1be0*/  ISETP.NE.AND P0, PT, R6, R15, PT ;  /* 0x0000000f0600720c */ /* 0x010fc80003f05270 */
[----:B------:R-:W-:-:S05]  /*1bf0*/  SEL R15, R12, 0xffffffff, !P0 ;  /* 0xffffffff0c0f7807 */ /* 0x000fca0004000000 */
[----:B------:R3:W-:Y:S04]  /*1c00*/  STG.E desc[UR4][R10.64+0x200], R15 ;  /* 0x0002000f0a007986 */ /* 0x0007e8000c101904 */
.L_x_480:
[----:B------:R-:W-:Y:S05]  /*1c10*/  @P2 EXIT ;  /* 0x000000000000294d */ /* 0x000fea0003800000 */
[----:B------:R-:W4:Y:S01]  /*1c20*/  LDCU.128 UR8, c[0x0][0x390] ;  /* 0x00007200ff0877ac */ /* 0x000f220008000c00 */
[----:B0-----:R-:W-:-:S04]  /*1c30*/  IMAD R9, R16, 0x80, R7 ;  /* 0x0000008010097824 */ /* 0x001fc800078e0207 */
[----:B------:R-:W-:-:S05]  /*1c40*/  IMAD.IADD R0, R0, 0x1, R9 ;  /* 0x0000000100007824 */ /* 0x000fca00078e0209 */
[----:B------:R-:W-:Y:S02]  /*1c50*/  SHF.R.S32.HI R7, RZ, 0x1f, R0 ;  /* 0x0000001fff077819 */ /* 0x000fe40000011400 */
[C---:B----4-:R-:W-:Y:S02]  /*1c60*/  IADD3 R4, P0, PT, R0.reuse, UR8, RZ ;  /* 0x0000000800047c10 */ /* 0x050fe4000ff1e0ff */
[----:B------:R-:W-:Y:S02]  /*1c70*/  IADD3 R6, P1, PT, R0, UR10, RZ ;  /* 0x0000000a00067c10 */ /* 0x000fe4000ff3e0ff */
[C---:B------:R-:W-:Y:S02]  /*1c80*/  IADD3.X R5, PT, PT, R7.reuse, UR9, RZ, P0, !PT ;  /* 0x0000000907057c10 */ /* 0x040fe400087fe4ff */
[----:B------:R-:W-:-:S03]  /*1c90*/  IADD3.X R7, PT, PT, R7, UR11, RZ, P1, !PT ;  /* 0x0000000b07077c10 */ /* 0x000fc60008ffe4ff */
[----:B------:R-:W4:Y:S04]  /*1ca0*/  LDG.E.U8 R4, desc[UR4][R4.64] ;  /* 0x0000000404047981 */ /* 0x000f28000c1e1100 */
[----:B------:R-:W4:Y:S01]  /*1cb0*/  LDG.E.U8 R7, desc[UR4][R6.64] ;  /* 0x0000000406077981 */ /* 0x000f22000c1e1100 */
[----:B------:R-:W-:Y:S02]  /*1cc0*/  IMAD.MOV.U32 R0, RZ, RZ, 0x2 ;  /* 0x00000002ff007424 */ /* 0x000fe400078e00ff */
[----:B------:R-:W-:Y:S01]  /*1cd0*/  IMAD.WIDE R2, R9, 0x4, R2 ;  /* 0x0000000409027825 */ /* 0x000fe200078e0202 */
[----:B----4-:R-:W-:-:S04]  /*1ce0*/  ISETP.NE.AND P0, PT, R4, R7, PT ;  /* 0x000000070400720c */ /* 0x010fc80003f05270 */
[----:B------:R-:W-:-:S05]  /*1cf0*/  SEL R9, R0, 0xffffffff, !P0 ;  /* 0xffffffff00097807 */ /* 0x000fca0004000000 */
[----:B------:R-:W-:Y:S01]  /*1d00*/  STG.E desc[UR4][R2.64], R9 ;  /* 0x0000000902007986 */ /* 0x000fe2000c101904 */
[----:B------:R-:W-:Y:S05]  /*1d10*/  EXIT ;  /* 0x000000000000794d */ /* 0x000fea0003800000 */
.L_x_481:
        /* <DEDUP_REMOVED lines=14> */
.L_x_509:


//--------------------- .text._ZN3cub18CUB_300001_SM_10006detail9transform16transform_kernelINS2_10policy_hubILb1EN4cuda3std3__45tupleIJN6thrust24THRUST_300001_SM_1000_NS17counting_iteratorIiNSA_11use_defaultESC_SC_EEEEEE10policy1000Ei12calculoScoreNSA_6detail15normal_iteratorINSA_10device_ptrIiEEEEJSD_EEEvT0_iT1_T2_DpNS2_10kernel_argIT3_EE --------------------------
	.section	.text._ZN3cub18CUB_300001_SM_10006detail9transform16transform_kernelINS2_10policy_hubILb1EN4cuda3std3__45tupleIJN6thrust24THRUST_300001_SM_1000_NS17counting_iteratorIiNSA_11use_defaultESC_SC_EEEEEE10policy1000Ei12calculoScoreNSA_6detail15normal_iteratorINSA_10device_ptrIiEEEEJSD_EEEvT0_iT1_T2_DpNS2_10kernel_argIT3_EE,"ax",@progbits
	.align	128
        .global         _ZN3cub18CUB_300001_SM_10006detail9transform16transform_kernelINS2_10policy_hubILb1EN4cuda3std3__45tupleIJN6thrust24THRUST_300001_SM_1000_NS17counting_iteratorIiNSA_11use_defaultESC_SC_EEEEEE10policy1000Ei12calculoScoreNSA_6detail15normal_iteratorINSA_10device_ptrIiEEEEJSD_EEEvT0_iT1_T2_DpNS2_10kernel_argIT3_EE
        .type           _ZN3cub18CUB_300001_SM_10006detail9transform16transform_kernelINS2_10policy_hubILb1EN4cuda3std3__45tupleIJN6thrust24THRUST_300001_SM_1000_NS17counting_iteratorIiNSA_11use_defaultESC_SC_EEEEEE10policy1000Ei12calculoScoreNSA_6detail15normal_iteratorINSA_10device_ptrIiEEEEJSD_EEEvT0_iT1_T2_DpNS2_10kernel_argIT3_EE,@function
        .size           _ZN3cub18CUB_300001_SM_10006detail9transform16transform_kernelINS2_10policy_hubILb1EN4cuda3std3__45tupleIJN6thrust24THRUST_300001_SM_1000_NS17counting_iteratorIiNSA_11use_defaultESC_SC_EEEEEE10policy1000Ei12calculoScoreNSA_6detail15normal_iteratorINSA_10device_ptrIiEEEEJSD_EEEvT0_iT1_T2_DpNS2_10kernel_argIT3_EE,(.L_x_510 - _ZN3cub18CUB_300001_SM_10006detail9transform16transform_kernelINS2_10policy_hubILb1EN4cuda3std3__45tupleIJN6thrust24THRUST_300001_SM_1000_NS17counting_iteratorIiNSA_11use_defaultESC_SC_EEEEEE10policy1000Ei12calculoScoreNSA_6detail15normal_iteratorINSA_10device_ptrIiEEEEJSD_EEEvT0_iT1_T2_DpNS2_10kernel_argIT3_EE)
        .other          _ZN3cub18CUB_300001_SM_10006detail9transform16transform_kernelINS2_10policy_hubILb1EN4cuda3std3__45tupleIJN6thrust24THRUST_300001_SM_1000_NS17counting_iteratorIiNSA_11use_defaultESC_SC_EEEEEE10policy1000Ei12calculoScoreNSA_6detail15normal_iteratorINSA_10device_ptrIiEEEEJSD_EEEvT0_iT1_T2_DpNS2_10kernel_argIT3_EE,@"STO_CUDA_ENTRY STV_DEFAULT"
_ZN3cub18CUB_300001_SM_10006detail9transform16transform_kernelINS2_10policy_hubILb1EN4cuda3std3__45tupleIJN6thrust24THRUST_300001_SM_1000_NS17counting_iteratorIiNSA_11use_defaultESC_SC_EEEEEE10policy1000Ei12calculoScoreNSA_6detail15normal_iteratorINSA_10device_ptrIiEEEEJSD_EEEvT0_iT1_T2_DpNS2_10kernel_argIT3_EE:
.text._ZN3cub18CUB_300001_SM_10006detail9transform16transform_kernelINS2_10policy_hubILb1EN4cuda3std3__45tupleIJN6thrust24THRUST_300001_SM_1000_NS17counting_iteratorIiNSA_11use_defaultESC_SC_EEEEEE10policy1000Ei12calculoScoreNSA_6detail15normal_iteratorINSA_10device_ptrIiEEEEJSD_EEEvT0_iT1_T2_DpNS2_10kernel_argIT3_EE:
[----:B------:R-:W-:Y:S08]  /*0000*/  LDC R1, c[0x0][0x37c] ;  /* 0x0000df00ff017b82 */ /* 0x000ff00000000800 */
[----:B------:R-:W0:Y:S01]  /*0010*/  LDC.64 R6, c[0x0][0x380] ;  /* 0x0000e000ff067b82 */ /* 0x000e220000000a00 */
[----:B------:R-:W1:Y:S07]  /*0020*/  LDCU UR6, c[0x0][0x3a0] ;  /* 0x00007400ff0677ac */ /* 0x000e6e0008000800 */
[----:B------:R-:W2:Y:S08]  /*0030*/  S2UR UR4, SR_CTAID.X ;  /* 0x00000000000479c3 */ /* 0x000eb00000002500 */
[----:B------:R-:W3:Y:S01]  /*0040*/  LDC.64 R2, c[0x0][0x398] ;  /* 0x0000e600ff027b82 */ /* 0x000ee20000000a00 */
[----:B0-----:R-:W-:-:S04]  /*0050*/  IMAD.SHL.U32 R4, R7, 0x80, RZ ;  /* 0x0000008007047824 */ /* 0x001fc800078e00ff */
[----:B--2---:R-:W-:Y:S01]  /*0060*/  IMAD R19, R4, UR4, RZ ;  /* 0x0000000404137c24 */ /* 0x004fe2000f8e02ff */
[----:B------:R-:W0:Y:S03]  /*0070*/  LDCU.64 UR4, c[0x0][0x358] ;  /* 0x00006b00ff0477ac */ /* 0x000e260008000a00 */
[----:B------:R-:W-:Y:S02]  /*0080*/  IMAD.IADD R5, R6, 0x1, -R19 ;  /* 0x0000000106057824 */ /* 0x000fe400078e0a13 */
[C---:B-1----:R-:W-:Y:S02]  /*0090*/  VIADD R0, R19.reuse, UR6 ;  /* 0x0000000613007c36 */ /* 0x042fe40008000000 */
[----:B---3--:R-:W-:Y:S01]  /*00a0*/  IMAD.WIDE R2, R19, 0x4, R2 ;  /* 0x0000000413027825 */ /* 0x008fe200078e0202 */
[CC--:B------:R-:W-:Y:S02]  /*00b0*/  ISETP.GT.AND P0, PT, R4.reuse, R5.reuse, PT ;  /* 0x000000050400720c */ /* 0x0c0fe40003f04270 */
[----:B------:R-:W-:-:S11]  /*00c0*/  VIMNMX R4, PT, PT, R4, R5, PT ;  /* 0x0000000504047248 */ /* 0x000fd60003fe0100 */
[----:B0-----:R-:W-:Y:S05]  /*00d0*/  @P0 BRA `(.L_x_482) ;  /* 0x0000000800680947 */ /* 0x001fea0003800000 */
        /* <DEDUP_REMOVED lines=9> */
[----:B0-----:R-:W-:Y:S01]  /*0170*/  IMAD.WIDE.U32 R12, R11, 0x4, R2 ;  /* 0x000000040b0c7825 */ /* 0x001fe200078e0002 */
[----:B------:R-:W-:Y:S02]  /*0180*/  LOP3.LUT R10, R7, 0x7ffffff8, RZ, 0xc0, !PT ;  /* 0x7ffffff8070a7812 */ /* 0x000fe400078ec0ff */
[----:B------:R-:W-:Y:S01]  /*0190*/  IADD3 R19, PT, PT, R19, UR6, R11 ;  /* 0x0000000613137c10 */ /* 0x000fe2000fffe00b */
[----:B------:R-:W-:Y:S02]  /*01a0*/  VIADD R17, R11, 0x80 ;  /* 0x000000800b117836 */ /* 0x000fe40000000000 */
[----:B------:R-:W-:Y:S02]  /*01b0*/  IMAD.X R5, RZ, RZ, R3, P1 ;  /* 0x000000ffff057224 */ /* 0x000fe400008e0603 */
[----:B------:R-:W-:-:S07]  /*01c0*/  IMAD.MOV R16, RZ, RZ, -R10 ;  /* 0x000000ffff107224 */ /* 0x000fce00078e0a0a */
.L_x_484:
        /* <DEDUP_REMOVED lines=24> */
[----:B0-----:R-:W3:Y:S04]  /*0350*/  LDG.E.U8 R21, desc[UR4][R6.64+-0x80] ;  /* 0xffff800406157981 */ /* 0x001ee8000c1e1100 */
[----:B------:R-:W3:Y:S02]  /*0360*/  LDG.E.U8 R22, desc[UR4][R8.64+-0x80] ;  /* 0xffff800408167981 */ /* 0x000ee4000c1e1100 */
        /* <DEDUP_REMOVED lines=30> */
.L_x_483:
[----:B------:R-:W-:Y:S05]  /*0550*/  @!P0 EXIT ;  /* 0x000000000000894d */ /* 0x000fea0003800000 */
[----:B------:R-:W1:Y:S01]  /*0560*/  LDC R12, c[0x0][0x384] ;  /* 0x0000e100ff0c7b82 */ /* 0x000e620000000800 */
[----:B------:R-:W-:Y:S02]  /*0570*/  ISETP.GE.U32.AND P1, PT, R20, 0x4, PT ;  /* 0x000000041400780c */ /* 0x000fe40003f26070 */
[----:B-1----:R-:W-:-:S04]  /*0580*/  LOP3.LUT R16, R12, 0x3, RZ, 0xc0, !PT ;  /* 0x000000030c107812 */ /* 0x002fc800078ec0ff */
[----:B------:R-:W-:-:S07]  /*0590*/  ISETP.NE.AND P0, PT, R16, RZ, PT ;  /* 0x000000ff1000720c */ /* 0x000fce0003f05270 */
[----:B------:R-:W-:Y:S06]  /*05a0*/  @!P1 BRA `(.L_x_485) ;  /* 0x0000000000809947 */ /* 0x000fec0003800000 */
[----:B------:R-:W1:Y:S01]  /*05b0*/  LDCU.64 UR6, c[0x0][0x388] ;  /* 0x00007100ff0677ac */ /* 0x000e620008000a00 */
[----:B0-----:R-:W-:Y:S01]  /*05c0*/  IMAD R9, R10, 0x80, R11 ;  /* 0x000000800a097824 */ /* 0x001fe200078e020b */
[----:B------:R-:W0:Y:S03]  /*05d0*/  LDCU.64 UR8, c[0x0][0x390] ;  /* 0x00007200ff0877ac */ /* 0x000e260008000a00 */
[----:B------:R-:W-:-:S05]  /*05e0*/  IMAD.IADD R6, R0, 0x1, R9 ;  /* 0x0000000100067824 */ /* 0x000fca00078e0209 */
[----:B------:R-:W-:Y:S02]  /*05f0*/  SHF.R.S32.HI R7, RZ, 0x1f, R6 ;  /* 0x0000001fff077819 */ /* 0x000fe40000011406 */
[C---:B-1----:R-:W-:Y:S02]  /*0600*/  IADD3 R4, P1, PT, R6.reuse, UR6, RZ ;  /* 0x0000000606047c10 */ /* 0x042fe4000ff3e0ff */
[----:B0-----:R-:W-:Y:S02]  /*0610*/  IADD3 R6, P2, PT, R6, UR8, RZ ;  /* 0x0000000806067c10 */ /* 0x001fe4000ff5e0ff */
        /* <DEDUP_REMOVED lines=9> */
[----:B--2---:R-:W2:Y:S04]  /*06b0*/  LDG.E.U8 R14, desc[UR4][R4.64+0x80] ;  /* 0x00008004040e7981 */ /* 0x004ea8000c1e1100 */
        /* <DEDUP_REMOVED lines=9> */
[----:B0-----:R-:W2:Y:S04]  /*0750*/  LDG.E.U8 R13, desc[UR4][R4.64+0x180] ;  /* 0x00018004040d7981 */ /* 0x001ea8000c1e1100 */
[----:B------:R-:W2:Y:S01]  /*0760*/  LDG.E.U8 R14, desc[UR4][R6.64+0x180] ;  /* 0x00018004060e7981 */ /* 0x000ea2000c1e1100 */
[----:B------:R-:W-:Y:S01]  /*0770*/  VIADD R10, R10, 0x4 ;  /* 0x000000040a0a7836 */ /* 0x000fe20000000000 */
[----:B--2---:R-:W-:-:S04]  /*0780*/  ISETP.NE.AND P1, PT, R13, R14, PT ;  /* 0x0000000e0d00720c */ /* 0x004fc80003f25270 */
[----:B------:R-:W-:-:S05]  /*0790*/  SEL R13, R18, 0xffffffff, !P1 ;  /* 0xffffffff120d7807 */ /* 0x000fca0004800000 */
[----:B------:R1:W-:Y:S04]  /*07a0*/  STG.E desc[UR4][R8.64+0x600], R13 ;  /* 0x0006000d08007986 */ /* 0x0003e8000c101904 */
.L_x_485:
[----:B------:R-:W-:Y:S05]  /*07b0*/  @!P0 EXIT ;  /* 0x000000000000894d */ /* 0x000fea0003800000 */
[----:B------:R-:W-:Y:S02]  /*07c0*/  ISETP.NE.AND P0, PT, R16, 0x1, PT ;  /* 0x000000011000780c */ /* 0x000fe40003f05270 */
[----:B------:R-:W-:-:S04]  /*07d0*/  LOP3.LUT R12, R12, 0x1, RZ, 0xc0, !PT ;  /* 0x000000010c0c7812 */ /* 0x000fc800078ec0ff */
[----:B------:R-:W-:-:S07]  /*07e0*/  ISETP.NE.U32.AND P1, PT, R12, 0x1, PT ;  /* 0x000000010c00780c */ /* 0x000fce0003f25070 */
[----:B------:R-:W-:Y:S06]  /*07f0*/  @!P0 BRA `(.L_x_486) ;  /* 0x0000000000588947 */ /* 0x000fec0003800000 */
[----:B------:R-:W3:Y:S01]  /*0800*/  LDCU.64 UR6, c[0x0][0x388] ;  /* 0x00007100ff0677ac */ /* 0x000ee20008000a00 */
[----:B01----:R-:W-:Y:S01]  /*0810*/  IMAD R13, R10, 0x80, R11 ;  /* 0x000000800a0d7824 */ /* 0x003fe200078e020b */
[----:B------:R-:W0:Y:S03]  /*0820*/  LDCU.64 UR8, c[0x0][0x390] ;  /* 0x00007200ff0877ac */ /* 0x000e260008000a00 */
[----:B------:R-:W-:-:S05]  /*0830*/  IMAD.IADD R6, R0, 0x1, R13 ;  /* 0x0000000100067824 */ /* 0x000fca00078e020d */
[----:B------:R-:W-:Y:S02]  /*0840*/  SHF.R.S32.HI R7, RZ, 0x1f, R6 ;  /* 0x0000001fff077819 */ /* 0x000fe40000011406 */
[C---:B---3--:R-:W-:Y:S02]  /*0850*/  IADD3 R4, P0, PT, R6.reuse, UR6, RZ ;  /* 0x0000000606047c10 */ /* 0x048fe4000ff1e0ff */
[----:B0-----:R-:W-:Y:S02]  /*0860*/  IADD3 R6, P2, PT, R6, UR8, RZ ;  /* 0x0000000806067c10 */ /* 0x001fe4000ff5e0ff */
        /* <DEDUP_REMOVED lines=10> */
[----:B------:R-:W2:Y:S01]  /*0910*/  LDG.E.U8 R15, desc[UR4][R6.64+0x80] ;  /* 0x00008004060f7981 */ /* 0x000ea2000c1e1100 */
[----:B------:R-:W-:Y:S01]  /*0920*/  VIADD R10, R10, 0x2 ;  /* 0x000000020a0a7836 */ /* 0x000fe20000000000 */
[----:B--2---:R-:W-:-:S04]  /*0930*/  ISETP.NE.AND P0, PT, R12, R15, PT ;  /* 0x0000000f0c00720c */ /* 0x004fc80003f05270 */
[----:B------:R-:W-:-:S05]  /*0940*/  SEL R15, R14, 0xffffffff, !P0 ;  /* 0xffffffff0e0f7807 */ /* 0x000fca0004000000 */
[----:B------:R3:W-:Y:S04]  /*0950*/  STG.E desc[UR4][R8.64+0x200], R15 ;  /* 0x0002000f08007986 */ /* 0x0007e8000c101904 */
.L_x_486:
[----:B------:R-:W-:Y:S05]  /*0960*/  @P1 EXIT ;  /* 0x000000000000194d */ /* 0x000fea0003800000 */
[----:B------:R-:W4:Y:S01]  /*0970*/  LDCU.64 UR6, c[0x0][0x388] ;  /* 0x00007100ff0677ac */ /* 0x000f220008000a00 */
[----:B0-----:R-:W-:Y:S01]  /*0980*/  IMAD R11, R10, 0x80, R11 ;  /* 0x000000800a0b7824 */ /* 0x001fe200078e020b */
[----:B------:R-:W0:Y:S03]  /*0990*/  LDCU.64 UR8, c[0x0][0x390] ;  /* 0x00007200ff0877ac */ /* 0x000e260008000a00 */
[----:B------:R-:W-:-:S05]  /*09a0*/  IMAD.IADD R0, R0, 0x1, R11 ;  /* 0x0000000100007824 */ /* 0x000fca00078e020b */
[----:B------:R-:W-:Y:S02]  /*09b0*/  SHF.R.S32.HI R7, RZ, 0x1f, R0 ;  /* 0x0000001fff077819 */ /* 0x000fe40000011400 */
[C---:B----4-:R-:W-:Y:S02]  /*09c0*/  IADD3 R4, P0, PT, R0.reuse, UR6, RZ ;  /* 0x0000000600047c10 */ /* 0x050fe4000ff1e0ff */
[----:B0-----:R-:W-:Y:S02]  /*09d0*/  IADD3 R6, P1, PT, R0, UR8, RZ ;  /* 0x0000000800067c10 */ /* 0x001fe4000ff3e0ff */
[C---:B------:R-:W-:Y:S02]  /*09e0*/  IADD3.X R5, PT, PT, R7.reuse, UR7, RZ, P0, !PT ;  /* 0x0000000707057c10 */ /* 0x040fe400087fe4ff */
[----:B------:R-:W-:-:S03]  /*09f0*/  IADD3.X R7, PT, PT, R7, UR9, RZ, P1, !PT ;  /* 0x0000000907077c10 */ /* 0x000fc60008ffe4ff */
[----:B------:R-:W4:Y:S04]  /*0a00*/  LDG.E.U8 R4, desc[UR4][R4.64] ;  /* 0x0000000404047981 */ /* 0x000f28000c1e1100 */
[----:B------:R-:W4:Y:S01]  /*0a10*/  LDG.E.U8 R7, desc[UR4][R6.64] ;  /* 0x0000000406077981 */ /* 0x000f22000c1e1100 */
[----:B-1-3--:R-:W-:Y:S02]  /*0a20*/  IMAD.MOV.U32 R9, RZ, RZ, 0x2 ;  /* 0x00000002ff097424 */ /* 0x00afe400078e00ff */
[----:B------:R-:W-:Y:S01]  /*0a30*/  IMAD.WIDE R2, R11, 0x4, R2 ;  /* 0x000000040b027825 */ /* 0x000fe200078e0202 */
[----:B----4-:R-:W-:-:S04]  /*0a40*/  ISETP.NE.AND P0, PT, R4, R7, PT ;  /* 0x000000070400720c */ /* 0x010fc80003f05270 */
[----:B------:R-:W-:-:S05]  /*0a50*/  SEL R9, R9, 0xffffffff, !P0 ;  /* 0xffffffff09097807 */ /* 0x000fca0004000000 */
[----:B------:R-:W-:Y:S01]  /*0a60*/  STG.E desc[UR4][R2.64], R9 ;  /* 0x0000000902007986 */ /* 0x000fe2000c101904 */
[----:B------:R-:W-:Y:S05]  /*0a70*/  EXIT ;  /* 0x000000000000794d */ /* 0x000fea0003800000 */
.L_x_482:
[----:B------:R-:W-:-:S13]  /*0a80*/  ISETP.GE.AND P0, PT, R7, 0x1, PT ;  /* 0x000000010700780c */ /* 0x000fda0003f06270 */
[----:B------:R-:W-:Y:S05]  /*0a90*/  @!P0 EXIT ;  /* 0x000000000000894d */ /* 0x000fea0003800000 */
[----:B------:R-:W0:Y:S01]  /*0aa0*/  S2R R5, SR_TID.X ;  /* 0x0000000000057919 */ /* 0x000e220000002100 */
[C---:B------:R-:W-:Y:S01]  /*0ab0*/  ISETP.GE.U32.AND P0, PT, R7.reuse, 0x8, PT ;  /* 0x000000080700780c */ /* 0x040fe20003f06070 */
[----:B------:R-:W-:Y:S01]  /*0ac0*/  IMAD.MOV.U32 R6, RZ, RZ, RZ ;  /* 0x000000ffff067224 */ /* 0x000fe200078e00ff */
[----:B------:R-:W-:-:S11]  /*0ad0*/  LOP3.LUT R18, R7, 0x7, RZ, 0xc0, !PT ;  /* 0x0000000707127812 */ /* 0x000fd600078ec0ff */
[----:B------:R-:W-:Y:S05]  /*0ae0*/  @!P0 BRA `(.L_x_487) ;  /* 0x0000000400488947 */ /* 0x000fea0003800000 */
[----:B------:R-:W-:Y:S01]  /*0af0*/  LOP3.LUT R6, R7, 0x7ffffff8, RZ, 0xc0, !PT ;  /* 0x7ffffff807067812 */ /* 0x000fe200078ec0ff */
[----:B------:R-:W-:Y:S01]  /*0b00*/  IMAD.MOV.U32 R14, RZ, RZ, RZ ;  /* 0x000000ffff0e7224 */ /* 0x000fe200078e00ff */
[----:B------:R-:W1:Y:S01]  /*0b10*/  LDCU.64 UR6, c[0x0][0x388] ;  /* 0x00007100ff0677ac */ /* 0x000e620008000a00 */
[----:B------:R-:W2:Y:S05]  /*0b20*/  LDCU.64 UR8, c[0x0][0x390] ;  /* 0x00007200ff0877ac */ /* 0x000eaa0008000a00 */
.L_x_490:
[----:B0-----:R-:W-:-:S04]  /*0b30*/  IMAD R7, R14, 0x80, R5 ;  /* 0x000000800e077824 */ /* 0x001fc800078e0205 */
[----:B------:R-:W-:Y:S01]  /*0b40*/  IMAD.IADD R10, R0, 0x1, R7 ;  /* 0x00000001000a7824 */ /* 0x000fe200078e0207 */
[----:B------:R-:W-:-:S04]  /*0b50*/  ISETP.GE.AND P0, PT, R7, R4, PT ;  /* 0x000000040700720c */ /* 0x000fc80003f06270 */
[----:B------:R-:W-:Y:S02]  /*0b60*/  SHF.R.S32.HI R11, RZ, 0x1f, R10 ;  /* 0x0000001fff0b7819 */ /* 0x000fe4000001140a */
[C---:B-1----:R-:W-:Y:S02]  /*0b70*/  IADD3 R8, P1, PT, R10.reuse, UR6, RZ ;  /* 0x000000060a087c10 */ /* 0x042fe4000ff3e0ff */
[----:B--2---:R-:W-:Y:S02]  /*0b80*/  IADD3 R10, P2, PT, R10, UR8, RZ ;  /* 0x000000080a0a7c10 */ /* 0x004fe4000ff5e0ff */
        /* <DEDUP_REMOVED lines=54> */
[----:B0-----:R-:W-:Y:S01]  /*0ef0*/  @!P1 IMAD.MOV.U32 R15, RZ, RZ, 0x2 ;  /* 0x00000002ff0f9424 */ /* 0x001fe200078e00ff */
        /* <DEDUP_REMOVED lines=15> */
.L_x_489:
[----:B------:R-:W-:Y:S05]  /*0ff0*/  BSYNC.RECONVERGENT B0 ;  /* 0x0000000000007941 */ /* 0x000fea0003800200 */
.L_x_488:
[----:B------:R-:W-:Y:S05]  /*1000*/  @P1 BRA `(.L_x_490) ;  /* 0xfffffff800c81947 */ /* 0x000fea000383ffff */
.L_x_487:
[----:B------:R-:W-:-:S13]  /*1010*/  ISETP.NE.AND P0, PT, R18, RZ, PT ;  /* 0x000000ff1200720c */ /* 0x000fda0003f05270 */
[----:B------:R-:W-:Y:S05]  /*1020*/  @!P0 EXIT ;  /* 0x000000000000894d */ /* 0x000fea0003800000 */
[----:B0-----:R-:W0:Y:S01]  /*1030*/  LDC R7, c[0x0][0x384] ;  /* 0x0000e100ff077b82 */ /* 0x001e220000000800 */
[----:B------:R-:W-:Y:S02]  /*1040*/  ISETP.GE.U32.AND P1, PT, R18, 0x4, PT ;  /* 0x000000041200780c */ /* 0x000fe40003f26070 */
[----:B0-----:R-:W-:-:S04]  /*1050*/  LOP3.LUT R20, R7, 0x3, RZ, 0xc0, !PT ;  /* 0x0000000307147812 */ /* 0x001fc800078ec0ff */
[----:B------:R-:W-:-:S07]  /*1060*/  ISETP.NE.AND P0, PT, R20, RZ, PT ;  /* 0x000000ff1400720c */ /* 0x000fce0003f05270 */
[----:B------:R-:W-:Y:S06]  /*1070*/  @!P1 BRA `(.L_x_491) ;  /* 0x0000000400089947 */ /* 0x000fec0003800000 */
[----:B------:R-:W-:-:S05]  /*1080*/  IMAD R11, R6, 0x80, R5 ;  /* 0x00000080060b7824 */ /* 0x000fca00078e0205 */
[----:B------:R-:W-:-:S13]  /*1090*/  ISETP.GE.AND P2, PT, R11, R4, PT ;  /* 0x000000040b00720c */ /* 0x000fda0003f46270 */
[----:B-1----:R-:W0:Y:S01]  /*10a0*/  @!P2 LDC.64 R12, c[0x0][0x390] ;  /* 0x0000e400ff0cab82 */ /* 0x002e220000000a00 */
[----:B------:R-:W-:-:S05]  /*10b0*/  @!P2 IMAD.IADD R17, R0, 0x1, R11 ;  /* 0x000000010011a824 */ /* 0x000fca00078e020b */
[----:B------:R-:W-:Y:S02]  /*10c0*/  @!P2 SHF.R.S32.HI R10, RZ, 0x1f, R17 ;  /* 0x0000001fff0aa819 */ /* 0x000fe40000011411 */
[----:B------:R-:W1:Y:S01]  /*10d0*/  @!P2 LDC.64 R8, c[0x0][0x388] ;  /* 0x0000e200ff08ab82 */ /* 0x000e620000000a00 */
[C---:B0-----:R-:W-:Y:S02]  /*10e0*/  @!P2 IADD3 R16, P3, PT, R17.reuse, R12, RZ ;  /* 0x0000000c1110a210 */ /* 0x041fe40007f7e0ff */
[----:B-1----:R-:W-:-:S03]  /*10f0*/  @!P2 IADD3 R8, P1, PT, R17, R8, RZ ;  /* 0x000000081108a210 */ /* 0x002fc60007f3e0ff */
[C---:B------:R-:W-:Y:S02]  /*1100*/  @!P2 IMAD.X R17, R10.reuse, 0x1, R13, P3 ;  /* 0x000000010a11a824 */ /* 0x040fe400018e060d */
[----:B------:R-:W-:-:S04]  /*1110*/  @!P2 IMAD.X R9, R10, 0x1, R9, P1 ;  /* 0x000000010a09a824 */ /* 0x000fc800008e0609 */
[----:B------:R-:W2:Y:S04]  /*1120*/  @!P2 LDG.E.U8 R17, desc[UR4][R16.64] ;  /* 0x000000041011a981 */ /* 0x000ea8000c1e1100 */
[----:B------:R-:W2:Y:S01]  /*1130*/  @!P2 LDG.E.U8 R8, desc[UR4][R8.64] ;  /* 0x000000040808a981 */ /* 0x000ea2000c1e1100 */
[----:B------:R-:W-:-:S05]  /*1140*/  VIADD R19, R11, 0x80 ;  /* 0x000000800b137836 */ /* 0x000fca0000000000 */
[----:B------:R-:W-:-:S13]  /*1150*/  ISETP.GE.AND P1, PT, R19, R4, PT ;  /* 0x000000041300720c */ /* 0x000fda0003f26270 */
[----:B------:R-:W0:Y:S08]  /*1160*/  @!P1 LDC.64 R14, c[0x0][0x390] ;  /* 0x0000e400ff0e9b82 */ /* 0x000e300000000a00 */
[----:B------:R-:W1:Y:S01]  /*1170*/  @!P1 LDC.64 R12, c[0x0][0x388] ;  /* 0x0000e200ff0c9b82 */ /* 0x000e620000000a00 */
[----:B------:R-:W-:Y:S02]  /*1180*/  @!P1 IMAD.IADD R19, R0, 0x1, R19 ;  /* 0x0000000100139824 */ /* 0x000fe400078e0213 */
[----:B------:R-:W-:-:S03]  /*1190*/  @!P2 IMAD.MOV.U32 R21, RZ, RZ, 0x2 ;  /* 0x00000002ff15a424 */ /* 0x000fc600078e00ff */
[----:B------:R-:W-:Y:S02]  /*11a0*/  @!P1 SHF.R.S32.HI R10, RZ, 0x1f, R19 ;  /* 0x0000001fff0a9819 */ /* 0x000fe40000011413 */
[C---:B0-----:R-:W-:Y:S02]  /*11b0*/  @!P1 IADD3 R14, P5, PT, R19.reuse, R14, RZ ;  /* 0x0000000e130e9210 */ /* 0x041fe40007fbe0ff */
[----:B-1----:R-:W-:-:S03]  /*11c0*/  @!P1 IADD3 R12, P4, PT, R19, R12, RZ ;  /* 0x0000000c130c9210 */ /* 0x002fc60007f9e0ff */
        /* <DEDUP_REMOVED lines=8> */
[----:B------:R-:W-:-:S05]  /*1250*/  VIADD R23, R11, 0x100 ;  /* 0x000001000b177836 */ /* 0x000fca0000000000 */
[----:B------:R-:W-:-:S13]  /*1260*/  ISETP.GE.AND P2, PT, R23, R4, PT ;  /* 0x000000041700720c */ /* 0x000fda0003f46270 */
[----:B------:R-:W1:Y:S08]  /*1270*/  @!P2 LDC.64 R18, c[0x0][0x390] ;  /* 0x0000e400ff12ab82 */ /* 0x000e700000000a00 */
[----:B------:R-:W3:Y:S01]  /*1280*/  @!P2 LDC.64 R16, c[0x0][0x388] ;  /* 0x0000e200ff10ab82 */ /* 0x000ee20000000a00 */
[----:B------:R-:W-:-:S05]  /*1290*/  @!P2 IMAD.IADD R23, R0, 0x1, R23 ;  /* 0x000000010017a824 */ /* 0x000fca00078e0217 */
[----:B------:R-:W-:Y:S02]  /*12a0*/  @!P2 SHF.R.S32.HI R10, RZ, 0x1f, R23 ;  /* 0x0000001fff0aa819 */ /* 0x000fe40000011417 */
[C---:B-1----:R-:W-:Y:S02]  /*12b0*/  @!P2 IADD3 R18, P5, PT, R23.reuse, R18, RZ ;  /* 0x000000121712a210 */ /* 0x042fe40007fbe0ff */
[----:B---3--:R-:W-:-:S03]  /*12c0*/  @!P2 IADD3 R16, P4, PT, R23, R16, RZ ;  /* 0x000000101710a210 */ /* 0x008fc60007f9e0ff */
[C---:B------:R-:W-:Y:S02]  /*12d0*/  @!P2 IMAD.X R19, R10.reuse, 0x1, R19, P5 ;  /* 0x000000010a13a824 */ /* 0x040fe400028e0613 */
[----:B------:R-:W-:Y:S01]  /*12e0*/  @!P2 IMAD.X R17, R10, 0x1, R17, P4 ;  /* 0x000000010a11a824 */ /* 0x000fe200020e0611 */
[----:B--2---:R-:W-:Y:S01]  /*12f0*/  @!P1 ISETP.NE.AND P3, PT, R12, R15, PT ;  /* 0x0000000f0c00920c */ /* 0x004fe20003f65270 */
[----:B------:R-:W-:-:S05]  /*1300*/  @!P1 IMAD.MOV.U32 R12, RZ, RZ, 0x2 ;  /* 0x00000002ff0c9424 */ /* 0x000fca00078e00ff */
[----:B------:R-:W-:-:S05]  /*1310*/  @!P1 SEL R15, R12, 0xffffffff, !P3 ;  /* 0xffffffff0c0f9807 */ /* 0x000fca0005800000 */
[----:B------:R1:W-:Y:S04]  /*1320*/  @!P1 STG.E desc[UR4][R8.64+0x200], R15 ;  /* 0x0002000f08009986 */ /* 0x0003e8000c101904 */
[----:B------:R-:W2:Y:S04]  /*1330*/  @!P2 LDG.E.U8 R16, desc[UR4][R16.64] ;  /* 0x000000041010a981 */ /* 0x000ea8000c1e1100 */
[----:B------:R-:W2:Y:S01]  /*1340*/  @!P2 LDG.E.U8 R19, desc[UR4][R18.64] ;  /* 0x000000041213a981 */ /* 0x000ea2000c1e1100 */
[----:B0-----:R-:W-:-:S05]  /*1350*/  VIADD R21, R11, 0x180 ;  /* 0x000001800b157836 */ /* 0x001fca0000000000 */
[----:B------:R-:W-:-:S13]  /*1360*/  ISETP.GE.AND P1, PT, R21, R4, PT ;  /* 0x000000041500720c */ /* 0x000fda0003f26270 */
[----:B------:R-:W0:Y:S08]  /*1370*/  @!P1 LDC.64 R10, c[0x0][0x390] ;  /* 0x0000e400ff0a9b82 */ /* 0x000e300000000a00 */
[----:B------:R-:W3:Y:S01]  /*1380*/  @!P1 LDC.64 R12, c[0x0][0x388] ;  /* 0x0000e200ff0c9b82 */ /* 0x000ee20000000a00 */
[----:B------:R-:W-:Y:S02]  /*1390*/  @!P1 IMAD.IADD R21, R0, 0x1, R21 ;  /* 0x0000000100159824 */ /* 0x000fe400078e0215 */
[----:B-1----:R-:W-:-:S03]  /*13a0*/  @!P2 IMAD.MOV.U32 R15, RZ, RZ, 0x2 ;  /* 0x00000002ff0fa424 */ /* 0x002fc600078e00ff */
[----:B------:R-:W-:Y:S02]  /*13b0*/  @!P1 SHF.R.S32.HI R14, RZ, 0x1f, R21 ;  /* 0x0000001fff0e9819 */ /* 0x000fe40000011415 */
[C---:B0-----:R-:W-:Y:S02]  /*13c0*/  @!P1 IADD3 R10, P5, PT, R21.reuse, R10, RZ ;  /* 0x0000000a150a9210 */ /* 0x041fe40007fbe0ff */
[----:B---3--:R-:W-:-:S03]  /*13d0*/  @!P1 IADD3 R12, P4, PT, R21, R12, RZ ;  /* 0x0000000c150c9210 */ /* 0x008fc60007f9e0ff */
[C---:B------:R-:W-:Y:S02]  /*13e0*/  @!P1 IMAD.X R11, R14.reuse, 0x1, R11, P5 ;  /* 0x000000010e0b9824 */ /* 0x040fe400028e060b */
[----:B------:R-:W-:Y:S01]  /*13f0*/  @!P1 IMAD.X R13, R14, 0x1, R13, P4 ;  /* 0x000000010e0d9824 */ /* 0x000fe200020e060d */
[----:B--2---:R-:W-:-:S04]  /*1400*/  @!P2 ISETP.NE.AND P3, PT, R16, R19, PT ;  /* 0x000000131000a20c */ /* 0x004fc80003f65270 */
        /* <DEDUP_REMOVED lines=9> */
.L_x_491:
[----:B------:R-:W-:Y:S05]  /*14a0*/  @!P0 EXIT ;  /* 0x000000000000894d */ /* 0x000fea0003800000 */
[----:B------:R-:W-:Y:S02]  /*14b0*/  ISETP.NE.AND P1, PT, R20, 0x1, PT ;  /* 0x000000011400780c */ /* 0x000fe40003f25270 */
[----:B------:R-:W-:-:S04]  /*14c0*/  LOP3.LUT R7, R7, 0x1, RZ, 0xc0, !PT ;  /* 0x0000000107077812 */ /* 0x000fc800078ec0ff */
[----:B------:R-:W-:-:S07]  /*14d0*/  ISETP.NE.U32.AND P0, PT, R7, 0x1, PT ;  /* 0x000000010700780c */ /* 0x000fce0003f05070 */
[----:B------:R-:W-:Y:S06]  /*14e0*/  @!P1 BRA `(.L_x_492) ;  /* 0x0000000000889947 */ /* 0x000fec0003800000 */
[----:B------:R-:W-:-:S05]  /*14f0*/  IMAD R7, R6, 0x80, R5 ;  /* 0x0000008006077824 */ /* 0x000fca00078e0205 */
[----:B------:R-:W-:-:S13]  /*1500*/  ISETP.GE.AND P1, PT, R7, R4, PT ;  /* 0x000000040700720c */ /* 0x000fda0003f26270 */
[----:B------:R-:W2:Y:S01]  /*1510*/  @!P1 LDC.64 R10, c[0x0][0x390] ;  /* 0x0000e400ff0a9b82 */ /* 0x000ea20000000a00 */
[----:B01----:R-:W-:-:S05]  /*1520*/  @!P1 IMAD.IADD R15, R0, 0x1, R7 ;  /* 0x00000001000f9824 */ /* 0x003fca00078e0207 */
[----:B------:R-:W-:Y:S02]  /*1530*/  @!P1 SHF.R.S32.HI R8, RZ, 0x1f, R15 ;  /* 0x0000001fff089819 */ /* 0x000fe4000001140f */
[----:B------:R-:W0:Y:S01]  /*1540*/  @!P1 LDC.64 R12, c[0x0][0x388] ;  /* 0x0000e200ff0c9b82 */ /* 0x000e220000000a00 */
[C---:B--2---:R-:W-:Y:S02]  /*1550*/  @!P1 IADD3 R14, P3, PT, R15.reuse, R10, RZ ;  /* 0x0000000a0f0e9210 */ /* 0x044fe40007f7e0ff */
[----:B0-----:R-:W-:-:S03]  /*1560*/  @!P1 IADD3 R12, P2, PT, R15, R12, RZ ;  /* 0x0000000c0f0c9210 */ /* 0x001fc60007f5e0ff */
        /* <DEDUP_REMOVED lines=8> */
[----:B------:R-:W-:-:S05]  /*15f0*/  @!P2 IMAD.IADD R17, R0, 0x1, R17 ;  /* 0x000000010011a824 */ /* 0x000fca00078e0211 */
[----:B------:R-:W-:Y:S02]  /*1600*/  @!P2 SHF.R.S32.HI R16, RZ, 0x1f, R17 ;  /* 0x0000001fff10a819 */ /* 0x000fe40000011411 */
[C---:B0-----:R-:W-:Y:S02]  /*1610*/  @!P2 IADD3 R8, P4, PT, R17.reuse, R8, RZ ;  /* 0x000000081108a210 */ /* 0x041fe40007f9e0ff */
[----:B-1----:R-:W-:Y:S01]  /*1620*/  @!P2 IADD3 R10, P5, PT, R17, R10, RZ ;  /* 0x0000000a110aa210 */ /* 0x002fe20007fbe0ff */
[----:B------:R-:W-:Y:S02]  /*1630*/  @!P1 IMAD.MOV.U32 R17, RZ, RZ, 0x2 ;  /* 0x00000002ff119424 */ /* 0x000fe400078e00ff */
[C---:B------:R-:W-:Y:S02]  /*1640*/  @!P2 IMAD.X R9, R16.reuse, 0x1, R9, P4 ;  /* 0x000000011009a824 */ /* 0x040fe400020e0609 */
[----:B------:R-:W-:Y:S01]  /*1650*/  @!P2 IMAD.X R11, R16, 0x1, R11, P5 ;  /* 0x00000001100ba824 */ /* 0x000fe200028e060b */
[----:B--2---:R-:W-:Y:S01]  /*1660*/  @!P1 ISETP.NE.AND P3, PT, R12, R15, PT ;  /* 0x0000000f0c00920c */ /* 0x004fe20003f65270 */
[----:B------:R-:W-:-:S03]  /*1670*/  IMAD.WIDE R12, R7, 0x4, R2 ;  /* 0x00000004070c7825 */ /* 0x000fc600078e0202 */
        /* <DEDUP_REMOVED lines=9> */
.L_x_492:
[----:B------:R-:W-:Y:S05]  /*1710*/  @P0 EXIT ;  /* 0x000000000000094d */ /* 0x000fea0003800000 */
[----:B0-----:R-:W-:-:S05]  /*1720*/  IMAD R9, R6, 0x80, R5 ;  /* 0x0000008006097824 */ /* 0x001fca00078e0205 */
[----:B------:R-:W-:-:S13]  /*1730*/  ISETP.GE.AND P0, PT, R9, R4, PT ;  /* 0x000000040900720c */ /* 0x000fda0003f06270 */
[----:B------:R-:W-:Y:S05]  /*1740*/  @P0 EXIT ;  /* 0x000000000000094d */ /* 0x000fea0003800000 */
[----:B------:R-:W0:Y:S01]  /*1750*/  LDCU.64 UR6, c[0x0][0x388] ;  /* 0x00007100ff0677ac */ /* 0x000e220008000a00 */
[----:B------:R-:W-:Y:S01]  /*1760*/  IMAD.IADD R0, R0, 0x1, R9 ;  /* 0x0000000100007824 */ /* 0x000fe200078e0209 */
[----:B------:R-:W3:Y:S04]  /*1770*/  LDCU.64 UR8, c[0x0][0x390] ;  /* 0x00007200ff0877ac */ /* 0x000ee80008000a00 */
[----:B--2---:R-:W-:Y:S02]  /*1780*/  SHF.R.S32.HI R7, RZ, 0x1f, R0 ;  /* 0x0000001fff077819 */ /* 0x004fe40000011400 */
[C---:B0-----:R-:W-:Y:S02]  /*1790*/  IADD3 R4, P0, PT, R0.reuse, UR6, RZ ;  /* 0x0000000600047c10 */ /* 0x041fe4000ff1e0ff */
[----:B---3--:R-:W-:-:S02]  /*17a0*/  IADD3 R6, P1, PT, R0, UR8, RZ ;  /* 0x0000000800067c10 */ /* 0x008fc4000ff3e0ff */
        /* <DEDUP_REMOVED lines=10> */
.L_x_493:
        /* <DEDUP_REMOVED lines=11> */
.L_x_510:


//--------------------- .text._ZN3cub18CUB_300001_SM_10006detail8for_each13static_kernelINS2_12policy_hub_t12policy_500_tEmN6thrust24THRUST_300001_SM_1000_NS8cuda_cub20__uninitialized_fill7functorINS7_10device_ptrIiEEiEEEEvT0_T1_ --------------------------
	.section	.text._ZN3cub18CUB_300001_SM_10006detail8for_each13static_kernelINS2_12policy_hub_t12policy_500_tEmN6thrust24THRUST_300001_SM_1000_NS8cuda_cub20__uninitialized_fill7functorINS7_10device_ptrIiEEiEEEEvT0_T1_,"ax",@progbits
	.align	128
        .global         _ZN3cub18CUB_300001_SM_10006detail8for_each13static_kernelINS2_12policy_hub_t12policy_500_tEmN6thrust24THRUST_300001_SM_1000_NS8cuda_cub20__uninitialized_fill7functorINS7_10device_ptrIiEEiEEEEvT0_T1_
        .type           _ZN3cub18CUB_300001_SM_10006detail8for_each13static_kernelINS2_12policy_hub_t12policy_500_tEmN6thrust24THRUST_300001_SM_1000_NS8cuda_cub20__uninitialized_fill7functorINS7_10device_ptrIiEEiEEEEvT0_T1_,@function
        .size           _ZN3cub18CUB_300001_SM_10006detail8for_each13static_kernelINS2_12policy_hub_t12policy_500_tEmN6thrust24THRUST_300001_SM_1000_NS8cuda_cub20__uninitialized_fill7functorINS7_10device_ptrIiEEiEEEEvT0_T1_,(.L_x_511 - _ZN3cub18CUB_300001_SM_10006detail8for_each13static_kernelINS2_12policy_hub_t12policy_500_tEmN6thrust24THRUST_300001_SM_1000_NS8cuda_cub20__uninitialized_fill7functorINS7_10device_ptrIiEEiEEEEvT0_T1_)
        .other          _ZN3cub18CUB_300001_SM_10006detail8for_each13static_kernelINS2_12policy_hub_t12policy_500_tEmN6thrust24THRUST_300001_SM_1000_NS8cuda_cub20__uninitialized_fill7functorINS7_10device_ptrIiEEiEEEEvT0_T1_,@"STO_CUDA_ENTRY STV_DEFAULT"
_ZN3cub18CUB_300001_SM_10006detail8for_each13static_kernelINS2_12policy_hub_t12policy_500_tEmN6thrust24THRUST_300001_SM_1000_NS8cuda_cub20__uninitialized_fill7functorINS7_10device_ptrIiEEiEEEEvT0_T1_:
.text._ZN3cub18CUB_300001_SM_10006detail8for_each13static_kernelINS2_12policy_hub_t12policy_500_tEmN6thrust24THRUST_300001_SM_1000_NS8cuda_cub20__uninitialized_fill7functorINS7_10device_ptrIiEEiEEEEvT0_T1_:
[----:B------:R-:W-:Y:S08]  /*0000*/  LDC R1, c[0x0][0x37c] ;  /* 0x0000df00ff017b82 */ /* 0x000ff00000000800 */
[----:B------:R-:W0:Y:S01]  /*0010*/  S2UR UR4, SR_CTAID.X ;  /* 0x00000000000479c3 */ /* 0x000e220000002500 */
[----:B------:R-:W1:Y:S01]  /*0020*/  LDCU.64 UR6, c[0x0][0x380] ;  /* 0x00007000ff0677ac */ /* 0x000e620008000a00 */
[----:B------:R-:W2:Y:S01]  /*0030*/  LDCU.64 UR8, c[0x0][0x358] ;  /* 0x00006b00ff0877ac */ /* 0x000ea20008000a00 */
[----:B0-----:R-:W-:-:S04]  /*0040*/  UIMAD.WIDE.U32 UR4, UR4, 0x200, URZ ;  /* 0x00000200040478a5 */ /* 0x001fc8000f8e00ff */
[----:B-1----:R-:W-:-:S04]  /*0050*/  UIADD3 UR6, UP0, UPT, -UR4, UR6, URZ ;  /* 0x0000000604067290 */ /* 0x002fc8000ff1e1ff */
[----:B------:R-:W-:Y:S02]  /*0060*/  UIADD3.X UR7, UPT, UPT, ~UR5, UR7, URZ, UP0, !UPT ;  /* 0x0000000705077290 */ /* 0x000fe400087fe5ff */
[----:B------:R-:W-:-:S04]  /*0070*/  UISETP.GE.U32.AND UP0, UPT, UR6, 0x200, UPT ;  /* 0x000002000600788c */ /* 0x000fc8000bf06070 */
[----:B------:R-:W-:-:S09]  /*0080*/  UISETP.GE.U32.AND.EX UP0, UPT, UR7, URZ, UPT, UP0 ;  /* 0x000000ff0700728c */ /* 0x000fd2000bf06100 */
[----:B--2---:R-:W-:Y:S05]  /*0090*/  BRA.U !UP0, `(.L_x_494) ;  /* 0x0000000108287547 */ /* 0x004fea000b800000 */
[----:B------:R-:W0:Y:S01]  /*00a0*/  S2R R0, SR_TID.X ;  /* 0x0000000000007919 */ /* 0x000e220000002100 */
[----:B------:R-:W1:Y:S01]  /*00b0*/  LDCU.64 UR6, c[0x0][0x388] ;  /* 0x00007100ff0677ac */ /* 0x000e620008000a00 */
[----:B------:R-:W2:Y:S01]  /*00c0*/  LDC R5, c[0x0][0x390] ;  /* 0x0000e400ff057b82 */ /* 0x000ea20000000800 */
[----:B0-----:R-:W-:-:S05]  /*00d0*/  IADD3 R0, P0, PT, R0, UR4, RZ ;  /* 0x0000000400007c10 */ /* 0x001fca000ff1e0ff */
[----:B------:R-:W-:Y:S01]  /*00e0*/  IMAD.X R3, RZ, RZ, UR5, P0 ;  /* 0x00000005ff037e24 */ /* 0x000fe200080e06ff */
[----:B-1----:R-:W-:-:S04]  /*00f0*/  LEA R2, P0, R0, UR6, 0x2 ;  /* 0x0000000600027c11 */ /* 0x002fc8000f8010ff */
[----:B------:R-:W-:-:S05]  /*0100*/  LEA.HI.X R3, R0, UR7, R3, 0x2, P0 ;  /* 0x0000000700037c11 */ /* 0x000fca00080f1403 */
[----:B--2---:R-:W-:Y:S04]  /*0110*/  STG.E desc[UR8][R2.64], R5 ;  /* 0x0000000502007986 */ /* 0x004fe8000c101908 */
[----:B------:R-:W-:Y:S01]  /*0120*/  STG.E desc[UR8][R2.64+0x400], R5 ;  /* 0x0004000502007986 */ /* 0x000fe2000c101908 */
[----:B------:R-:W-:Y:S05]  /*0130*/  EXIT ;  /* 0x000000000000794d */ /* 0x000fea0003800000 */
.L_x_494:
[----:B------:R-:W0:Y:S01]  /*0140*/  S2R R0, SR_TID.X ;  /* 0x0000000000007919 */ /* 0x000e220000002100 */
[----:B------:R-:W-:Y:S01]  /*0150*/  IMAD.U32 R2, RZ, RZ, UR7 ;  /* 0x00000007ff027e24 */ /* 0x000fe2000f8e00ff */
[----:B------:R-:W1:Y:S01]  /*0160*/  LDCU.64 UR10, c[0x0][0x388] ;  /* 0x00007100ff0a77ac */ /* 0x000e620008000a00 */
[----:B------:R-:W-:Y:S01]  /*0170*/  IMAD.U32 R4, RZ, RZ, UR7 ;  /* 0x00000007ff047e24 */ /* 0x000fe2000f8e00ff */
[----:B0-----:R-:W-:-:S04]  /*0180*/  ISETP.LT.U32.AND P0, PT, R0, UR6, PT ;  /* 0x0000000600007c0c */ /* 0x001fc8000bf01070 */
[----:B------:R-:W-:Y:S01]  /*0190*/  ISETP.GT.U32.AND.EX P0, PT, R2, RZ, PT, P0 ;  /* 0x000000ff0200720c */ /* 0x000fe20003f04100 */
[C---:B------:R-:W-:Y:S01]  /*01a0*/  VIADD R2, R0.reuse, 0x100 ;  /* 0x0000010000027836 */ /* 0x040fe20000000000 */
[----:B------:R-:W-:-:S04]  /*01b0*/  IADD3 R0, P2, PT, R0, UR4, RZ ;  /* 0x0000000400007c10 */ /* 0x000fc8000ff5e0ff */
[----:B------:R-:W-:Y:S01]  /*01c0*/  ISETP.LT.U32.AND P1, PT, R2, UR6, PT ;  /* 0x0000000602007c0c */ /* 0x000fe2000bf21070 */
[----:B------:R-:W-:Y:S01]  /*01d0*/  IMAD.X R3, RZ, RZ, UR5, P2 ;  /* 0x00000005ff037e24 */ /* 0x000fe200090e06ff */
[----:B-1----:R-:W-:Y:S02]  /*01e0*/  LEA R2, P2, R0, UR10, 0x2 ;  /* 0x0000000a00027c11 */ /* 0x002fe4000f8410ff */
[----:B------:R-:W-:Y:S02]  /*01f0*/  ISETP.GT.U32.AND.EX P1, PT, R4, RZ, PT, P1 ;  /* 0x000000ff0400720c */ /* 0x000fe40003f24110 */
[----:B------:R-:W-:Y:S01]  /*0200*/  LEA.HI.X R3, R0, UR11, R3, 0x2, P2 ;  /* 0x0000000b00037c11 */ /* 0x000fe200090f1403 */
[----:B------:R-:W0:Y:S04]  /*0210*/  @P0 LDC R5, c[0x0][0x390] ;  /* 0x0000e400ff050b82 */ /* 0x000e280000000800 */
[----:B0-----:R0:W-:Y:S06]  /*0220*/  @P0 STG.E desc[UR8][R2.64], R5 ;  /* 0x0000000502000986 */ /* 0x0011ec000c101908 */
[----:B------:R-:W-:Y:S05]  /*0230*/  @!P1 EXIT ;  /* 0x000000000000994d */ /* 0x000fea0003800000 */
[----:B0-----:R-:W0:Y:S02]  /*0240*/  LDC R5, c[0x0][0x390] ;  /* 0x0000e400ff057b82 */ /* 0x001e240000000800 */
[----:B0-----:R-:W-:Y:S01]  /*0250*/  STG.E desc[UR8][R2.64+0x400], R5 ;  /* 0x0004000502007986 */ /* 0x001fe2000c101908 */
[----:B------:R-:W-:Y:S05]  /*0260*/  EXIT ;  /* 0x000000000000794d */ /* 0x000fea0003800000 */
.L_x_495:
        /* <DEDUP_REMOVED lines=9> */
.L_x_511:


//--------------------- .text._ZN3cub18CUB_300001_SM_10006detail11EmptyKernelIvEEvv --------------------------
	.section	.text._ZN3cub18CUB_300001_SM_10006detail11EmptyKernelIvEEvv,"ax",@progbits
	.align	128
        .global         _ZN3cub18CUB_300001_SM_10006detail11EmptyKernelIvEEvv
        .type           _ZN3cub18CUB_300001_SM_10006detail11EmptyKernelIvEEvv,@function
        .size           _ZN3cub18CUB_300001_SM_10006detail11EmptyKernelIvEEvv,(.L_x_512 - _ZN3cub18CUB_300001_SM_10006detail11EmptyKernelIvEEvv)
        .other          _ZN3cub18CUB_300001_SM_10006detail11EmptyKernelIvEEvv,@"STO_CUDA_ENTRY STV_DEFAULT"
_ZN3cub18CUB_300001_SM_10006detail11EmptyKernelIvEEvv:
.text._ZN3cub18CUB_300001_SM_10006detail11EmptyKernelIvEEvv:
[----:B------:R-:W-:Y:S01]  /*0000*/  LDC R1, c[0x0][0x37c] ;  /* 0x0000df00ff017b82 */ /* 0x000fe20000000800 */
[----:B------:R-:W-:Y:S05]  /*0010*/  EXIT ;  /* 0x000000000000794d */ /* 0x000fea0003800000 */
.L_x_496:
        /* <DEDUP_REMOVED lines=14> */
.L_x_512:


//--------------------- .nv.shared._ZN3cub18CUB_300001_SM_10006detail6reduce28DeviceReduceSingleTileKernelINS2_10policy_hubIiyN4cuda3__47maximumIiEEE10Policy1000EPiPfiS8_fiNS5_3std3__410__identityEEEvT0_T1_T2_T3_T4_T6_ --------------------------
	.section	.nv.shared._ZN3cub18CUB_300001_SM_10006detail6reduce28DeviceReduceSingleTileKernelINS2_10policy_hubIiyN4cuda3__47maximumIiEEE10Policy1000EPiPfiS8_fiNS5_3std3__410__identityEEEvT0_T1_T2_T3_T4_T6_,"aw",@nobits
	.sectionflags	@""
	.align	4
.nv.shared._ZN3cub18CUB_300001_SM_10006detail6reduce28DeviceReduceSingleTileKernelINS2_10policy_hubIiyN4cuda3__47maximumIiEEE10Policy1000EPiPfiS8_fiNS5_3std3__410__identityEEEvT0_T1_T2_T3_T4_T6_:
	.zero		1068


//--------------------- .nv.shared.reserved.0     --------------------------
	.section	.nv.shared.reserved.0,"aw",@nobits
	.weak		__nv_reservedSMEM_offset_0_alias
	.size		__nv_reservedSMEM_offset_0_alias, 0, 64
	.other		__nv_reservedSMEM_offset_0_alias,@"STO_CUDA_RESERVED_SHARED STV_DEFAULT"
__nv_reservedSMEM_offset_0_alias:
	.zero		0
	.zero		64


//--------------------- .nv.global                --------------------------
	.section	.nv.global,"aw",@nobits
.nv.global:
	.type		_ZN30_INTERNAL_06ac518e_4_k_cu_main6thrust24THRUST_300001_SM_1000_NS3seqE,@object
	.size		_ZN30_INTERNAL_06ac518e_4_k_cu_main6thrust24THRUST_300001_SM_1000_NS3seqE,(_ZN30_INTERNAL_06ac518e_4_k_cu_main4cuda3std3__48in_placeE - _ZN30_INTERNAL_06ac518e_4_k_cu_main6thrust24THRUST_300001_SM_1000_NS3seqE)
_ZN30_INTERNAL_06ac518e_4_k_cu_main6thrust24THRUST_300001_SM_1000_NS3seqE:
	.zero		1
	.type		_ZN30_INTERNAL_06ac518e_4_k_cu_main4cuda3std3__48in_placeE,@object
	.size		_ZN30_INTERNAL_06ac518e_4_k_cu_main4cuda3std3__48in_placeE,(_ZN30_INTERNAL_06ac518e_4_k_cu_main4cuda3std6ranges3__45__cpo4sizeE - _ZN30_INTERNAL_06ac518e_4_k_cu_main4cuda3std3__48in_placeE)
_ZN30_INTERNAL_06ac518e_4_k_cu_main4cuda3std3__48in_placeE:
	.zero		1
	.type		_ZN30_INTERNAL_06ac518e_4_k_cu_main4cuda3std6ranges3__45__cpo4sizeE,@object
	.size		_ZN30_INTERNAL_06ac518e_4_k_cu_main4cuda3std6ranges3__45__cpo4sizeE,(_ZN30_INTERNAL_06ac518e_4_k_cu_main6thrust24THRUST_300001_SM_1000_NS12placeholders2_3E - _ZN30_INTERNAL_06ac518e_4_k_cu_main4cuda3std6ranges3__45__cpo4sizeE)
_ZN30_INTERNAL_06ac518e_4_k_cu_main4cuda3std6ranges3__45__cpo4sizeE:
	.zero		1
	.type		_ZN30_INTERNAL_06ac518e_4_k_cu_main6thrust24THRUST_300001_SM_1000_NS12placeholders2_3E,@object
	.size		_ZN30_INTERNAL_06ac518e_4_k_cu_main6thrust24THRUST_300001_SM_1000_NS12placeholders2_3E,(_ZN30_INTERNAL_06ac518e_4_k_cu_main4cuda3std3__45__cpo6cbeginE - _ZN30_INTERNAL_06ac518e_4_k_cu_main6thrust24THRUST_300001_SM_1000_NS12placeholders2_3E)
_ZN30_INTERNAL_06ac518e_4_k_cu_main6thrust24THRUST_300001_SM_1000_NS12placeholders2_3E:
	.zero		1
	.type		_ZN30_INTERNAL_06ac518e_4_k_cu_main4cuda3std3__45__cpo6cbeginE,@object
	.size		_ZN30_INTERNAL_06ac518e_4_k_cu_main4cuda3std3__45__cpo6cbeginE,(_ZN30_INTERNAL_06ac518e_4_k_cu_main4cuda3std6ranges3__45__cpo6cbeginE - _ZN30_INTERNAL_06ac518e_4_k_cu_main4cuda3std3__45__cpo6cbeginE)
_ZN30_INTERNAL_06ac518e_4_k_cu_main4cuda3std3__45__cpo6cbeginE:
	.zero		1
	.type		_ZN30_INTERNAL_06ac518e_4_k_cu_main4cuda3std6ranges3__45__cpo6cbeginE,@object
	.size		_ZN30_INTERNAL_06ac518e_4_k_cu_main4cuda3std6ranges3__45__cpo6cbeginE,(_ZN30_INTERNAL_06ac518e_4_k_cu_main6thrust24THRUST_300001_SM_1000_NS12placeholders2_7E - _ZN30_INTERNAL_06ac518e_4_k_cu_main4cuda3std6ranges3__45__cpo6cbeginE)
_ZN30_INTERNAL_06ac518e_4_k_cu_main4cuda3std6ranges3__45__cpo6cbeginE:
	.zero		1
	.type		_ZN30_INTERNAL_06ac518e_4_k_cu_main6thrust24THRUST_300001_SM_1000_NS12placeholders2_7E,@object
	.size		_ZN30_INTERNAL_06ac518e_4_k_cu_main6thrust24THRUST_300001_SM_1000_NS12placeholders2_7E,(_ZN30_INTERNAL_06ac518e_4_k_cu_main4cuda3std3__45__cpo7crbeginE - _ZN30_INTERNAL_06ac518e_4_k_cu_main6thrust24THRUST_300001_SM_1000_NS12placeholders2_7E)
_ZN30_INTERNAL_06ac518e_4_k_cu_main6thrust24THRUST_300001_SM_1000_NS12placeholders2_7E:
	.zero		1
	.type		_ZN30_INTERNAL_06ac518e_4_k_cu_main4cuda3std3__45__cpo7crbeginE,@object
	.size		_ZN30_INTERNAL_06ac518e_4_k_cu_main4cuda3std3__45__cpo7crbeginE,(_ZN30_INTERNAL_06ac518e_4_k_cu_main4cuda3std6ranges3__45__cpo4nextE - _ZN30_INTERNAL_06ac518e_4_k_cu_main4cuda3std3__45__cpo7crbeginE)
_ZN30_INTERNAL_06ac518e_4_k_cu_main4cuda3std3__45__cpo7crbeginE:
	.zero		1
	.type		_ZN30_INTERNAL_06ac518e_4_k_cu_main4cuda3std6ranges3__45__cpo4nextE,@object
	.size		_ZN30_INTERNAL_06ac518e_4_k_cu_main4cuda3std6ranges3__45__cpo4nextE,(_ZN30_INTERNAL_06ac518e_4_k_cu_main4cuda3std6ranges3__45__cpo4swapE - _ZN30_INTERNAL_06ac518e_4_k_cu_main4cuda3std6ranges3__45__cpo4nextE)
_ZN30_INTERNAL_06ac518e_4_k_cu_main4cuda3std6ranges3__45__cpo4nextE:
	.zero		1
	.type		_ZN30_INTERNAL_06ac518e_4_k_cu_main4cuda3std6ranges3__45__cpo4swapE,@object
	.size		_ZN30_INTERNAL_06ac518e_4_k_cu_main4cuda3std6ranges3__45__cpo4swapE,(_ZN30_INTERNAL_06ac518e_4_k_cu_main6thrust24THRUST_300001_SM_1000_NS8cuda_cub10par_nosyncE - _ZN30_INTERNAL_06ac518e_4_k_cu_main4cuda3std6ranges3__45__cpo4swapE)
_ZN30_INTERNAL_06ac518e_4_k_cu_main4cuda3std6ranges3__45__cpo4swapE:
	.zero		1
	.type		_ZN30_INTERNAL_06ac518e_4_k_cu_main6thrust24THRUST_300001_SM_1000_NS8cuda_cub10par_nosyncE,@object
	.size		_ZN30_INTERNAL_06ac518e_4_k_cu_main6thrust24THRUST_300001_SM_1000_NS8cuda_cub10par_nosyncE,(_ZN30_INTERNAL_06ac518e_4_k_cu_main6thrust24THRUST_300001_SM_1000_NS12placeholders2_9E - _ZN30_INTERNAL_06ac518e_4_k_cu_main6thrust24THRUST_300001_SM_1000_NS8cuda_cub10par_nosyncE)
_ZN30_INTERNAL_06ac518e_4_k_cu_main6thrust24THRUST_300001_SM_1000_NS8cuda_cub10par_nosyncE:
	.zero		1
	.type		_ZN30_INTERNAL_06ac518e_4_k_cu_main6thrust24THRUST_300001_SM_1000_NS12placeholders2_9E,@object
	.size		_ZN30_INTERNAL_06ac518e_4_k_cu_main6thrust24THRUST_300001_SM_1000_NS12placeholders2_9E,(_ZN30_INTERNAL_06ac518e_4_k_cu_main4cuda3std3__432_GLOBAL__N__06ac518e_4_k_cu_main6ignoreE - _ZN30_INTERNAL_06ac518e_4_k_cu_main6thrust24THRUST_300001_SM_1000_NS12placeholders2_9E)
_ZN30_INTERNAL_06ac518e_4_k_cu_main6thrust24THRUST_300001_SM_1000_NS12placeholders2_9E:
	.zero		1
	.type		_ZN30_INTERNAL_06ac518e_4_k_cu_main4cuda3std3__432_GLOBAL__N__06ac518e_4_k_cu_main6ignoreE,@object
	.size		_ZN30_INTERNAL_06ac518e_4_k_cu_main4cuda3std3__432_GLOBAL__N__06ac518e_4_k_cu_main6ignoreE,(_ZN30_INTERNAL_06ac518e_4_k_cu_main4cuda3std6ranges3__45__cpo4dataE - _ZN30_INTERNAL_06ac518e_4_k_cu_main4cuda3std3__432_GLOBAL__N__06ac518e_4_k_cu_main6ignoreE)
_ZN30_INTERNAL_06ac518e_4_k_cu_main4cuda3std3__432_GLOBAL__N__06ac518e_4_k_cu_main6ignoreE:
	.zero		1
	.type		_ZN30_INTERNAL_06ac518e_4_k_cu_main4cuda3std6ranges3__45__cpo4dataE,@object
	.size		_ZN30_INTERNAL_06ac518e_4_k_cu_main4cuda3std6ranges3__45__cpo4dataE,(_ZN30_INTERNAL_06ac518e_4_k_cu_main6thrust24THRUST_300001_SM_1000_NS12placeholders2_1E - _ZN30_INTERNAL_06ac518e_4_k_cu_main4cuda3std6ranges3__45__cpo4dataE)
_ZN30_INTERNAL_06ac518e_4_k_cu_main4cuda3std6ranges3__45__cpo4dataE:
	.zero		1
	.type		_ZN30_INTERNAL_06ac518e_4_k_cu_main6thrust24THRUST_300001_SM_1000_NS12placeholders2_1E,@object
	.size		_ZN30_INTERNAL_06ac518e_4_k_cu_main6thrust24THRUST_300001_SM_1000_NS12placeholders2_1E,(_ZN30_INTERNAL_06ac518e_4_k_cu_main4cuda3std3__45__cpo5beginE - _ZN30_INTERNAL_06ac518e_4_k_cu_main6thrust24THRUST_300001_SM_1000_NS12placeholders2_1E)
_ZN30_INTERNAL_06ac518e_4_k_cu_main6thrust24THRUST_300001_SM_1000_NS12placeholders2_1E:
	.zero		1
	.type		_ZN30_INTERNAL_06ac518e_4_k_cu_main4cuda3std3__45__cpo5beginE,@object
	.size		_ZN30_INTERNAL_06ac518e_4_k_cu_main4cuda3std3__45__cpo5beginE,(_ZN30_INTERNAL_06ac518e_4_k_cu_main4cuda3std6ranges3__45__cpo5beginE - _ZN30_INTERNAL_06ac518e_4_k_cu_main4cuda3std3__45__cpo5beginE)
_ZN30_INTERNAL_06ac518e_4_k_cu_main4cuda3std3__45__cpo5beginE:
	.zero		1
	.type		_ZN30_INTERNAL_06ac518e_4_k_cu_main4cuda3std6ranges3__45__cpo5beginE,@object
	.size		_ZN30_INTERNAL_06ac518e_4_k_cu_main4cuda3std6ranges3__45__cpo5beginE,(_ZN30_INTERNAL_06ac518e_4_k_cu_main6thrust24THRUST_300001_SM_1000_NS12placeholders2_5E - _ZN30_INTERNAL_06ac518e_4_k_cu_main4cuda3std6ranges3__45__cpo5beginE)
_ZN30_INTERNAL_06ac518e_4_k_cu_main4cuda3std6ranges3__45__cpo5beginE:
	.zero		1
	.type		_ZN30_INTERNAL_06ac518e_4_k_cu_main6thrust24THRUST_300001_SM_1000_NS12placeholders2_5E,@object
	.size		_ZN30_INTERNAL_06ac518e_4_k_cu_main6thrust24THRUST_300001_SM_1000_NS12placeholders2_5E,(_ZN30_INTERNAL_06ac518e_4_k_cu_main4cuda3std3__45__cpo6rbeginE - _ZN30_INTERNAL_06ac518e_4_k_cu_main6thrust24THRUST_300001_SM_1000_NS12placeholders2_5E)
_ZN30_INTERNAL_06ac518e_4_k_cu_main6thrust24THRUST_300001_SM_1000_NS12placeholders2_5E:
	.zero		1
	.type		_ZN30_INTERNAL_06ac518e_4_k_cu_main4cuda3std3__45__cpo6rbeginE,@object
	.size		_ZN30_INTERNAL_06ac518e_4_k_cu_main4cuda3std3__45__cpo6rbeginE,(_ZN30_INTERNAL_06ac518e_4_k_cu_main4cuda3std6ranges3__45__cpo7advanceE - _ZN30_INTERNAL_06ac518e_4_k_cu_main4cuda3std3__45__cpo6rbeginE)
_ZN30_INTERNAL_06ac518e_4_k_cu_main4cuda3std3__45__cpo6rbeginE:
	.zero		1
	.type		_ZN30_INTERNAL_06ac518e_4_k_cu_main4cuda3std6ranges3__45__cpo7advanceE,@object
	.size		_ZN30_INTERNAL_06ac518e_4_k_cu_main4cuda3std6ranges3__45__cpo7advanceE,(_ZN30_INTERNAL_06ac518e_4_k_cu_main4cuda3std3__47nulloptE - _ZN30_INTERNAL_06ac518e_4_k_cu_main4cuda3std6ranges3__45__cpo7advanceE)
_ZN30_INTERNAL_06ac518e_4_k_cu_main4cuda3std6ranges3__45__cpo7advanceE:
	.zero		1
	.type		_ZN30_INTERNAL_06ac518e_4_k_cu_main4cuda3std3__47nulloptE,@object
	.size		_ZN30_INTERNAL_06ac518e_4_k_cu_main4cuda3std3__47nulloptE,(_ZN30_INTERNAL_06ac518e_4_k_cu_main4cuda3std6ranges3__45__cpo8distanceE - _ZN30_INTERNAL_06ac518e_4_k_cu_main4cuda3std3__47nulloptE)
_ZN30_INTERNAL_06ac518e_4_k_cu_main4cuda3std3__47nulloptE:
	.zero		1
	.type		_ZN30_INTERNAL_06ac518e_4_k_cu_main4cuda3std6ranges3__45__cpo8distanceE,@object
	.size		_ZN30_INTERNAL_06ac518e_4_k_cu_main4cuda3std6ranges3__45__cpo8distanceE,(_ZN30_INTERNAL_06ac518e_4_k_cu_main6thrust24THRUST_300001_SM_1000_NS12placeholders3_10E - _ZN30_INTERNAL_06ac518e_4_k_cu_main4cuda3std6ranges3__45__cpo8distanceE)
_ZN30_INTERNAL_06ac518e_4_k_cu_main4cuda3std6ranges3__45__cpo8distanceE:
	.zero		1
	.type		_ZN30_INTERNAL_06ac518e_4_k_cu_main6thrust24THRUST_300001_SM_1000_NS12placeholders3_10E,@object
	.size		_ZN30_INTERNAL_06ac518e_4_k_cu_main6thrust24THRUST_300001_SM_1000_NS12placeholders3_10E,(_ZN30_INTERNAL_06ac518e_4_k_cu_main4cuda3std3__419piecewise_constructE - _ZN30_INTERNAL_06ac518e_4_k_cu_main6thrust24THRUST_300001_SM_1000_NS12placeholders3_10E)
_ZN30_INTERNAL_06ac518e_4_k_cu_main6thrust24THRUST_300001_SM_1000_NS12placeholders3_10E:
	.zero		1
	.type		_ZN30_INTERNAL_06ac518e_4_k_cu_main4cuda3std3__419piecewise_constructE,@object
	.size		_ZN30_INTERNAL_06ac518e_4_k_cu_main4cuda3std3__419piecewise_constructE,(_ZN30_INTERNAL_06ac518e_4_k_cu_main4cuda3std6ranges3__45__cpo5cdataE - _ZN30_INTERNAL_06ac518e_4_k_cu_main4cuda3std3__419piecewise_constructE)
_ZN30_INTERNAL_06ac518e_4_k_cu_main4cuda3std3__419piecewise_constructE:
	.zero		1
	.type		_ZN30_INTERNAL_06ac518e_4_k_cu_main4cuda3std6ranges3__45__cpo5cdataE,@object
	.size		_ZN30_INTERNAL_06ac518e_4_k_cu_main4cuda3std6ranges3__45__cpo5cdataE,(_ZN30_INTERNAL_06ac518e_4_k_cu_main6thrust24THRUST_300001_SM_1000_NS12placeholders2_2E - _ZN30_INTERNAL_06ac518e_4_k_cu_main4cuda3std6ranges3__45__cpo5cdataE)
_ZN30_INTERNAL_06ac518e_4_k_cu_main4cuda3std6ranges3__45__cpo5cdataE:
	.zero		1
	.type		_ZN30_INTERNAL_06ac518e_4_k_cu_main6thrust24THRUST_300001_SM_1000_NS12placeholders2_2E,@object
	.size		_ZN30_INTERNAL_06ac518e_4_k_cu_main6thrust24THRUST_300001_SM_1000_NS12placeholders2_2E,(_ZN30_INTERNAL_06ac518e_4_k_cu_main4cuda3std3__45__cpo3endE - _ZN30_INTERNAL_06ac518e_4_k_cu_main6thrust24THRUST_300001_SM_1000_NS12placeholders2_2E)
_ZN30_INTERNAL_06ac518e_4_k_cu_main6thrust24THRUST_300001_SM_1000_NS12placeholders2_2E:
	.zero		1
	.type		_ZN30_INTERNAL_06ac518e_4_k_cu_main4cuda3std3__45__cpo3endE,@object
	.size		_ZN30_INTERNAL_06ac518e_4_k_cu_main4cuda3std3__45__cpo3endE,(_ZN30_INTERNAL_06ac518e_4_k_cu_main4cuda3std6ranges3__45__cpo3endE - _ZN30_INTERNAL_06ac518e_4_k_cu_main4cuda3std3__45__cpo3endE)
_ZN30_INTERNAL_06ac518e_4_k_cu_main4cuda3std3__45__cpo3endE:
	.zero		1
	.type		_ZN30_INTERNAL_06ac518e_4_k_cu_main4cuda3std6ranges3__45__cpo3endE,@object
	.size		_ZN30_INTERNAL_06ac518e_4_k_cu_main4cuda3std6ranges3__45__cpo3endE,(_ZN30_INTERNAL_06ac518e_4_k_cu_main6thrust24THRUST_300001_SM_1000_NS12placeholders2_6E - _ZN30_INTERNAL_06ac518e_4_k_cu_main4cuda3std6ranges3__45__cpo3endE)
_ZN30_INTERNAL_06ac518e_4_k_cu_main4cuda3std6ranges3__45__cpo3endE:
	.zero		1
	.type		_ZN30_INTERNAL_06ac518e_4_k_cu_main6thrust24THRUST_300001_SM_1000_NS12placeholders2_6E,@object
	.size		_ZN30_INTERNAL_06ac518e_4_k_cu_main6thrust24THRUST_300001_SM_1000_NS12placeholders2_6E,(_ZN30_INTERNAL_06ac518e_4_k_cu_main4cuda3std3__45__cpo4rendE - _ZN30_INTERNAL_06ac518e_4_k_cu_main6thrust24THRUST_300001_SM_1000_NS12placeholders2_6E)
_ZN30_INTERNAL_06ac518e_4_k_cu_main6thrust24THRUST_300001_SM_1000_NS12placeholders2_6E:
	.zero		1
	.type		_ZN30_INTERNAL_06ac518e_4_k_cu_main4cuda3std3__45__cpo4rendE,@object
	.size		_ZN30_INTERNAL_06ac518e_4_k_cu_main4cuda3std3__45__cpo4rendE,(_ZN30_INTERNAL_06ac518e_4_k_cu_main4cuda3std6ranges3__45__cpo9iter_swapE - _ZN30_INTERNAL_06ac518e_4_k_cu_main4cuda3std3__45__cpo4rendE)
_ZN30_INTERNAL_06ac518e_4_k_cu_main4cuda3std3__45__cpo4rendE:
	.zero		1
	.type		_ZN30_INTERNAL_06ac518e_4_k_cu_main4cuda3std6ranges3__45__cpo9iter_swapE,@object
	.size		_ZN30_INTERNAL_06ac518e_4_k_cu_main4cuda3std6ranges3__45__cpo9iter_swapE,(_ZN30_INTERNAL_06ac518e_4_k_cu_main4cuda3std3__48unexpectE - _ZN30_INTERNAL_06ac518e_4_k_cu_main4cuda3std6ranges3__45__cpo9iter_swapE)
_ZN30_INTERNAL_06ac518e_4_k_cu_main4cuda3std6ranges3__45__cpo9iter_swapE:
	.zero		1
	.type		_ZN30_INTERNAL_06ac518e_4_k_cu_main4cuda3std3__48unexpectE,@object
	.size		_ZN30_INTERNAL_06ac518e_4_k_cu_main4cuda3std3__48unexpectE,(_ZN30_INTERNAL_06ac518e_4_k_cu_main6thrust24THRUST_300001_SM_1000_NS8cuda_cub3parE - _ZN30_INTERNAL_06ac518e_4_k_cu_main4cuda3std3__48unexpectE)
_ZN30_INTERNAL_06ac518e_4_k_cu_main4cuda3std3__48unexpectE:
	.zero		1
	.type		_ZN30_INTERNAL_06ac518e_4_k_cu_main6thrust24THRUST_300001_SM_1000_NS8cuda_cub3parE,@object
	.size		_ZN30_INTERNAL_06ac518e_4_k_cu_main6thrust24THRUST_300001_SM_1000_NS8cuda_cub3parE,(_ZN30_INTERNAL_06ac518e_4_k_cu_main6thrust24THRUST_300001_SM_1000_NS12placeholders2_4E - _ZN30_INTERNAL_06ac518e_4_k_cu_main6thrust24THRUST_300001_SM_1000_NS8cuda_cub3parE)
_ZN30_INTERNAL_06ac518e_4_k_cu_main6thrust24THRUST_300001_SM_1000_NS8cuda_cub3parE:
	.zero		1
	.type		_ZN30_INTERNAL_06ac518e_4_k_cu_main6thrust24THRUST_300001_SM_1000_NS12placeholders2_4E,@object
	.size		_ZN30_INTERNAL_06ac518e_4_k_cu_main6thrust24THRUST_300001_SM_1000_NS12placeholders2_4E,(_ZN30_INTERNAL_06ac518e_4_k_cu_main4cuda3std3__45__cpo4cendE - _ZN30_INTERNAL_06ac518e_4_k_cu_main6thrust24THRUST_300001_SM_1000_NS12placeholders2_4E)
_ZN30_INTERNAL_06ac518e_4_k_cu_main6thrust24THRUST_300001_SM_1000_NS12placeholders2_4E:
	.zero		1
	.type		_ZN30_INTERNAL_06ac518e_4_k_cu_main4cuda3std3__45__cpo4cendE,@object
	.size		_ZN30_INTERNAL_06ac518e_4_k_cu_main4cuda3std3__45__cpo4cendE,(_ZN30_INTERNAL_06ac518e_4_k_cu_main4cuda3std6ranges3__45__cpo4cendE - _ZN30_INTERNAL_06ac518e_4_k_cu_main4cuda3std3__45__cpo4cendE)
_ZN30_INTERNAL_06ac518e_4_k_cu_main4cuda3std3__45__cpo4cendE:
	.zero		1
	.type		_ZN30_INTERNAL_06ac518e_4_k_cu_main4cuda3std6ranges3__45__cpo4cendE,@object
	.size		_ZN30_INTERNAL_06ac518e_4_k_cu_main4cuda3std6ranges3__45__cpo4cendE,(_ZN30_INTERNAL_06ac518e_4_k_cu_main4cuda3std3__420unreachable_sentinelE - _ZN30_INTERNAL_06ac518e_4_k_cu_main4cuda3std6ranges3__45__cpo4cendE)
_ZN30_INTERNAL_06ac518e_4_k_cu_main4cuda3std6ranges3__45__cpo4cendE:
	.zero		1
	.type		_ZN30_INTERNAL_06ac518e_4_k_cu_main4cuda3std3__420unreachable_sentinelE,@object
	.size		_ZN30_INTERNAL_06ac518e_4_k_cu_main4cuda3std3__420unreachable_sentinelE,(_ZN30_INTERNAL_06ac518e_4_k_cu_main4cuda3std6ranges3__45__cpo5ssizeE - _ZN30_INTERNAL_06ac518e_4_k_cu_main4cuda3std3__420unreachable_sentinelE)
_ZN30_INTERNAL_06ac518e_4_k_cu_main4cuda3std3__420unreachable_sentinelE:
	.zero		1
	.type		_ZN30_INTERNAL_06ac518e_4_k_cu_main4cuda3std6ranges3__45__cpo5ssizeE,@object
	.size		_ZN30_INTERNAL_06ac518e_4_k_cu_main4cuda3std6ranges3__45__cpo5ssizeE,(_ZN30_INTERNAL_06ac518e_4_k_cu_main6thrust24THRUST_300001_SM_1000_NS12placeholders2_8E - _ZN30_INTERNAL_06ac518e_4_k_cu_main4cuda3std6ranges3__45__cpo5ssizeE)
_ZN30_INTERNAL_06ac518e_4_k_cu_main4cuda3std6ranges3__45__cpo5ssizeE:
	.zero		1
	.type		_ZN30_INTERNAL_06ac518e_4_k_cu_main6thrust24THRUST_300001_SM_1000_NS12placeholders2_8E,@object
	.size		_ZN30_INTERNAL_06ac518e_4_k_cu_main6thrust24THRUST_300001_SM_1000_NS12placeholders2_8E,(_ZN30_INTERNAL_06ac518e_4_k_cu_main4cuda3std3__45__cpo5crendE - _ZN30_INTERNAL_06ac518e_4_k_cu_main6thrust24THRUST_300001_SM_1000_NS12placeholders2_8E)
_ZN30_INTERNAL_06ac518e_4_k_cu_main6thrust24THRUST_300001_SM_1000_NS12placeholders2_8E:
	.zero		1
	.type		_ZN30_INTERNAL_06ac518e_4_k_cu_main4cuda3std3__45__cpo5crendE,@object
	.size		_ZN30_INTERNAL_06ac518e_4_k_cu_main4cuda3std3__45__cpo5crendE,(_ZN30_INTERNAL_06ac518e_4_k_cu_main4cuda3std6ranges3__45__cpo4prevE - _ZN30_INTERNAL_06ac518e_4_k_cu_main4cuda3std3__45__cpo5crendE)
_ZN30_INTERNAL_06ac518e_4_k_cu_main4cuda3std3__45__cpo5crendE:
	.zero		1
	.type		_ZN30_INTERNAL_06ac518e_4_k_cu_main4cuda3std6ranges3__45__cpo4prevE,@object
	.size		_ZN30_INTERNAL_06ac518e_4_k_cu_main4cuda3std6ranges3__45__cpo4prevE,(_ZN30_INTERNAL_06ac518e_4_k_cu_main4cuda3std6ranges3__45__cpo9iter_moveE - _ZN30_INTERNAL_06ac518e_4_k_cu_main4cuda3std6ranges3__45__cpo4prevE)
_ZN30_INTERNAL_06ac518e_4_k_cu_main4cuda3std6ranges3__45__cpo4prevE:
	.zero		1
	.type		_ZN30_INTERNAL_06ac518e_4_k_cu_main4cuda3std6ranges3__45__cpo9iter_moveE,@object
	.size		_ZN30_INTERNAL_06ac518e_4_k_cu_main4cuda3std6ranges3__45__cpo9iter_moveE,(_ZN30_INTERNAL_06ac518e_4_k_cu_main6thrust24THRUST_300001_SM_1000_NS6system6detail10sequential3seqE - _ZN30_INTERNAL_06ac518e_4_k_cu_main4cuda3std6ranges3__45__cpo9iter_moveE)
_ZN30_INTERNAL_06ac518e_4_k_cu_main4cuda3std6ranges3__45__cpo9iter_moveE:
	.zero		1
	.type		_ZN30_INTERNAL_06ac518e_4_k_cu_main6thrust24THRUST_300001_SM_1000_NS6system6detail10sequential3seqE,@object
	.size		_ZN30_INTERNAL_06ac518e_4_k_cu_main6thrust24THRUST_300001_SM_1000_NS6system6detail10sequential3seqE,(.L_31 - _ZN30_INTERNAL_06ac518e_4_k_cu_main6thrust24THRUST_300001_SM_1000_NS6system6detail10sequential3seqE)
_ZN30_INTERNAL_06ac518e_4_k_cu_main6thrust24THRUST_300001_SM_1000_NS6system6detail10sequential3seqE:
	.zero		1
.L_31:


//--------------------- .nv.shared._ZN3cub18CUB_300001_SM_10006detail6reduce18DeviceReduceKernelINS2_10policy_hubIiyN4cuda3__47maximumIiEEE10Policy1000EN6thrust24THRUST_300001_SM_1000_NS6detail15normal_iteratorINSC_10device_ptrIiEEEEyS8_iNS5_3std3__410__identityEEEvT0_PT3_T1_NS0_13GridEvenShareISO_EET2_T4_ --------------------------
	.section	.nv.shared._ZN3cub18CUB_300001_SM_10006detail6reduce18DeviceReduceKernelINS2_10policy_hubIiyN4cuda3__47maximumIiEEE10Policy1000EN6thrust24THRUST_300001_SM_1000_NS6detail15normal_iteratorINSC_10device_ptrIiEEEEyS8_iNS5_3std3__410__identityEEEvT0_PT3_T1_NS0_13GridEvenShareISO_EET2_T4_,"aw",@nobits
	.sectionflags	@""
	.align	4
.nv.shared._ZN3cub18CUB_300001_SM_10006detail6reduce18DeviceReduceKernelINS2_10policy_hubIiyN4cuda3__47maximumIiEEE10Policy1000EN6thrust24THRUST_300001_SM_1000_NS6detail15normal_iteratorINSC_10device_ptrIiEEEEyS8_iNS5_3std3__410__identityEEEvT0_PT3_T1_NS0_13GridEvenShareISO_EET2_T4_:
	.zero		1068


//--------------------- .nv.shared._ZN3cub18CUB_300001_SM_10006detail6reduce28DeviceReduceSingleTileKernelINS2_10policy_hubIiyN4cuda3__47maximumIiEEE10Policy1000EN6thrust24THRUST_300001_SM_1000_NS6detail15normal_iteratorINSC_10device_ptrIiEEEEPfyS8_fiNS5_3std3__410__identityEEEvT0_T1_T2_T3_T4_T6_ --------------------------
	.section	.nv.shared._ZN3cub18CUB_300001_SM_10006detail6reduce28DeviceReduceSingleTileKernelINS2_10policy_hubIiyN4cuda3__47maximumIiEEE10Policy1000EN6thrust24THRUST_300001_SM_1000_NS6detail15normal_iteratorINSC_10device_ptrIiEEEEPfyS8_fiNS5_3std3__410__identityEEEvT0_T1_T2_T3_T4_T6_,"aw",@nobits
	.sectionflags	@""
	.align	4
.nv.shared._ZN3cub18CUB_300001_SM_10006detail6reduce28DeviceReduceSingleTileKernelINS2_10policy_hubIiyN4cuda3__47maximumIiEEE10Policy1000EN6thrust24THRUST_300001_SM_1000_NS6detail15normal_iteratorINSC_10device_ptrIiEEEEPfyS8_fiNS5_3std3__410__identityEEEvT0_T1_T2_T3_T4_T6_:
	.zero		1068


//--------------------- .nv.shared._ZN3cub18CUB_300001_SM_10006detail6reduce28DeviceReduceSingleTileKernelINS2_10policy_hubIijN4cuda3__47maximumIiEEE10Policy1000EPiPfiS8_fiNS5_3std3__410__identityEEEvT0_T1_T2_T3_T4_T6_ --------------------------
	.section	.nv.shared._ZN3cub18CUB_300001_SM_10006detail6reduce28DeviceReduceSingleTileKernelINS2_10policy_hubIijN4cuda3__47maximumIiEEE10Policy1000EPiPfiS8_fiNS5_3std3__410__identityEEEvT0_T1_T2_T3_T4_T6_,"aw",@nobits
	.sectionflags	@""
	.align	4
.nv.shared._ZN3cub18CUB_300001_SM_10006detail6reduce28DeviceReduceSingleTileKernelINS2_10policy_hubIijN4cuda3__47maximumIiEEE10Policy1000EPiPfiS8_fiNS5_3std3__410__identityEEEvT0_T1_T2_T3_T4_T6_:
	.zero		1068


//--------------------- .nv.shared._ZN3cub18CUB_300001_SM_10006detail6reduce18DeviceReduceKernelINS2_10policy_hubIijN4cuda3__47maximumIiEEE10Policy1000EN6thrust24THRUST_300001_SM_1000_NS6detail15normal_iteratorINSC_10device_ptrIiEEEEjS8_iNS5_3std3__410__identityEEEvT0_PT3_T1_NS0_13GridEvenShareISO_EET2_T4_ --------------------------
	.section	.nv.shared._ZN3cub18CUB_300001_SM_10006detail6reduce18DeviceReduceKernelINS2_10policy_hubIijN4cuda3__47maximumIiEEE10Policy1000EN6thrust24THRUST_300001_SM_1000_NS6detail15normal_iteratorINSC_10device_ptrIiEEEEjS8_iNS5_3std3__410__identityEEEvT0_PT3_T1_NS0_13GridEvenShareISO_EET2_T4_,"aw",@nobits
	.sectionflags	@""
	.align	4
.nv.shared._ZN3cub18CUB_300001_SM_10006detail6reduce18DeviceReduceKernelINS2_10policy_hubIijN4cuda3__47maximumIiEEE10Policy1000EN6thrust24THRUST_300001_SM_1000_NS6detail15normal_iteratorINSC_10device_ptrIiEEEEjS8_iNS5_3std3__410__identityEEEvT0_PT3_T1_NS0_13GridEvenShareISO_EET2_T4_:
	.zero		1068


//--------------------- .nv.shared._ZN3cub18CUB_300001_SM_10006detail6reduce28DeviceReduceSingleTileKernelINS2_10policy_hubIijN4cuda3__47maximumIiEEE10Policy1000EN6thrust24THRUST_300001_SM_1000_NS6detail15normal_iteratorINSC_10device_ptrIiEEEEPfjS8_fiNS5_3std3__410__identityEEEvT0_T1_T2_T3_T4_T6_ --------------------------
	.section	.nv.shared._ZN3cub18CUB_300001_SM_10006detail6reduce28DeviceReduceSingleTileKernelINS2_10policy_hubIijN4cuda3__47maximumIiEEE10Policy1000EN6thrust24THRUST_300001_SM_1000_NS6detail15normal_iteratorINSC_10device_ptrIiEEEEPfjS8_fiNS5_3std3__410__identityEEEvT0_T1_T2_T3_T4_T6_,"aw",@nobits
	.sectionflags	@""
	.align	4
.nv.shared._ZN3cub18CUB_300001_SM_10006detail6reduce28DeviceReduceSingleTileKernelINS2_10policy_hubIijN4cuda3__47maximumIiEEE10Policy1000EN6thrust24THRUST_300001_SM_1000_NS6detail15normal_iteratorINSC_10device_ptrIiEEEEPfjS8_fiNS5_3std3__410__identityEEEvT0_T1_T2_T3_T4_T6_:
	.zero		1068


//--------------------- .nv.shared._ZN3cub18CUB_300001_SM_10006detail6reduce28DeviceReduceSingleTileKernelINS2_10policy_hubIiyN4cuda3std3__44plusIiEEE10Policy1000EPiPfiS9_fiNS7_10__identityEEEvT0_T1_T2_T3_T4_T6_ --------------------------
	.section	.nv.shared._ZN3cub18CUB_300001_SM_10006detail6reduce28DeviceReduceSingleTileKernelINS2_10policy_hubIiyN4cuda3std3__44plusIiEEE10Policy1000EPiPfiS9_fiNS7_10__identityEEEvT0_T1_T2_T3_T4_T6_,"aw",@nobits
	.sectionflags	@""
	.align	4
.nv.shared._ZN3cub18CUB_300001_SM_10006detail6reduce28DeviceReduceSingleTileKernelINS2_10policy_hubIiyN4cuda3std3__44plusIiEEE10Policy1000EPiPfiS9_fiNS7_10__identityEEEvT0_T1_T2_T3_T4_T6_:
	.zero		1068


//--------------------- .nv.shared._ZN3cub18CUB_300001_SM_10006detail6reduce18DeviceReduceKernelINS2_10policy_hubIiyN4cuda3std3__44plusIiEEE10Policy1000EN6thrust24THRUST_300001_SM_1000_NS6detail15normal_iteratorINSD_10device_ptrIiEEEEyS9_iNS7_10__identityEEEvT0_PT3_T1_NS0_13GridEvenShareISN_EET2_T4_ --------------------------
	.section	.nv.shared._ZN3cub18CUB_300001_SM_10006detail6reduce18DeviceReduceKernelINS2_10policy_hubIiyN4cuda3std3__44plusIiEEE10Policy1000EN6thrust24THRUST_300001_SM_1000_NS6detail15normal_iteratorINSD_10device_ptrIiEEEEyS9_iNS7_10__identityEEEvT0_PT3_T1_NS0_13GridEvenShareISN_EET2_T4_,"aw",@nobits
	.sectionflags	@""
	.align	4
.nv.shared._ZN3cub18CUB_300001_SM_10006detail6reduce18DeviceReduceKernelINS2_10policy_hubIiyN4cuda3std3__44plusIiEEE10Policy1000EN6thrust24THRUST_300001_SM_1000_NS6detail15normal_iteratorINSD_10device_ptrIiEEEEyS9_iNS7_10__identityEEEvT0_PT3_T1_NS0_13GridEvenShareISN_EET2_T4_:
	.zero		1068


//--------------------- .nv.shared._ZN3cub18CUB_300001_SM_10006detail6reduce28DeviceReduceSingleTileKernelINS2_10policy_hubIiyN4cuda3std3__44plusIiEEE10Policy1000EN6thrust24THRUST_300001_SM_1000_NS6detail15normal_iteratorINSD_10device_ptrIiEEEEPfyS9_fiNS7_10__identityEEEvT0_T1_T2_T3_T4_T6_ --------------------------
	.section	.nv.shared._ZN3cub18CUB_300001_SM_10006detail6reduce28DeviceReduceSingleTileKernelINS2_10policy_hubIiyN4cuda3std3__44plusIiEEE10Policy1000EN6thrust24THRUST_300001_SM_1000_NS6detail15normal_iteratorINSD_10device_ptrIiEEEEPfyS9_fiNS7_10__identityEEEvT0_T1_T2_T3_T4_T6_,"aw",@nobits
	.sectionflags	@""
	.align	4
.nv.shared._ZN3cub18CUB_300001_SM_10006detail6reduce28DeviceReduceSingleTileKernelINS2_10policy_hubIiyN4cuda3std3__44plusIiEEE10Policy1000EN6thrust24THRUST_300001_SM_1000_NS6detail15normal_iteratorINSD_10device_ptrIiEEEEPfyS9_fiNS7_10__identityEEEvT0_T1_T2_T3_T4_T6_:
	.zero		1068


//--------------------- .nv.shared._ZN3cub18CUB_300001_SM_10006detail6reduce28DeviceReduceSingleTileKernelINS2_10policy_hubIijN4cuda3std3__44plusIiEEE10Policy1000EPiPfiS9_fiNS7_10__identityEEEvT0_T1_T2_T3_T4_T6_ --------------------------
	.section	.nv.shared._ZN3cub18CUB_300001_SM_10006detail6reduce28DeviceReduceSingleTileKernelINS2_10policy_hubIijN4cuda3std3__44plusIiEEE10Policy1000EPiPfiS9_fiNS7_10__identityEEEvT0_T1_T2_T3_T4_T6_,"aw",@nobits
	.sectionflags	@""
	.align	4
.nv.shared._ZN3cub18CUB_300001_SM_10006detail6reduce28DeviceReduceSingleTileKernelINS2_10policy_hubIijN4cuda3std3__44plusIiEEE10Policy1000EPiPfiS9_fiNS7_10__identityEEEvT0_T1_T2_T3_T4_T6_:
	.zero		1068


//--------------------- .nv.shared._ZN3cub18CUB_300001_SM_10006detail6reduce18DeviceReduceKernelINS2_10policy_hubIijN4cuda3std3__44plusIiEEE10Policy1000EN6thrust24THRUST_300001_SM_1000_NS6detail15normal_iteratorINSD_10device_ptrIiEEEEjS9_iNS7_10__identityEEEvT0_PT3_T1_NS0_13GridEvenShareISN_EET2_T4_ --------------------------
	.section	.nv.shared._ZN3cub18CUB_300001_SM_10006detail6reduce18DeviceReduceKernelINS2_10policy_hubIijN4cuda3std3__44plusIiEEE10Policy1000EN6thrust24THRUST_300001_SM_1000_NS6detail15normal_iteratorINSD_10device_ptrIiEEEEjS9_iNS7_10__identityEEEvT0_PT3_T1_NS0_13GridEvenShareISN_EET2_T4_,"aw",@nobits
	.sectionflags	@""
	.align	4
.nv.shared._ZN3cub18CUB_300001_SM_10006detail6reduce18DeviceReduceKernelINS2_10policy_hubIijN4cuda3std3__44plusIiEEE10Policy1000EN6thrust24THRUST_300001_SM_1000_NS6detail15normal_iteratorINSD_10device_ptrIiEEEEjS9_iNS7_10__identityEEEvT0_PT3_T1_NS0_13GridEvenShareISN_EET2_T4_:
	.zero		1068


//--------------------- .nv.shared._ZN3cub18CUB_300001_SM_10006detail6reduce28DeviceReduceSingleTileKernelINS2_10policy_hubIijN4cuda3std3__44plusIiEEE10Policy1000EN6thrust24THRUST_300001_SM_1000_NS6detail15normal_iteratorINSD_10device_ptrIiEEEEPfjS9_fiNS7_10__identityEEEvT0_T1_T2_T3_T4_T6_ --------------------------
	.section	.nv.shared._ZN3cub18CUB_300001_SM_10006detail6reduce28DeviceReduceSingleTileKernelINS2_10policy_hubIijN4cuda3std3__44plusIiEEE10Policy1000EN6thrust24THRUST_300001_SM_1000_NS6detail15normal_iteratorINSD_10device_ptrIiEEEEPfjS9_fiNS7_10__identityEEEvT0_T1_T2_T3_T4_T6_,"aw",@nobits
	.sectionflags	@""
	.align	4
.nv.shared._ZN3cub18CUB_300001_SM_10006detail6reduce28DeviceReduceSingleTileKernelINS2_10policy_hubIijN4cuda3std3__44plusIiEEE10Policy1000EN6thrust24THRUST_300001_SM_1000_NS6detail15normal_iteratorINSD_10device_ptrIiEEEEPfjS9_fiNS7_10__identityEEEvT0_T1_T2_T3_T4_T6_:
	.zero		1068


//--------------------- .nv.constant0._ZN3cub18CUB_300001_SM_10006detail6reduce28DeviceReduceSingleTileKernelINS2_10policy_hubIiyN4cuda3__47maximumIiEEE10Policy1000EPiPfiS8_fiNS5_3std3__410__identityEEEvT0_T1_T2_T3_T4_T6_ --------------------------
	.section	.nv.constant0._ZN3cub18CUB_300001_SM_10006detail6reduce28DeviceReduceSingleTileKernelINS2_10policy_hubIiyN4cuda3__47maximumIiEEE10Policy1000EPiPfiS8_fiNS5_3std3__410__identityEEEvT0_T1_T2_T3_T4_T6_,"a",@progbits
	.sectionflags	@""
	.align	4
.nv.constant0._ZN3cub18CUB_300001_SM_10006detail6reduce28DeviceReduceSingleTileKernelINS2_10policy_hubIiyN4cuda3__47maximumIiEEE10Policy1000EPiPfiS8_fiNS5_3std3__410__identityEEEvT0_T1_T2_T3_T4_T6_:
	.zero		925


//--------------------- .nv.constant0._ZN3cub18CUB_300001_SM_10006detail6reduce18DeviceReduceKernelINS2_10policy_hubIiyN4cuda3__47maximumIiEEE10Policy1000EN6thrust24THRUST_300001_SM_1000_NS6detail15normal_iteratorINSC_10device_ptrIiEEEEyS8_iNS5_3std3__410__identityEEEvT0_PT3_T1_NS0_13GridEvenShareISO_EET2_T4_ --------------------------
	.section	.nv.constant0._ZN3cub18CUB_300001_SM_10006detail6reduce18DeviceReduceKernelINS2_10policy_hubIiyN4cuda3__47maximumIiEEE10Policy1000EN6thrust24THRUST_300001_SM_1000_NS6detail15normal_iteratorINSC_10device_ptrIiEEEEyS8_iNS5_3std3__410__identityEEEvT0_PT3_T1_NS0_13GridEvenShareISO_EET2_T4_,"a",@progbits
	.sectionflags	@""
	.align	4
.nv.constant0._ZN3cub18CUB_300001_SM_10006detail6reduce18DeviceReduceKernelINS2_10policy_hubIiyN4cuda3__47maximumIiEEE10Policy1000EN6thrust24THRUST_300001_SM_1000_NS6detail15normal_iteratorINSC_10device_ptrIiEEEEyS8_iNS5_3std3__410__identityEEEvT0_PT3_T1_NS0_13GridEvenShareISO_EET2_T4_:
	.zero		994


//--------------------- .nv.constant0._ZN3cub18CUB_300001_SM_10006detail6reduce28DeviceReduceSingleTileKernelINS2_10policy_hubIiyN4cuda3__47maximumIiEEE10Policy1000EN6thrust24THRUST_300001_SM_1000_NS6detail15normal_iteratorINSC_10device_ptrIiEEEEPfyS8_fiNS5_3std3__410__identityEEEvT0_T1_T2_T3_T4_T6_ --------------------------
	.section	.nv.constant0._ZN3cub18CUB_300001_SM_10006detail6reduce28DeviceReduceSingleTileKernelINS2_10policy_hubIiyN4cuda3__47maximumIiEEE10Policy1000EN6thrust24THRUST_300001_SM_1000_NS6detail15normal_iteratorINSC_10device_ptrIiEEEEPfyS8_fiNS5_3std3__410__identityEEEvT0_T1_T2_T3_T4_T6_,"a",@progbits
	.sectionflags	@""
	.align	4
.nv.constant0._ZN3cub18CUB_300001_SM_10006detail6reduce28DeviceReduceSingleTileKernelINS2_10policy_hubIiyN4cuda3__47maximumIiEEE10Policy1000EN6thrust24THRUST_300001_SM_1000_NS6detail15normal_iteratorINSC_10device_ptrIiEEEEPfyS8_fiNS5_3std3__410__identityEEEvT0_T1_T2_T3_T4_T6_:
	.zero		929


//--------------------- .nv.constant0._ZN3cub18CUB_300001_SM_10006detail6reduce28DeviceReduceSingleTileKernelINS2_10policy_hubIijN4cuda3__47maximumIiEEE10Policy1000EPiPfiS8_fiNS5_3std3__410__identityEEEvT0_T1_T2_T3_T4_T6_ --------------------------
	.section	.nv.constant0._ZN3cub18CUB_300001_SM_10006detail6reduce28DeviceReduceSingleTileKernelINS2_10policy_hubIijN4cuda3__47maximumIiEEE10Policy1000EPiPfiS8_fiNS5_3std3__410__identityEEEvT0_T1_T2_T3_T4_T6_,"a",@progbits
	.sectionflags	@""
	.align	4
.nv.constant0._ZN3cub18CUB_300001_SM_10006detail6reduce28DeviceReduceSingleTileKernelINS2_10policy_hubIijN4cuda3__47maximumIiEEE10Policy1000EPiPfiS8_fiNS5_3std3__410__identityEEEvT0_T1_T2_T3_T4_T6_:
	.zero		925


//--------------------- .nv.constant0._ZN3cub18CUB_300001_SM_10006detail6reduce18DeviceReduceKernelINS2_10policy_hubIijN4cuda3__47maximumIiEEE10Policy1000EN6thrust24THRUST_300001_SM_1000_NS6detail15normal_iteratorINSC_10device_ptrIiEEEEjS8_iNS5_3std3__410__identityEEEvT0_PT3_T1_NS0_13GridEvenShareISO_EET2_T4_ --------------------------
	.section	.nv.constant0._ZN3cub18CUB_300001_SM_10006detail6reduce18DeviceReduceKernelINS2_10policy_hubIijN4cuda3__47maximumIiEEE10Policy1000EN6thrust24THRUST_300001_SM_1000_NS6detail15normal_iteratorINSC_10device_ptrIiEEEEjS8_iNS5_3std3__410__identityEEEvT0_PT3_T1_NS0_13GridEvenShareISO_EET2_T4_,"a",@progbits
	.sectionflags	@""
	.align	4
.nv.constant0._ZN3cub18CUB_300001_SM_10006detail6reduce18DeviceReduceKernelINS2_10policy_hubIijN4cuda3__47maximumIiEEE10Policy1000EN6thrust24THRUST_300001_SM_1000_NS6detail15normal_iteratorINSC_10device_ptrIiEEEEjS8_iNS5_3std3__410__identityEEEvT0_PT3_T1_NS0_13GridEvenShareISO_EET2_T4_:
	.zero		958


//--------------------- .nv.constant0._ZN3cub18CUB_300001_SM_10006detail6reduce28DeviceReduceSingleTileKernelINS2_10policy_hubIijN4cuda3__47maximumIiEEE10Policy1000EN6thrust24THRUST_300001_SM_1000_NS6detail15normal_iteratorINSC_10device_ptrIiEEEEPfjS8_fiNS5_3std3__410__identityEEEvT0_T1_T2_T3_T4_T6_ --------------------------
	.section	.nv.constant0._ZN3cub18CUB_300001_SM_10006detail6reduce28DeviceReduceSingleTileKernelINS2_10policy_hubIijN4cuda3__47maximumIiEEE10Policy1000EN6thrust24THRUST_300001_SM_1000_NS6detail15normal_iteratorINSC_10device_ptrIiEEEEPfjS8_fiNS5_3std3__410__identityEEEvT0_T1_T2_T3_T4_T6_,"a",@progbits
	.sectionflags	@""
	.align	4
.nv.constant0._ZN3cub18CUB_300001_SM_10006detail6reduce28DeviceReduceSingleTileKernelINS2_10policy_hubIijN4cuda3__47maximumIiEEE10Policy1000EN6thrust24THRUST_300001_SM_1000_NS6detail15normal_iteratorINSC_10device_ptrIiEEEEPfjS8_fiNS5_3std3__410__identityEEEvT0_T1_T2_T3_T4_T6_:
	.zero		925


//--------------------- .nv.constant0._ZN3cub18CUB_300001_SM_10006detail6reduce28DeviceReduceSingleTileKernelINS2_10policy_hubIiyN4cuda3std3__44plusIiEEE10Policy1000EPiPfiS9_fiNS7_10__identityEEEvT0_T1_T2_T3_T4_T6_ --------------------------
	.section	.nv.constant0._ZN3cub18CUB_300001_SM_10006detail6reduce28DeviceReduceSingleTileKernelINS2_10policy_hubIiyN4cuda3std3__44plusIiEEE10Policy1000EPiPfiS9_fiNS7_10__identityEEEvT0_T1_T2_T3_T4_T6_,"a",@progbits
	.sectionflags	@""
	.align	4
.nv.constant0._ZN3cub18CUB_300001_SM_10006detail6reduce28DeviceReduceSingleTileKernelINS2_10policy_hubIiyN4cuda3std3__44plusIiEEE10Policy1000EPiPfiS9_fiNS7_10__identityEEEvT0_T1_T2_T3_T4_T6_:
	.zero		925


//--------------------- .nv.constant0._ZN3cub18CUB_300001_SM_10006detail6reduce18DeviceReduceKernelINS2_10policy_hubIiyN4cuda3std3__44plusIiEEE10Policy1000EN6thrust24THRUST_300001_SM_1000_NS6detail15normal_iteratorINSD_10device_ptrIiEEEEyS9_iNS7_10__identityEEEvT0_PT3_T1_NS0_13GridEvenShareISN_EET2_T4_ --------------------------
	.section	.nv.constant0._ZN3cub18CUB_300001_SM_10006detail6reduce18DeviceReduceKernelINS2_10policy_hubIiyN4cuda3std3__44plusIiEEE10Policy1000EN6thrust24THRUST_300001_SM_1000_NS6detail15normal_iteratorINSD_10device_ptrIiEEEEyS9_iNS7_10__identityEEEvT0_PT3_T1_NS0_13GridEvenShareISN_EET2_T4_,"a",@progbits
	.sectionflags	@""
	.align	4
.nv.constant0._ZN3cub18CUB_300001_SM_10006detail6reduce18DeviceReduceKernelINS2_10policy_hubIiyN4cuda3std3__44plusIiEEE10Policy1000EN6thrust24THRUST_300001_SM_1000_NS6detail15normal_iteratorINSD_10device_ptrIiEEEEyS9_iNS7_10__identityEEEvT0_PT3_T1_NS0_13GridEvenShareISN_EET2_T4_:
	.zero		994


//--------------------- .nv.constant0._ZN3cub18CUB_300001_SM_10006detail6reduce28DeviceReduceSingleTileKernelINS2_10policy_hubIiyN4cuda3std3__44plusIiEEE10Policy1000EN6thrust24THRUST_300001_SM_1000_NS6detail15normal_iteratorINSD_10device_ptrIiEEEEPfyS9_fiNS7_10__identityEEEvT0_T1_T2_T3_T4_T6_ --------------------------
	.section	.nv.constant0._ZN3cub18CUB_300001_SM_10006detail6reduce28DeviceReduceSingleTileKernelINS2_10policy_hubIiyN4cuda3std3__44plusIiEEE10Policy1000EN6thrust24THRUST_300001_SM_1000_NS6detail15normal_iteratorINSD_10device_ptrIiEEEEPfyS9_fiNS7_10__identityEEEvT0_T1_T2_T3_T4_T6_,"a",@progbits
	.sectionflags	@""
	.align	4
.nv.constant0._ZN3cub18CUB_300001_SM_10006detail6reduce28DeviceReduceSingleTileKernelINS2_10policy_hubIiyN4cuda3std3__44plusIiEEE10Policy1000EN6thrust24THRUST_300001_SM_1000_NS6detail15normal_iteratorINSD_10device_ptrIiEEEEPfyS9_fiNS7_10__identityEEEvT0_T1_T2_T3_T4_T6_:
	.zero		929


//--------------------- .nv.constant0._ZN3cub18CUB_300001_SM_10006detail6reduce28DeviceReduceSingleTileKernelINS2_10policy_hubIijN4cuda3std3__44plusIiEEE10Policy1000EPiPfiS9_fiNS7_10__identityEEEvT0_T1_T2_T3_T4_T6_ --------------------------
	.section	.nv.constant0._ZN3cub18CUB_300001_SM_10006detail6reduce28DeviceReduceSingleTileKernelINS2_10policy_hubIijN4cuda3std3__44plusIiEEE10Policy1000EPiPfiS9_fiNS7_10__identityEEEvT0_T1_T2_T3_T4_T6_,"a",@progbits
	.sectionflags	@""
	.align	4
.nv.constant0._ZN3cub18CUB_300001_SM_10006detail6reduce28DeviceReduceSingleTileKernelINS2_10policy_hubIijN4cuda3std3__44plusIiEEE10Policy1000EPiPfiS9_fiNS7_10__identityEEEvT0_T1_T2_T3_T4_T6_:
	.zero		925


//--------------------- .nv.constant0._ZN3cub18CUB_300001_SM_10006detail6reduce18DeviceReduceKernelINS2_10policy_hubIijN4cuda3std3__44plusIiEEE10Policy1000EN6thrust24THRUST_300001_SM_1000_NS6detail15normal_iteratorINSD_10device_ptrIiEEEEjS9_iNS7_10__identityEEEvT0_PT3_T1_NS0_13GridEvenShareISN_EET2_T4_ --------------------------
	.section	.nv.constant0._ZN3cub18CUB_300001_SM_10006detail6reduce18DeviceReduceKernelINS2_10policy_hubIijN4cuda3std3__44plusIiEEE10Policy1000EN6thrust24THRUST_300001_SM_1000_NS6detail15normal_iteratorINSD_10device_ptrIiEEEEjS9_iNS7_10__identityEEEvT0_PT3_T1_NS0_13GridEvenShareISN_EET2_T4_,"a",@progbits
	.sectionflags	@""
	.align	4
.nv.constant0._ZN3cub18CUB_300001_SM_10006detail6reduce18DeviceReduceKernelINS2_10policy_hubIijN4cuda3std3__44plusIiEEE10Policy1000EN6thrust24THRUST_300001_SM_1000_NS6detail15normal_iteratorINSD_10device_ptrIiEEEEjS9_iNS7_10__identityEEEvT0_PT3_T1_NS0_13GridEvenShareISN_EET2_T4_:
	.zero		958


//--------------------- .nv.constant0._ZN3cub18CUB_300001_SM_10006detail6reduce28DeviceReduceSingleTileKernelINS2_10policy_hubIijN4cuda3std3__44plusIiEEE10Policy1000EN6thrust24THRUST_300001_SM_1000_NS6detail15normal_iteratorINSD_10device_ptrIiEEEEPfjS9_fiNS7_10__identityEEEvT0_T1_T2_T3_T4_T6_ --------------------------
	.section	.nv.constant0._ZN3cub18CUB_300001_SM_10006detail6reduce28DeviceReduceSingleTileKernelINS2_10policy_hubIijN4cuda3std3__44plusIiEEE10Policy1000EN6thrust24THRUST_300001_SM_1000_NS6detail15normal_iteratorINSD_10device_ptrIiEEEEPfjS9_fiNS7_10__identityEEEvT0_T1_T2_T3_T4_T6_,"a",@progbits
	.sectionflags	@""
	.align	4
.nv.constant0._ZN3cub18CUB_300001_SM_10006detail6reduce28DeviceReduceSingleTileKernelINS2_10policy_hubIijN4cuda3std3__44plusIiEEE10Policy1000EN6thrust24THRUST_300001_SM_1000_NS6detail15normal_iteratorINSD_10device_ptrIiEEEEPfjS9_fiNS7_10__identityEEEvT0_T1_T2_T3_T4_T6_:
	.zero		925


//--------------------- .nv.constant0._ZN3cub18CUB_300001_SM_10006detail9transform16transform_kernelINS2_10policy_hubILb1EN4cuda3std3__45tupleIJN6thrust24THRUST_300001_SM_1000_NS17counting_iteratorIiNSA_11use_defaultESC_SC_EEEEEE10policy1000El12calculoScoreNSA_6detail15normal_iteratorINSA_10device_ptrIiEEEEJSD_EEEvT0_iT1_T2_DpNS2_10kernel_argIT3_EE --------------------------
	.section	.nv.constant0._ZN3cub18CUB_300001_SM_10006detail9transform16transform_kernelINS2_10policy_hubILb1EN4cuda3std3__45tupleIJN6thrust24THRUST_300001_SM_1000_NS17counting_iteratorIiNSA_11use_defaultESC_SC_EEEEEE10policy1000El12calculoScoreNSA_6detail15normal_iteratorINSA_10device_ptrIiEEEEJSD_EEEvT0_iT1_T2_DpNS2_10kernel_argIT3_EE,"a",@progbits
	.sectionflags	@""
	.align	4
.nv.constant0._ZN3cub18CUB_300001_SM_10006detail9transform16transform_kernelINS2_10policy_hubILb1EN4cuda3std3__45tupleIJN6thrust24THRUST_300001_SM_1000_NS17counting_iteratorIiNSA_11use_defaultESC_SC_EEEEEE10policy1000El12calculoScoreNSA_6detail15normal_iteratorINSA_10device_ptrIiEEEEJSD_EEEvT0_iT1_T2_DpNS2_10kernel_argIT3_EE:
	.zero		952


//--------------------- .nv.constant0._ZN3cub18CUB_300001_SM_10006detail9transform16transform_kernelINS2_10policy_hubILb1EN4cuda3std3__45tupleIJN6thrust24THRUST_300001_SM_1000_NS17counting_iteratorIiNSA_11use_defaultESC_SC_EEEEEE10policy1000Ei12calculoScoreNSA_6detail15normal_iteratorINSA_10device_ptrIiEEEEJSD_EEEvT0_iT1_T2_DpNS2_10kernel_argIT3_EE --------------------------
	.section	.nv.constant0._ZN3cub18CUB_300001_SM_10006detail9transform16transform_kernelINS2_10policy_hubILb1EN4cuda3std3__45tupleIJN6thrust24THRUST_300001_SM_1000_NS17counting_iteratorIiNSA_11use_defaultESC_SC_EEEEEE10policy1000Ei12calculoScoreNSA_6detail15normal_iteratorINSA_10device_ptrIiEEEEJSD_EEEvT0_iT1_T2_DpNS2_10kernel_argIT3_EE,"a",@progbits
	.sectionflags	@""
	.align	4
.nv.constant0._ZN3cub18CUB_300001_SM_10006detail9transform16transform_kernelINS2_10policy_hubILb1EN4cuda3std3__45tupleIJN6thrust24THRUST_300001_SM_1000_NS17counting_iteratorIiNSA_11use_defaultESC_SC_EEEEEE10policy1000Ei12calculoScoreNSA_6detail15normal_iteratorINSA_10device_ptrIiEEEEJSD_EEEvT0_iT1_T2_DpNS2_10kernel_argIT3_EE:
	.zero		944


//--------------------- .nv.constant0._ZN3cub18CUB_300001_SM_10006detail8for_each13static_kernelINS2_12policy_hub_t12policy_500_tEmN6thrust24THRUST_300001_SM_1000_NS8cuda_cub20__uninitialized_fill7functorINS7_10device_ptrIiEEiEEEEvT0_T1_ --------------------------
	.section	.nv.constant0._ZN3cub18CUB_300001_SM_10006detail8for_each13static_kernelINS2_12policy_hub_t12policy_500_tEmN6thrust24THRUST_300001_SM_1000_NS8cuda_cub20__uninitialized_fill7functorINS7_10device_ptrIiEEiEEEEvT0_T1_,"a",@progbits
	.sectionflags	@""
	.align	4
.nv.constant0._ZN3cub18CUB_300001_SM_10006detail8for_each13static_kernelINS2_12policy_hub_t12policy_500_tEmN6thrust24THRUST_300001_SM_1000_NS8cuda_cub20__uninitialized_fill7functorINS7_10device_ptrIiEEiEEEEvT0_T1_:
	.zero		920


//--------------------- .nv.constant0._ZN3cub18CUB_300001_SM_10006detail11EmptyKernelIvEEvv --------------------------
	.section	.nv.constant0._ZN3cub18CUB_300001_SM_10006detail11EmptyKernelIvEEvv,"a",@progbits
	.sectionflags	@""
	.align	4
.nv.constant0._ZN3cub18CUB_300001_SM_10006detail11EmptyKernelIvEEvv:
	.zero		896


//--------------------- SYMBOLS --------------------------

	.type		.nv.reservedSmem.offset0,@object
	.size		.nv.reservedSmem.offset0,0x4
	.type		.nv.reservedSmem.cap,@object
	.size		.nv.reservedSmem.cap,0x4
